def matmul_kernel(
    a_ptr,
    b_ptr,
    c_ptr,
    M,
    N,
    K,
    stride_am,
    stride_ak,
    stride_bk,
    stride_bn,
    stride_cm,
    stride_cn,
    BLOCK_M: tl.constexpr,
    BLOCK_N: tl.constexpr,
    BLOCK_K: tl.constexpr,
    GROUP_M: tl.constexpr,
):
    pid = tl.program_id(axis=0)
    num_pid_m = tl.cdiv(M, BLOCK_M)
    num_pid_n = tl.cdiv(N, BLOCK_N)
    num_pid_in_group = GROUP_M * num_pid_n
    group_id = pid // num_pid_in_group
    first_pid_m = group_id * GROUP_M
    group_size_m = min(num_pid_m - first_pid_m, GROUP_M)
    pid_m = first_pid_m + ((pid % num_pid_in_group) % group_size_m)
    pid_n = (pid % num_pid_in_group) // group_size_m

    offs_am = (pid_m * BLOCK_M + tl.arange(0, BLOCK_M)) % M
    offs_bn = (pid_n * BLOCK_N + tl.arange(0, BLOCK_N)) % N
    offs_k = tl.arange(0, BLOCK_K)
    a_ptrs = a_ptr + offs_am[:, None] * stride_am + offs_k[None, :] * stride_ak
    b_ptrs = b_ptr + offs_k[:, None] * stride_bk + offs_bn[None, :] * stride_bn

    acc = tl.zeros((BLOCK_M, BLOCK_N), dtype=tl.float32)
    for kk in range(0, tl.cdiv(K, BLOCK_K)):
        a = tl.load(a_ptrs, mask=offs_k[None, :] < K - kk * BLOCK_K, other=0.0)
        b = tl.load(b_ptrs, mask=offs_k[:, None] < K - kk * BLOCK_K, other=0.0)
        acc = tl.dot(a, b, acc)
        a_ptrs += BLOCK_K * stride_ak
        b_ptrs += BLOCK_K * stride_bk

    c = acc.to(c_ptr.dtype.element_ty)
    offs_cm = pid_m * BLOCK_M + tl.arange(0, BLOCK_M)
    offs_cn = pid_n * BLOCK_N + tl.arange(0, BLOCK_N)
    c_ptrs = c_ptr + offs_cm[:, None] * stride_cm + offs_cn[None, :] * stride_cn
    mask = (offs_cm[:, None] < M) & (offs_cn[None, :] < N)
    tl.store(c_ptrs, c, mask=mask)

# config = {"BLOCK_K": 64, "BLOCK_M": 64, "BLOCK_N": 128, "GROUP_M": 8, "arch": "sm_100", "dtype": "fp32", "num_ctas": 1, "num_stages": 3, "num_warps": 2}
# arch = sm_100


// ===== COMPILED SASS (sm_100a) =====

	.target	sm_100a

	.elftype	@"ET_EXEC"


//--------------------- .note.nv.tkinfo           --------------------------
	.section	.note.nv.tkinfo,"",@"SHT_NOTE"
	.sectionflags	@"SHF_NOTE_NV_TKINFO"
	.tkinfo
        /*0018*/ 	.word	0x00000081
        /*0030*/ 	.string	""
        /*0030*/ 	.string	"ptxas-blackwell"
        /*0030*/ 	.string	"Cuda compilation tools, release 12.9, V12.9.86"
        /*0030*/ 	.string	"Build cuda_12.9.r12.9/compiler.36037853_0"
        /*0030*/ 	.string	"-v  -suppress-debug-info  -lineinfo  -arch sm_100a "



//--------------------- .note.nv.cuver            --------------------------
	.section	.note.nv.cuver,"",@"SHT_NOTE"
	.sectionflags	@"SHF_NOTE_NV_CUVER"
        /*0018*/ 	.short	0x0001
        /*001a*/ 	.short	0x0064
        /*001c*/ 	.short	0x0001
        /*001e*/ 	.short	0x0000
        /*0020*/ 	.short	0x0001
        /*0022*/ 	.short	0x0000


//--------------------- .nv.info                  --------------------------
	.section	.nv.info,"",@"SHT_CUDA_INFO"
	.align	4


	//----- nvinfo : EIATTR_REGCOUNT
	.align		4
        /*0000*/ 	.byte	0x04, 0x2f
        /*0002*/ 	.short	(.L_1 - .L_0)
	.align		4
.L_0:
        /*0004*/ 	.word	index@(matmul_kernel)
        /*0008*/ 	.word	0x000000ff


	//----- nvinfo : EIATTR_FRAME_SIZE
	.align		4
.L_1:
        /*000c*/ 	.byte	0x04, 0x11
        /*000e*/ 	.short	(.L_3 - .L_2)
	.align		4
.L_2:
        /*0010*/ 	.word	index@(matmul_kernel)
        /*0014*/ 	.word	0x00000960


	//----- nvinfo : EIATTR_MIN_STACK_SIZE
	.align		4
.L_3:
        /*0018*/ 	.byte	0x04, 0x12
        /*001a*/ 	.short	(.L_5 - .L_4)
	.align		4
.L_4:
        /*001c*/ 	.word	index@(matmul_kernel)
        /*0020*/ 	.word	0x00000960
.L_5:


//--------------------- .nv.info.matmul_kernel    --------------------------
	.section	.nv.info.matmul_kernel,"",@"SHT_CUDA_INFO"
	.sectionflags	@""
	.align	4


	//----- nvinfo : EIATTR_CUDA_API_VERSION
	.align		4
        /*0000*/ 	.byte	0x04, 0x37
        /*0002*/ 	.short	(.L_7 - .L_6)
.L_6:
        /*0004*/ 	.word	0x00000081


	//----- nvinfo : EIATTR_KPARAM_INFO
	.align		4
.L_7:
        /*0008*/ 	.byte	0x04, 0x17
        /*000a*/ 	.short	(.L_9 - .L_8)
.L_8:
        /*000c*/ 	.word	0x00000000
        /*0010*/ 	.short	0x000d
        /*0012*/ 	.short	0x0048
        /*0014*/ 	.byte	0x00, 0xf4, 0x21, 0x00


	//----- nvinfo : EIATTR_KPARAM_INFO
	.align		4
.L_9:
        /*0018*/ 	.byte	0x04, 0x17
        /*001a*/ 	.short	(.L_11 - .L_10)
.L_10:
        /*001c*/ 	.word	0x00000000
        /*0020*/ 	.short	0x000c
        /*0022*/ 	.short	0x0040
        /*0024*/ 	.byte	0x00, 0xf4, 0x21, 0x00


	//----- nvinfo : EIATTR_KPARAM_INFO
	.align		4
.L_11:
        /*0028*/ 	.byte	0x04, 0x17
        /*002a*/ 	.short	(.L_13 - .L_12)
.L_12:
        /*002c*/ 	.word	0x00000000
        /*0030*/ 	.short	0x000b
        /*0032*/ 	.short	0x0038
        /*0034*/ 	.byte	0x00, 0xf0, 0x11, 0x00


	//----- nvinfo : EIATTR_KPARAM_INFO
	.align		4
.L_13:
        /*0038*/ 	.byte	0x04, 0x17
        /*003a*/ 	.short	(.L_15 - .L_14)
.L_14:
        /*003c*/ 	.word	0x00000000
        /*0040*/ 	.short	0x000a
        /*0042*/ 	.short	0x0034
        /*0044*/ 	.byte	0x00, 0xf0, 0x11, 0x00


	//----- nvinfo : EIATTR_KPARAM_INFO
	.align		4
.L_15:
        /*0048*/ 	.byte	0x04, 0x17
        /*004a*/ 	.short	(.L_17 - .L_16)
.L_16:
        /*004c*/ 	.word	0x00000000
        /*0050*/ 	.short	0x0009
        /*0052*/ 	.short	0x0030
        /*0054*/ 	.byte	0x00, 0xf0, 0x11, 0x00


	//----- nvinfo : EIATTR_KPARAM_INFO
	.align		4
.L_17:
        /*0058*/ 	.byte	0x04, 0x17
        /*005a*/ 	.short	(.L_19 - .L_18)
.L_18:
        /*005c*/ 	.word	0x00000000
        /*0060*/ 	.short	0x0008
        /*0062*/ 	.short	0x002c
        /*0064*/ 	.byte	0x00, 0xf0, 0x11, 0x00


	//----- nvinfo : EIATTR_KPARAM_INFO
	.align		4
.L_19:
        /*0068*/ 	.byte	0x04, 0x17
        /*006a*/ 	.short	(.L_21 - .L_20)
.L_20:
        /*006c*/ 	.word	0x00000000
        /*0070*/ 	.short	0x0007
        /*0072*/ 	.short	0x0028
        /*0074*/ 	.byte	0x00, 0xf0, 0x11, 0x00


	//----- nvinfo : EIATTR_KPARAM_INFO
	.align		4
.L_21:
        /*0078*/ 	.byte	0x04, 0x17
        /*007a*/ 	.short	(.L_23 - .L_22)
.L_22:
        /*007c*/ 	.word	0x00000000
        /*0080*/ 	.short	0x0006
        /*0082*/ 	.short	0x0024
        /*0084*/ 	.byte	0x00, 0xf0, 0x11, 0x00


	//----- nvinfo : EIATTR_KPARAM_INFO
	.align		4
.L_23:
        /*0088*/ 	.byte	0x04, 0x17
        /*008a*/ 	.short	(.L_25 - .L_24)
.L_24:
        /*008c*/ 	.word	0x00000000
        /*0090*/ 	.short	0x0005
        /*0092*/ 	.short	0x0020
        /*0094*/ 	.byte	0x00, 0xf0, 0x11, 0x00


	//----- nvinfo : EIATTR_KPARAM_INFO
	.align		4
.L_25:
        /*0098*/ 	.byte	0x04, 0x17
        /*009a*/ 	.short	(.L_27 - .L_26)
.L_26:
        /*009c*/ 	.word	0x00000000
        /*00a0*/ 	.short	0x0004
        /*00a2*/ 	.short	0x001c
        /*00a4*/ 	.byte	0x00, 0xf0, 0x11, 0x00


	//----- nvinfo : EIATTR_KPARAM_INFO
	.align		4
.L_27:
        /*00a8*/ 	.byte	0x04, 0x17
        /*00aa*/ 	.short	(.L_29 - .L_28)
.L_28:
        /*00ac*/ 	.word	0x00000000
        /*00b0*/ 	.short	0x0003
        /*00b2*/ 	.short	0x0018
        /*00b4*/ 	.byte	0x00, 0xf0, 0x11, 0x00


	//----- nvinfo : EIATTR_KPARAM_INFO
	.align		4
.L_29:
        /*00b8*/ 	.byte	0x04, 0x17
        /*00ba*/ 	.short	(.L_31 - .L_30)
.L_30:
        /*00bc*/ 	.word	0x00000000
        /*00c0*/ 	.short	0x0002
        /*00c2*/ 	.short	0x0010
        /*00c4*/ 	.byte	0x00, 0xf4, 0x21, 0x00


	//----- nvinfo : EIATTR_KPARAM_INFO
	.align		4
.L_31:
        /*00c8*/ 	.byte	0x04, 0x17
        /*00ca*/ 	.short	(.L_33 - .L_32)
.L_32:
        /*00cc*/ 	.word	0x00000000
        /*00d0*/ 	.short	0x0001
        /*00d2*/ 	.short	0x0008
        /*00d4*/ 	.byte	0x00, 0xf4, 0x21, 0x00


	//----- nvinfo : EIATTR_KPARAM_INFO
	.align		4
.L_33:
        /*00d8*/ 	.byte	0x04, 0x17
        /*00da*/ 	.short	(.L_35 - .L_34)
.L_34:
        /*00dc*/ 	.word	0x00000000
        /*00e0*/ 	.short	0x0000
        /*00e2*/ 	.short	0x0000
        /*00e4*/ 	.byte	0x00, 0xf4, 0x21, 0x00


	//----- nvinfo : EIATTR_SPARSE_MMA_MASK
	.align		4
.L_35:
        /*00e8*/ 	.byte	0x03, 0x50
        /*00ea*/ 	.short	0x0000


	//----- nvinfo : EIATTR_MAXREG_COUNT
	.align		4
        /*00ec*/ 	.byte	0x03, 0x1b
        /*00ee*/ 	.short	0x00ff


	//----- nvinfo : EIATTR_NUM_BARRIERS
	.align		4
        /*00f0*/ 	.byte	0x02, 0x4c
        /*00f2*/ 	.byte	0x01
	.zero		1


	//----- nvinfo : EIATTR_ANNOTATIONS
	.align		4
        /*00f4*/ 	.byte	0x04, 0x55
        /*00f6*/ 	.short	(.L_37 - .L_36)


	//   ....[0]....
.L_36:
        /*00f8*/ 	.word	0x00000001
        /*00fc*/ 	.byte	0x80, 0x00, 0x00, 0x00, 0x01, 0x00, 0x00, 0x00, 0xc0, 0x00, 0x00, 0x00, 0x01, 0x00, 0x00, 0x00
        /* <DEDUP_REMOVED lines=905> */
        /*399c*/ 	.byte	0x30, 0x04, 0x02, 0x00


	//----- nvinfo : EIATTR_VRC_CTA_INIT_COUNT
	.align		4
.L_37:
        /*39a0*/ 	.byte	0x02, 0x4a
	.zero		1
	.zero		1


	//----- nvinfo : EIATTR_EXIT_INSTR_OFFSETS
	.align		4
        /*39a4*/ 	.byte	0x04, 0x1c
        /*39a6*/ 	.short	(.L_39 - .L_38)


	//   ....[0]....
.L_38:
        /*39a8*/ 	.word	0x000207b0


	//   ....[1]....
        /*39ac*/ 	.word	0x000207d0


	//----- nvinfo : EIATTR_REQNTID
	.align		4
.L_39:
        /*39b0*/ 	.byte	0x04, 0x10
        /*39b2*/ 	.short	(.L_41 - .L_40)
.L_40:
        /*39b4*/ 	.word	0x00000040
        /*39b8*/ 	.word	0x00000001
        /*39bc*/ 	.word	0x00000001


	//----- nvinfo : EIATTR_CBANK_PARAM_SIZE
	.align		4
.L_41:
        /*39c0*/ 	.byte	0x03, 0x19
        /*39c2*/ 	.short	0x0050


	//----- nvinfo : EIATTR_PARAM_CBANK
	.align		4
        /*39c4*/ 	.byte	0x04, 0x0a
        /*39c6*/ 	.short	(.L_43 - .L_42)
	.align		4
.L_42:
        /*39c8*/ 	.word	index@(.nv.constant0.matmul_kernel)
        /*39cc*/ 	.short	0x0380
        /*39ce*/ 	.short	0x0050


	//----- nvinfo : EIATTR_SW_WAR
	.align		4
.L_43:
        /*39d0*/ 	.byte	0x04, 0x36
        /*39d2*/ 	.short	(.L_45 - .L_44)
.L_44:
        /*39d4*/ 	.word	0x00000008
.L_45:


//--------------------- .nv.compat                --------------------------
	.section	.nv.compat,"",@"SHT_CUDA_COMPAT_INFO"
	.align	4
        /*0000*/ 	.byte	0x02, 0x02, 0x01, 0x00, 0x02, 0x05, 0x05, 0x00, 0x02, 0x03, 0x00, 0x00, 0x02, 0x06, 0x01, 0x00


//--------------------- .nv.callgraph             --------------------------
	.section	.nv.callgraph,"",@"SHT_CUDA_CALLGRAPH"
	.align	4
	.sectionentsize	8
	.align		4
        /*0000*/ 	.word	0x00000000
	.align		4
        /*0004*/ 	.word	0xffffffff
	.align		4
        /*0008*/ 	.word	0x00000000
	.align		4
        /*000c*/ 	.word	0xfffffffe
	.align		4
        /*0010*/ 	.word	0x00000000
	.align		4
        /*0014*/ 	.word	0xfffffffd
	.align		4
        /*0018*/ 	.word	0x00000000
	.align		4
        /*001c*/ 	.word	0xfffffffc


//--------------------- .text.matmul_kernel       --------------------------
	.section	.text.matmul_kernel,"ax",@progbits
	.align	128
        .global         matmul_kernel
        .type           matmul_kernel,@function
        .size           matmul_kernel,(.L_x_3 - matmul_kernel)
        .other          matmul_kernel,@"STO_CUDA_ENTRY STV_DEFAULT"
matmul_kernel:
.text.matmul_kernel:
[----:B------:R-:W1:Y:S08]  /*0000*/  LDC R1, c[0x0][0x37c] ;  /* 0x0000df00ff017b82 */ /* 0x000e700000000800 */
[----:B------:R-:W2:Y:S01]  /*0010*/  LDC.64 R2, c[0x0][0x398] ;  /* 0x0000e600ff027b82 */ /* 0x000ea20000000a00 */
[----:B-1----:R-:W-:Y:S01]  /*0020*/  VIADD R1, R1, 0xfffff6a0 ;  /* 0xfffff6a001017836 */ /* 0x002fe20000000000 */
[----:B------:R-:W1:Y:S01]  /*0030*/  S2R R5, SR_CTAID.X ;  /* 0x0000000000057919 */ /* 0x000e620000002500 */
[----:B------:R-:W3:Y:S01]  /*0040*/  LDCU UR8, c[0x0][0x3b0] ;  /* 0x00007600ff0877ac */ /* 0x000ee20008000800 */
[----:B------:R-:W4:Y:S01]  /*0050*/  S2R R132, SR_TID.X ;  /* 0x0000000000847919 */ /* 0x000f220000002100 */
[----:B------:R-:W5:Y:S01]  /*0060*/  LDCU.128 UR4, c[0x0][0x380] ;  /* 0x00007000ff0477ac */ /* 0x000f620008000c00 */
[----:B--2---:R-:W-:Y:S01]  /*0070*/  IMAD.MOV.U32 R13, RZ, RZ, R3 ;  /* 0x000000ffff0d7224 */ /* 0x004fe200078e0003 */
[----:B------:R2:W-:Y:S01]  /*0080*/  STL.64 [R1+0x528], R2 ;  /* 0x0005280201007387 */ /* 0x0005e20000100a00 */
[----:B------:R-:W-:-:S02]  /*0090*/  IMAD.MOV.U32 R138, RZ, RZ, R2 ;  /* 0x000000ffff8a7224 */ /* 0x000fc400078e0002 */
[----:B------:R-:W-:Y:S01]  /*00a0*/  VIADD R0, R13, 0x7f ;  /* 0x0000007f0d007836 */ /* 0x000fe20000000000 */
[----:B------:R-:W-:Y:S02]  /*00b0*/  IABS R73, R13 ;  /* 0x0000000d00497213 */ /* 0x000fe40000000000 */
[----:B------:R-:W-:Y:S01]  /*00c0*/  STL [R1+0x930], R138 ;  /* 0x0009308a01007387 */ /* 0x000fe20000100800 */
[----:B-1----:R-:W-:Y:S02]  /*00d0*/  IABS R8, R5 ;  /* 0x0000000500087213 */ /* 0x002fe40000000000 */
[----:B--2---:R-:W-:Y:S02]  /*00e0*/  SHF.R.S32.HI R3, RZ, 0x1f, R0 ;  /* 0x0000001fff037819 */ /* 0x004fe40000011400 */
[----:B----4-:R-:W-:Y:S02]  /*00f0*/  LOP3.LUT R252, R132, 0x3f, RZ, 0xc0, !PT ;  /* 0x0000003f84fc7812 */ /* 0x010fe400078ec0ff */
[----:B------:R-:W-:-:S04]  /*0100*/  LEA.HI R3, R3, R0, RZ, 0x7 ;  /* 0x0000000003037211 */ /* 0x000fc800078f38ff */
[----:B------:R-:W-:-:S05]  /*0110*/  SHF.R.S32.HI R3, RZ, 0x7, R3 ;  /* 0x00000007ff037819 */ /* 0x000fca0000011403 */
[----:B------:R-:W-:-:S05]  /*0120*/  IMAD.SHL.U32 R4, R3, 0x8, RZ ;  /* 0x0000000803047824 */ /* 0x000fca00078e00ff */
[-C--:B------:R-:W-:Y:S02]  /*0130*/  IABS R7, R4.reuse ;  /* 0x0000000400077213 */ /* 0x080fe40000000000 */
[----:B------:R-:W-:Y:S02]  /*0140*/  IABS R10, R4 ;  /* 0x00000004000a7213 */ /* 0x000fe40000000000 */
[----:B------:R-:W1:Y:S08]  /*0150*/  I2F.RP R0, R7 ;  /* 0x0000000700007306 */ /* 0x000e700000209400 */
[----:B-1----:R-:W1:Y:S02]  /*0160*/  MUFU.RCP R0, R0 ;  /* 0x0000000000007308 */ /* 0x002e640000001000 */
[----:B-1----:R-:W-:-:S02]  /*0170*/  VIADD R2, R0, 0xffffffe ;  /* 0x0ffffffe00027836 */ /* 0x002fc40000000000 */
[----:B------:R-:W-:-:S04]  /*0180*/  IMAD.MOV R0, RZ, RZ, -R10 ;  /* 0x000000ffff007224 */ /* 0x000fc800078e0a0a */
[----:B------:R1:W2:Y:S02]  /*0190*/  F2I.FTZ.U32.TRUNC.NTZ R3, R2 ;  /* 0x0000000200037305 */ /* 0x0002a4000021f000 */
[----:B-1----:R-:W-:Y:S01]  /*01a0*/  IMAD.MOV.U32 R2, RZ, RZ, RZ ;  /* 0x000000ffff027224 */ /* 0x002fe200078e00ff */
[----:B--2---:R-:W-:-:S05]  /*01b0*/  IADD3 R6, PT, PT, RZ, -R3, RZ ;  /* 0x80000003ff067210 */ /* 0x004fca0007ffe0ff */
[----:B------:R-:W-:Y:S02]  /*01c0*/  IMAD R9, R6, R7, RZ ;  /* 0x0000000706097224 */ /* 0x000fe400078e02ff */
[----:B------:R-:W-:Y:S02]  /*01d0*/  IMAD.MOV.U32 R6, RZ, RZ, R8 ;  /* 0x000000ffff067224 */ /* 0x000fe400078e0008 */
[----:B------:R-:W-:-:S06]  /*01e0*/  IMAD.HI.U32 R3, R3, R9, R2 ;  /* 0x0000000903037227 */ /* 0x000fcc00078e0002 */
[----:B------:R-:W-:-:S04]  /*01f0*/  IMAD.HI.U32 R3, R3, R6, RZ ;  /* 0x0000000603037227 */ /* 0x000fc800078e00ff */
[----:B------:R-:W-:-:S05]  /*0200*/  IMAD R0, R3, R0, R6 ;  /* 0x0000000003007224 */ /* 0x000fca00078e0206 */
[----:B------:R-:W-:-:S13]  /*0210*/  ISETP.GT.U32.AND P1, PT, R7, R0, PT ;  /* 0x000000000700720c */ /* 0x000fda0003f24070 */
[----:B------:R-:W-:Y:S02]  /*0220*/  @!P1 IMAD.IADD R0, R0, 0x1, -R7 ;  /* 0x0000000100009824 */ /* 0x000fe400078e0a07 */
[----:B------:R-:W-:Y:S01]  /*0230*/  @!P1 VIADD R3, R3, 0x1 ;  /* 0x0000000103039836 */ /* 0x000fe20000000000 */
[----:B------:R-:W-:Y:S02]  /*0240*/  ISETP.NE.AND P1, PT, R4, RZ, PT ;  /* 0x000000ff0400720c */ /* 0x000fe40003f25270 */
[----:B------:R-:W-:Y:S02]  /*0250*/  ISETP.GE.U32.AND P0, PT, R0, R7, PT ;  /* 0x000000070000720c */ /* 0x000fe40003f06070 */
[----:B------:R-:W-:-:S04]  /*0260*/  LOP3.LUT R0, R5, R4, RZ, 0x3c, !PT ;  /* 0x0000000405007212 */ /* 0x000fc800078e3cff */
[----:B------:R-:W-:Y:S01]  /*0270*/  ISETP.GE.AND P2, PT, R0, RZ, PT ;  /* 0x000000ff0000720c */ /* 0x000fe20003f46270 */
[----:B------:R-:W-:-:S06]  /*0280*/  VIADD R0, R138, 0x3f ;  /* 0x0000003f8a007836 */ /* 0x000fcc0000000000 */
[----:B------:R-:W-:-:S05]  /*0290*/  @P0 VIADD R3, R3, 0x1 ;  /* 0x0000000103030836 */ /* 0x000fca0000000000 */
[----:B------:R-:W-:Y:S02]  /*02a0*/  MOV R2, R3 ;  /* 0x0000000300027202 */ /* 0x000fe40000000f00 */
[----:B------:R-:W-:-:S03]  /*02b0*/  SHF.R.S32.HI R3, RZ, 0x1f, R0 ;  /* 0x0000001fff037819 */ /* 0x000fc60000011400 */
[----:B------:R-:W-:Y:S01]  /*02c0*/  @!P2 IMAD.MOV R2, RZ, RZ, -R2 ;  /* 0x000000ffff02a224 */ /* 0x000fe200078e0a02 */
[----:B------:R-:W-:Y:S02]  /*02d0*/  @!P1 LOP3.LUT R2, RZ, R4, RZ, 0x33, !PT ;  /* 0x00000004ff029212 */ /* 0x000fe400078e33ff */
[----:B------:R-:W-:-:S03]  /*02e0*/  LEA.HI R3, R3, R0, RZ, 0x6 ;  /* 0x0000000003037211 */ /* 0x000fc600078f30ff */
[----:B------:R-:W-:Y:S02]  /*02f0*/  IMAD.SHL.U32 R10, R2, 0x8, RZ ;  /* 0x00000008020a7824 */ /* 0x000fe400078e00ff */
[----:B------:R-:W-:-:S03]  /*0300*/  IMAD.MOV R2, RZ, RZ, -R2 ;  /* 0x000000ffff027224 */ /* 0x000fc600078e0a02 */
[----:B------:R-:W-:Y:S01]  /*0310*/  LEA.HI.SX32 R3, R3, -R10, 0x1a ;  /* 0x8000000a03037211 */ /* 0x000fe200078fd2ff */
[----:B------:R-:W-:Y:S01]  /*0320*/  IMAD R12, R4, R2, R5 ;  /* 0x00000002040c7224 */ /* 0x000fe200078e0205 */
[----:B------:R-:W-:Y:S02]  /*0330*/  MOV R2, RZ ;  /* 0x000000ff00027202 */ /* 0x000fe40000000f00 */
[----:B------:R-:W-:Y:S02]  /*0340*/  VIMNMX R11, PT, PT, R3, 0x8, PT ;  /* 0x00000008030b7848 */ /* 0x000fe40003fe0100 */
[----:B------:R-:W-:Y:S02]  /*0350*/  IABS R4, R12 ;  /* 0x0000000c00047213 */ /* 0x000fe40000000000 */
[-C--:B------:R-:W-:Y:S02]  /*0360*/  IABS R8, R11.reuse ;  /* 0x0000000b00087213 */ /* 0x080fe40000000000 */
[----:B------:R-:W-:-:S02]  /*0370*/  IABS R6, R11 ;  /* 0x0000000b00067213 */ /* 0x000fc40000000000 */
[----:B------:R-:W1:Y:S08]  /*0380*/  I2F.RP R0, R8 ;  /* 0x0000000800007306 */ /* 0x000e700000209400 */
[----:B-1----:R-:W1:Y:S02]  /*0390*/  MUFU.RCP R0, R0 ;  /* 0x0000000000007308 */ /* 0x002e640000001000 */
[----:B-1----:R-:W-:Y:S01]  /*03a0*/  VIADD R3, R0, 0xffffffe ;  /* 0x0ffffffe00037836 */ /* 0x002fe20000000000 */
[----:B------:R-:W-:-:S05]  /*03b0*/  IABS R0, R138 ;  /* 0x0000008a00007213 */ /* 0x000fca0000000000 */
[----:B------:R-:W1:Y:S02]  /*03c0*/  F2I.FTZ.U32.TRUNC.NTZ R3, R3 ;  /* 0x0000000300037305 */ /* 0x000e64000021f000 */
[----:B-1----:R-:W-:-:S04]  /*03d0*/  IMAD.MOV R7, RZ, RZ, -R3 ;  /* 0x000000ffff077224 */ /* 0x002fc800078e0a03 */
[----:B------:R-:W-:Y:S02]  /*03e0*/  IMAD R5, R7, R8, RZ ;  /* 0x0000000807057224 */ /* 0x000fe400078e02ff */
[----:B------:R-:W1:Y:S02]  /*03f0*/  I2F.RP R7, R73 ;  /* 0x0000004900077306 */ /* 0x000e640000209400 */
[----:B------:R-:W-:-:S04]  /*0400*/  IMAD.HI.U32 R2, R3, R5, R2 ;  /* 0x0000000503027227 */ /* 0x000fc800078e0002 */
[----:B------:R-:W-:Y:S02]  /*0410*/  IMAD.MOV.U32 R3, RZ, RZ, R4 ;  /* 0x000000ffff037224 */ /* 0x000fe400078e0004 */
[----:B------:R-:W-:Y:S02]  /*0420*/  IMAD.MOV R4, RZ, RZ, -R6 ;  /* 0x000000ffff047224 */ /* 0x000fe400078e0a06 */
[----:B------:R-:W-:Y:S01]  /*0430*/  IMAD.HI.U32 R2, R2, R3, RZ ;  /* 0x0000000302027227 */ /* 0x000fe200078e00ff */
[----:B------:R-:W2:Y:S03]  /*0440*/  I2F.RP R6, R0 ;  /* 0x0000000000067306 */ /* 0x000ea60000209400 */
[----:B------:R-:W-:-:S05]  /*0450*/  IMAD R3, R2, R4, R3 ;  /* 0x0000000402037224 */ /* 0x000fca00078e0203 */
[----:B------:R-:W-:Y:S01]  /*0460*/  ISETP.GT.U32.AND P1, PT, R8, R3, PT ;  /* 0x000000030800720c */ /* 0x000fe20003f24070 */
[----:B-1----:R-:W1:Y:S08]  /*0470*/  MUFU.RCP R7, R7 ;  /* 0x0000000700077308 */ /* 0x002e700000001000 */
[----:B--2---:R-:W2:Y:S04]  /*0480*/  MUFU.RCP R6, R6 ;  /* 0x0000000600067308 */ /* 0x004ea80000001000 */
[----:B------:R-:W-:-:S02]  /*0490*/  @!P1 IMAD.IADD R3, R3, 0x1, -R8 ;  /* 0x0000000103039824 */ /* 0x000fc400078e0a08 */
[----:B------:R-:W-:Y:S01]  /*04a0*/  @!P1 VIADD R2, R2, 0x1 ;  /* 0x0000000102029836 */ /* 0x000fe20000000000 */
[----:B------:R-:W-:Y:S02]  /*04b0*/  ISETP.NE.AND P1, PT, R11, RZ, PT ;  /* 0x000000ff0b00720c */ /* 0x000fe40003f25270 */
[----:B------:R-:W-:Y:S01]  /*04c0*/  ISETP.GE.U32.AND P0, PT, R3, R8, PT ;  /* 0x000000080300720c */ /* 0x000fe20003f06070 */
[----:B-1----:R-:W-:Y:S01]  /*04d0*/  VIADD R4, R7, 0xffffffe ;  /* 0x0ffffffe07047836 */ /* 0x002fe20000000000 */
[----:B------:R-:W-:-:S03]  /*04e0*/  LOP3.LUT R3, R12, R11, RZ, 0x3c, !PT ;  /* 0x0000000b0c037212 */ /* 0x000fc600078e3cff */
[----:B------:R1:W4:Y:S01]  /*04f0*/  F2I.FTZ.U32.TRUNC.NTZ R5, R4 ;  /* 0x0000000400057305 */ /* 0x000322000021f000 */
[----:B------:R-:W-:Y:S02]  /*0500*/  ISETP.GE.AND P2, PT, R3, RZ, PT ;  /* 0x000000ff0300720c */ /* 0x000fe40003f46270 */
[----:B--2---:R-:W-:-:S05]  /*0510*/  IADD3 R3, PT, PT, R6, 0xffffffe, RZ ;  /* 0x0ffffffe06037810 */ /* 0x004fca0007ffe0ff */
[----:B------:R-:W-:Y:S01]  /*0520*/  @P0 VIADD R2, R2, 0x1 ;  /* 0x0000000102020836 */ /* 0x000fe20000000000 */
[----:B------:R-:W2:Y:S01]  /*0530*/  F2I.FTZ.U32.TRUNC.NTZ R3, R3 ;  /* 0x0000000300037305 */ /* 0x000ea2000021f000 */
[----:B-1----:R-:W-:-:S04]  /*0540*/  IMAD.MOV.U32 R4, RZ, RZ, RZ ;  /* 0x000000ffff047224 */ /* 0x002fc800078e00ff */
[----:B------:R-:W-:Y:S01]  /*0550*/  @!P2 IMAD.MOV R2, RZ, RZ, -R2 ;  /* 0x000000ffff02a224 */ /* 0x000fe200078e0a02 */
[----:B------:R-:W-:Y:S01]  /*0560*/  @!P1 LOP3.LUT R2, RZ, R11, RZ, 0x33, !PT ;  /* 0x0000000bff029212 */ /* 0x000fe200078e33ff */
[----:B----4-:R-:W-:-:S04]  /*0570*/  IMAD.MOV R6, RZ, RZ, -R5 ;  /* 0x000000ffff067224 */ /* 0x010fc800078e0a05 */
[----:B------:R-:W-:Y:S02]  /*0580*/  IMAD.SHL.U32 R7, R2, 0x80, RZ ;  /* 0x0000008002077824 */ /* 0x000fe400078e00ff */
[----:B------:R-:W-:Y:S02]  /*0590*/  IMAD R9, R6, R73, RZ ;  /* 0x0000004906097224 */ /* 0x000fe400078e02ff */
[----:B------:R-:W-:Y:S01]  /*05a0*/  VIADD R248, R7, 0x7f ;  /* 0x0000007f07f87836 */ /* 0x000fe20000000000 */
[----:B------:R-:W-:Y:S01]  /*05b0*/  IABS R96, R7 ;  /* 0x0000000700607213 */ /* 0x000fe20000000000 */
[----:B------:R-:W-:Y:S01]  /*05c0*/  IMAD.HI.U32 R72, R5, R9, R4 ;  /* 0x0000000905487227 */ /* 0x000fe200078e0004 */
[C---:B------:R-:W-:Y:S02]  /*05d0*/  IADD3 R13, PT, PT, R7.reuse, 0x4, RZ ;  /* 0x00000004070d7810 */ /* 0x040fe40007ffe0ff */
[----:B------:R-:W-:Y:S01]  /*05e0*/  STL [R1+0x690], R248 ;  /* 0x000690f801007387 */ /* 0x000fe20000100800 */
[----:B------:R-:W-:Y:S01]  /*05f0*/  IMAD.MOV R4, RZ, RZ, -R2 ;  /* 0x000000ffff047224 */ /* 0x000fe200078e0a02 */
[----:B------:R-:W-:Y:S01]  /*0600*/  IABS R97, R248 ;  /* 0x000000f800617213 */ /* 0x000fe20000000000 */
[C---:B------:R-:W-:Y:S01]  /*0610*/  VIADD R249, R7.reuse, 0x1 ;  /* 0x0000000107f97836 */ /* 0x040fe20000000000 */
[----:B------:R-:W-:Y:S01]  /*0620*/  IABS R126, R13 ;  /* 0x0000000d007e7213 */ /* 0x000fe20000000000 */
[----:B------:R-:W-:Y:S01]  /*0630*/  IMAD.HI.U32 R2, R72, R96, RZ ;  /* 0x0000006048027227 */ /* 0x000fe200078e00ff */
[----:B------:R-:W-:-:S02]  /*0640*/  IADD3 R246, PT, PT, R7, 0x11, RZ ;  /* 0x0000001107f67810 */ /* 0x000fc40007ffe0ff */
[----:B------:R-:W-:Y:S01]  /*0650*/  STL [R1+0x6fc], R249 ;  /* 0x0006fcf901007387 */ /* 0x000fe20000100800 */
[C---:B------:R-:W-:Y:S01]  /*0660*/  VIADD R15, R7.reuse, 0x2 ;  /* 0x00000002070f7836 */ /* 0x040fe20000000000 */
[----:B------:R-:W-:Y:S01]  /*0670*/  IADD3 R5, PT, PT, -R2, RZ, RZ ;  /* 0x000000ff02057210 */ /* 0x000fe20007ffe1ff */
[----:B------:R-:W-:Y:S01]  /*0680*/  VIADD R14, R7, 0x3 ;  /* 0x00000003070e7836 */ /* 0x000fe20000000000 */
[----:B------:R-:W-:Y:S01]  /*0690*/  IABS R131, R249 ;  /* 0x000000f900837213 */ /* 0x000fe20000000000 */
[--C-:B--2---:R-:W-:Y:S01]  /*06a0*/  IMAD.MOV R95, RZ, RZ, -R3.reuse ;  /* 0x000000ffff5f7224 */ /* 0x104fe200078e0a03 */
[----:B------:R1:W-:Y:S01]  /*06b0*/  STL [R1+0x6f8], R15 ;  /* 0x0006f80f01007387 */ /* 0x0003e20000100800 */
[----:B------:R-:W-:Y:S01]  /*06c0*/  IABS R130, R15 ;  /* 0x0000000f00827213 */ /* 0x000fe20000000000 */
[----:B------:R-:W-:Y:S01]  /*06d0*/  IMAD.MOV.U32 R2, RZ, RZ, RZ ;  /* 0x000000ffff027224 */ /* 0x000fe200078e00ff */
[----:B------:R-:W-:Y:S01]  /*06e0*/  IABS R127, R14 ;  /* 0x0000000e007f7213 */ /* 0x000fe20000000000 */
[----:B------:R-:W-:Y:S01]  /*06f0*/  IMAD R95, R95, R0, RZ ;  /* 0x000000005f5f7224 */ /* 0x000fe200078e02ff */
[----:B------:R2:W-:Y:S01]  /*0700*/  STL [R1+0x6f4], R14 ;  /* 0x0006f40e01007387 */ /* 0x0005e20000100800 */
[----:B------:R-:W-:Y:S01]  /*0710*/  IMAD R4, R11, R4, R12 ;  /* 0x000000040b047224 */ /* 0x000fe200078e020c */
[----:B------:R-:W-:Y:S01]  /*0720*/  IABS R112, R246 ;  /* 0x000000f600707213 */ /* 0x000fe20000000000 */
[----:B------:R-:W-:Y:S01]  /*0730*/  IMAD.HI.U32 R95, R3, R95, R2 ;  /* 0x0000005f035f7227 */ /* 0x000fe200078e0002 */
[----:B------:R4:W-:Y:S01]  /*0740*/  STL [R1+0x6f0], R13 ;  /* 0x0006f00d01007387 */ /* 0x0009e20000100800 */
[----:B------:R-:W-:-:S02]  /*0750*/  IADD3 R235, PT, PT, R7, 0x1c, RZ ;  /* 0x0000001c07eb7810 */ /* 0x000fc40007ffe0ff */
[C---:B-1----:R-:W-:Y:S01]  /*0760*/  VIADD R15, R7.reuse, 0x5 ;  /* 0x00000005070f7836 */ /* 0x042fe20000000000 */
[----:B------:R-:W-:Y:S01]  /*0770*/  IADD3 R224, PT, PT, R7, 0x27, RZ ;  /* 0x0000002707e07810 */ /* 0x000fe20007ffe0ff */
[----:B------:R-:W-:Y:S01]  /*0780*/  IMAD R96, R73, R5, R96 ;  /* 0x0000000549607224 */ /* 0x000fe200078e0260 */
[C---:B--2---:R-:W-:Y:S01]  /*0790*/  IADD3 R14, PT, PT, R7.reuse, 0x6, RZ ;  /* 0x00000006070e7810 */ /* 0x044fe20007ffe0ff */
[C---:B------:R-:W-:Y:S01]  /*07a0*/  IMAD.HI.U32 R8, R72.reuse, R97, RZ ;  /* 0x0000006148087227 */ /* 0x040fe200078e00ff */
[----:B------:R-:W-:Y:S01]  /*07b0*/  IABS R125, R15 ;  /* 0x0000000f007d7213 */ /* 0x000fe20000000000 */
[----:B------:R-:W-:Y:S01]  /*07c0*/  STL [R1+0x798], R15 ;  /* 0x0007980f01007387 */ /* 0x000fe20000100800 */
[----:B------:R-:W-:Y:S01]  /*07d0*/  IABS R124, R14 ;  /* 0x0000000e007c7213 */ /* 0x000fe20000000000 */
[C---:B------:R-:W-:Y:S01]  /*07e0*/  IMAD.HI.U32 R3, R72.reuse, R131, RZ ;  /* 0x0000008348037227 */ /* 0x040fe200078e00ff */
[----:B------:R-:W-:Y:S01]  /*07f0*/  IABS R101, R235 ;  /* 0x000000eb00657213 */ /* 0x000fe20000000000 */
[----:B------:R-:W-:Y:S01]  /*0800*/  STL [R1+0x79c], R14 ;  /* 0x00079c0e01007387 */ /* 0x000fe20000100800 */
[----:B------:R-:W-:Y:S01]  /*0810*/  IABS R87, R224 ;  /* 0x000000e000577213 */ /* 0x000fe20000000000 */
[----:B------:R-:W-:Y:S01]  /*0820*/  IMAD.HI.U32 R5, R72, R127, RZ ;  /* 0x0000007f48057227 */ /* 0x000fe200078e00ff */
[----:B------:R-:W-:-:S02]  /*0830*/  IADD3 R233, PT, PT, R7, 0x1e, RZ ;  /* 0x0000001e07e97810 */ /* 0x000fc40007ffe0ff */
[C---:B------:R-:W-:Y:S01]  /*0840*/  IADD3 R222, PT, PT, R7.reuse, 0x29, RZ ;  /* 0x0000002907de7810 */ /* 0x040fe20007ffe0ff */
[----:B------:R-:W-:Y:S01]  /*0850*/  IMAD.IADD R2, R10, 0x1, R4 ;  /* 0x000000010a027824 */ /* 0x000fe200078e0204 */
[C---:B------:R-:W-:Y:S01]  /*0860*/  IADD3 R211, PT, PT, R7.reuse, 0x34, RZ ;  /* 0x0000003407d37810 */ /* 0x040fe20007ffe0ff */
[----:B------:R-:W-:Y:S01]  /*0870*/  IMAD.MOV R12, RZ, RZ, -R8 ;  /* 0x000000ffff0c7224 */ /* 0x000fe200078e0a08 */
[C---:B------:R-:W-:Y:S01]  /*0880*/  IADD3 R200, PT, PT, R7.reuse, 0x3f, RZ ;  /* 0x0000003f07c87810 */ /* 0x040fe20007ffe0ff */
[----:B------:R-:W-:Y:S01]  /*0890*/  IMAD.MOV R8, RZ, RZ, -R3 ;  /* 0x000000ffff087224 */ /* 0x000fe200078e0a03 */
[C---:B------:R-:W-:Y:S01]  /*08a0*/  IADD3 R198, PT, PT, R7.reuse, 0x41, RZ ;  /* 0x0000004107c67810 */ /* 0x040fe20007ffe0ff */
[----:B------:R-:W-:Y:S01]  /*08b0*/  IMAD.MOV R10, RZ, RZ, -R5 ;  /* 0x000000ffff0a7224 */ /* 0x000fe200078e0a05 */
[C---:B------:R-:W-:Y:S01]  /*08c0*/  IADD3 R189, PT, PT, R7.reuse, 0x4a, RZ ;  /* 0x0000004a07bd7810 */ /* 0x040fe20007ffe0ff */
[----:B------:R-:W-:Y:S01]  /*08d0*/  IMAD.HI.U32 R3, R72, R125, RZ ;  /* 0x0000007d48037227 */ /* 0x000fe200078e00ff */
[----:B------:R-:W-:-:S02]  /*08e0*/  IADD3 R187, PT, PT, R7, 0x4c, RZ ;  /* 0x0000004c07bb7810 */ /* 0x000fc40007ffe0ff */
[C---:B------:R-:W-:Y:S01]  /*08f0*/  IADD3 R176, PT, PT, R7.reuse, 0x57, RZ ;  /* 0x0000005707b07810 */ /* 0x040fe20007ffe0ff */
[----:B------:R-:W-:Y:S01]  /*0900*/  IMAD.HI.U32 R4, R72, R130, RZ ;  /* 0x0000008248047227 */ /* 0x000fe200078e00ff */
[C---:B------:R-:W-:Y:S02]  /*0910*/  IADD3 R165, PT, PT, R7.reuse, 0x62, RZ ;  /* 0x0000006207a57810 */ /* 0x040fe40007ffe0ff */
[----:B------:R-:W-:Y:S01]  /*0920*/  IADD3 R154, PT, PT, R7, 0x6d, RZ ;  /* 0x0000006d079a7810 */ /* 0x000fe20007ffe0ff */
[----:B------:R-:W-:Y:S01]  /*0930*/  IMAD R127, R73, R10, R127 ;  /* 0x0000000a497f7224 */ /* 0x000fe200078e027f */
[----:B------:R-:W-:Y:S01]  /*0940*/  IADD3 R163, PT, PT, R7, 0x64, RZ ;  /* 0x0000006407a37810 */ /* 0x000fe20007ffe0ff */
[----:B------:R-:W-:Y:S01]  /*0950*/  IMAD R97, R73, R12, R97 ;  /* 0x0000000c49617224 */ /* 0x000fe200078e0261 */
[C---:B------:R-:W-:Y:S01]  /*0960*/  IADD3 R152, PT, PT, R7.reuse, 0x6f, RZ ;  /* 0x0000006f07987810 */ /* 0x040fe20007ffe0ff */
[----:B------:R-:W-:Y:S02]  /*0970*/  IMAD.MOV R10, RZ, RZ, -R3 ;  /* 0x000000ffff0a7224 */ /* 0x000fe400078e0a03 */
[----:B------:R-:W-:-:S02]  /*0980*/  VIADD R11, R7, 0x8 ;  /* 0x00000008070b7836 */ /* 0x000fc40000000000 */
[----:B------:R-:W-:-:S04]  /*0990*/  IMAD.HI.U32 R6, R72, R126, RZ ;  /* 0x0000007e48067227 */ /* 0x000fc800078e00ff */
[C---:B----4-:R-:W-:Y:S02]  /*09a0*/  VIADD R13, R7.reuse, 0x7 ;  /* 0x00000007070d7836 */ /* 0x050fe40000000000 */
[----:B------:R-:W-:Y:S01]  /*09b0*/  VIADD R9, R7, 0x9 ;  /* 0x0000000907097836 */ /* 0x000fe20000000000 */
[C---:B------:R-:W-:Y:S01]  /*09c0*/  ISETP.GT.U32.AND P4, PT, R73.reuse, R96, PT ;  /* 0x000000604900720c */ /* 0x040fe20003f84070 */
[----:B------:R-:W-:Y:S01]  /*09d0*/  IMAD.MOV R4, RZ, RZ, -R4 ;  /* 0x000000ffff047224 */ /* 0x000fe200078e0a04 */
[C---:B------:R-:W-:Y:S01]  /*09e0*/  ISETP.GT.U32.AND P3, PT, R73.reuse, R97, PT ;  /* 0x000000614900720c */ /* 0x040fe20003f64070 */
[C---:B------:R-:W-:Y:S01]  /*09f0*/  IMAD R125, R73.reuse, R10, R125 ;  /* 0x0000000a497d7224 */ /* 0x040fe200078e027d */
[----:B------:R-:W-:Y:S01]  /*0a00*/  IABS R122, R11 ;  /* 0x0000000b007a7213 */ /* 0x000fe20000000000 */
[C---:B------:R-:W-:Y:S01]  /*0a10*/  IMAD R130, R73.reuse, R4, R130 ;  /* 0x0000000449827224 */ /* 0x040fe200078e0282 */
[----:B------:R-:W-:Y:S01]  /*0a20*/  IABS R123, R13 ;  /* 0x0000000d007b7213 */ /* 0x000fe20000000000 */
[----:B------:R-:W-:Y:S01]  /*0a30*/  IMAD.HI.U32 R4, R72, R124, RZ ;  /* 0x0000007c48047227 */ /* 0x000fe200078e00ff */
[C---:B------:R-:W-:Y:S01]  /*0a40*/  ISETP.GT.U32.AND P1, PT, R73.reuse, R125, PT ;  /* 0x0000007d4900720c */ /* 0x040fe20003f24070 */
[----:B------:R1:W-:Y:S01]  /*0a50*/  STL [R1+0x7a4], R13 ;  /* 0x0007a40d01007387 */ /* 0x0003e20000100800 */
[----:B------:R-:W-:Y:S01]  /*0a60*/  IABS R121, R9 ;  /* 0x0000000900797213 */ /* 0x000fe20000000000 */
[----:B------:R-:W-:Y:S01]  /*0a70*/  IMAD.MOV R6, RZ, RZ, -R6 ;  /* 0x000000ffff067224 */ /* 0x000fe200078e0a06 */
[----:B------:R-:W-:Y:S01]  /*0a80*/  IABS R99, R233 ;  /* 0x000000e900637213 */ /* 0x000fe20000000000 */
[----:B------:R-:W-:Y:S01]  /*0a90*/  IMAD R135, R2, 0x40, R252 ;  /* 0x0000004002877824 */ /* 0x000fe200078e02fc */
[----:B------:R-:W-:Y:S01]  /*0aa0*/  IABS R85, R222 ;  /* 0x000000de00557213 */ /* 0x000fe20000000000 */
[C---:B------:R-:W-:Y:S01]  /*0ab0*/  IMAD R131, R73.reuse, R8, R131 ;  /* 0x0000000849837224 */ /* 0x040fe200078e0283 */
[C---:B------:R-:W-:Y:S01]  /*0ac0*/  ISETP.GT.U32.AND P2, PT, R73.reuse, R130, PT ;  /* 0x000000824900720c */ /* 0x040fe20003f44070 */
[----:B------:R-:W-:Y:S01]  /*0ad0*/  IMAD.MOV R4, RZ, RZ, -R4 ;  /* 0x000000ffff047224 */ /* 0x000fe200078e0a04 */
[----:B------:R-:W-:Y:S01]  /*0ae0*/  IABS R2, R135 ;  /* 0x0000008700027213 */ /* 0x000fe20000000000 */
[C---:B------:R-:W-:Y:S01]  /*0af0*/  IMAD R126, R73.reuse, R6, R126 ;  /* 0x00000006497e7224 */ /* 0x040fe200078e027e */
[----:B------:R-:W-:Y:S01]  /*0b00*/  ISETP.GT.U32.AND P0, PT, R73, R127, PT ;  /* 0x0000007f4900720c */ /* 0x000fe20003f04070 */
[----:B-1----:R-:W-:Y:S01]  /*0b10*/  VIADD R13, R7, 0xa ;  /* 0x0000000a070d7836 */ /* 0x002fe20000000000 */
[C---:B------:R-:W-:Y:S01]  /*0b20*/  ISETP.GT.U32.AND P5, PT, R73.reuse, R131, PT ;  /* 0x000000834900720c */ /* 0x040fe20003fa4070 */
[C---:B------:R-:W-:Y:S01]  /*0b30*/  IMAD.HI.U32 R6, R72.reuse, R122, RZ ;  /* 0x0000007a48067227 */ /* 0x040fe200078e00ff */
[----:B------:R-:W-:Y:S01]  /*0b40*/  IABS R71, R211 ;  /* 0x000000d300477213 */ /* 0x000fe20000000000 */
[----:B------:R-:W-:Y:S01]  /*0b50*/  STL [R1+0x7ac], R11 ;  /* 0x0007ac0b01007387 */ /* 0x000fe20000100800 */
[----:B------:R-:W-:Y:S01]  /*0b60*/  IABS R120, R13 ;  /* 0x0000000d00787213 */ /* 0x000fe20000000000 */
[----:B------:R-:W-:Y:S01]  /*0b70*/  IMAD.HI.U32 R5, R72, R123, RZ ;  /* 0x0000007b48057227 */ /* 0x000fe200078e00ff */
[----:B------:R-:W-:Y:S01]  /*0b80*/  IADD3 R6, PT, PT, -R6, RZ, RZ ;  /* 0x000000ff06067210 */ /* 0x000fe20007ffe1ff */
[----:B------:R1:W-:Y:S01]  /*0b90*/  STL [R1+0x7b0], R9 ;  /* 0x0007b00901007387 */ /* 0x0003e20000100800 */
[----:B------:R-:W-:Y:S01]  /*0ba0*/  IABS R60, R200 ;  /* 0x000000c8003c7213 */ /* 0x000fe20000000000 */
[----:B------:R-:W-:Y:S01]  /*0bb0*/  IMAD R124, R73, R4, R124 ;  /* 0x00000004497c7224 */ /* 0x000fe200078e027c */
[----:B------:R-:W-:Y:S01]  /*0bc0*/  IABS R16, R198 ;  /* 0x000000c600107213 */ /* 0x000fe20000000000 */
[----:B------:R-:W-:Y:S01]  /*0bd0*/  IMAD.MOV R12, RZ, RZ, -R5 ;  /* 0x000000ffff0c7224 */ /* 0x000fe200078e0a05 */
[----:B------:R-:W-:Y:S01]  /*0be0*/  IABS R34, R189 ;  /* 0x000000bd00227213 */ /* 0x000fe20000000000 */
[----:B------:R-:W-:Y:S01]  /*0bf0*/  IMAD.HI.U32 R95, R95, R2, RZ ;  /* 0x000000025f5f7227 */ /* 0x000fe200078e00ff */
[----:B------:R-:W-:Y:S01]  /*0c00*/  IABS R49, R187 ;  /* 0x000000bb00317213 */ /* 0x000fe20000000000 */
[----:B------:R-:W-:Y:S01]  /*0c10*/  STL [R1+0x7b4], R13 ;  /* 0x0007b40d01007387 */ /* 0x000fe20000100800 */
[----:B------:R-:W-:Y:S01]  /*0c20*/  IABS R21, R176 ;  /* 0x000000b000157213 */ /* 0x000fe20000000000 */
[----:B------:R-:W-:Y:S01]  /*0c30*/  @!P3 IMAD.IADD R97, R97, 0x1, -R73 ;  /* 0x000000016161b824 */ /* 0x000fe200078e0a49 */
[----:B------:R-:W-:Y:S01]  /*0c40*/  ISETP.GT.U32.AND P3, PT, R73, R124, PT ;  /* 0x0000007c4900720c */ /* 0x000fe20003f64070 */
[----:B------:R-:W-:Y:S01]  /*0c50*/  IMAD.HI.U32 R8, R72, R121, RZ ;  /* 0x0000007948087227 */ /* 0x000fe200078e00ff */
[----:B------:R-:W-:-:S02]  /*0c60*/  @!P1 IADD3 R125, PT, PT, R125, -R73, RZ ;  /* 0x800000497d7d9210 */ /* 0x000fc40007ffe0ff */
[----:B------:R-:W-:Y:S01]  /*0c70*/  IADD3 R95, PT, PT, -R95, RZ, RZ ;  /* 0x000000ff5f5f7210 */ /* 0x000fe20007ffe1ff */
[C---:B------:R-:W-:Y:S01]  /*0c80*/  IMAD R123, R73.reuse, R12, R123 ;  /* 0x0000000c497b7224 */ /* 0x040fe200078e027b */
[C---:B------:R-:W-:Y:S01]  /*0c90*/  ISETP.GT.U32.AND P1, PT, R73.reuse, R97, PT ;  /* 0x000000614900720c */ /* 0x040fe20003f24070 */
[----:B------:R-:W-:Y:S01]  /*0ca0*/  IMAD.HI.U32 R3, R72, R120, RZ ;  /* 0x0000007848037227 */ /* 0x000fe200078e00ff */
[----:B------:R-:W-:Y:S02]  /*0cb0*/  IABS R40, R165 ;  /* 0x000000a500287213 */ /* 0x000fe40000000000 */
[----:B------:R-:W-:Y:S01]  /*0cc0*/  IABS R28, R154 ;  /* 0x0000009a001c7213 */ /* 0x000fe20000000000 */
[----:B------:R-:W-:Y:S01]  /*0cd0*/  IMAD R122, R73, R6, R122 ;  /* 0x00000006497a7224 */ /* 0x000fe200078e027a */
[----:B------:R-:W-:Y:S01]  /*0ce0*/  IADD3 R3, PT, PT, -R3, RZ, RZ ;  /* 0x000000ff03037210 */ /* 0x000fe20007ffe1ff */
[----:B------:R-:W-:Y:S01]  /*0cf0*/  IMAD.MOV R8, RZ, RZ, -R8 ;  /* 0x000000ffff087224 */ /* 0x000fe200078e0a08 */
[----:B------:R-:W-:Y:S01]  /*0d00*/  IADD3 R141, PT, PT, R7, 0x7a, RZ ;  /* 0x0000007a078d7810 */ /* 0x000fe20007ffe0ff */
[--C-:B------:R-:W-:Y:S01]  /*0d10*/  @!P4 IMAD.IADD R96, R96, 0x1, -R73.reuse ;  /* 0x000000016060c824 */ /* 0x100fe200078e0a49 */
[----:B------:R-:W-:Y:S01]  /*0d20*/  ISETP.GT.U32.AND P4, PT, R73, R123, PT ;  /* 0x0000007b4900720c */ /* 0x000fe20003f84070 */
[----:B------:R-:W-:Y:S01]  /*0d30*/  @!P5 IMAD.IADD R131, R131, 0x1, -R73 ;  /* 0x000000018383d824 */ /* 0x000fe200078e0a49 */
[C---:B------:R-:W-:Y:S01]  /*0d40*/  ISETP.GT.U32.AND P5, PT, R73.reuse, R122, PT ;  /* 0x0000007a4900720c */ /* 0x040fe20003fa4070 */
[----:B------:R-:W-:Y:S01]  /*0d50*/  IMAD R121, R73, R8, R121 ;  /* 0x0000000849797224 */ /* 0x000fe200078e0279 */
[----:B------:R-:W-:Y:S01]  /*0d60*/  IABS R56, R163 ;  /* 0x000000a300387213 */ /* 0x000fe20000000000 */
[----:B-1----:R-:W-:-:S02]  /*0d70*/  VIADD R9, R7, 0xc ;  /* 0x0000000c07097836 */ /* 0x002fc40000000000 */
[----:B------:R-:W-:Y:S02]  /*0d80*/  IMAD R2, R0, R95, R2 ;  /* 0x0000005f00027224 */ /* 0x000fe400078e0202 */
[----:B------:R-:W-:Y:S01]  /*0d90*/  VIADD R251, R7, 0xe ;  /* 0x0000000e07fb7836 */ /* 0x000fe20000000000 */
[----:B------:R-:W-:Y:S01]  /*0da0*/  IABS R118, R9 ;  /* 0x0000000900767213 */ /* 0x000fe20000000000 */
[C---:B------:R-:W-:Y:S01]  /*0db0*/  IMAD R120, R73.reuse, R3, R120 ;  /* 0x0000000349787224 */ /* 0x040fe200078e0278 */
[C---:B------:R-:W-:Y:S01]  /*0dc0*/  ISETP.GT.U32.AND P6, PT, R73.reuse, R126, PT ;  /* 0x0000007e4900720c */ /* 0x040fe20003fc4070 */
[--C-:B------:R-:W-:Y:S01]  /*0dd0*/  @!P2 IMAD.IADD R130, R130, 0x1, -R73.reuse ;  /* 0x000000018282a824 */ /* 0x100fe200078e0a49 */
[----:B------:R-:W-:Y:S01]  /*0de0*/  ISETP.GT.U32.AND P2, PT, R73, R121, PT ;  /* 0x000000794900720c */ /* 0x000fe20003f44070 */
[--C-:B------:R-:W-:Y:S01]  /*0df0*/  @!P3 IMAD.IADD R124, R124, 0x1, -R73.reuse ;  /* 0x000000017c7cb824 */ /* 0x100fe200078e0a49 */
[----:B------:R-:W-:Y:S01]  /*0e00*/  ISETP.GT.U32.AND P3, PT, R0, R2, PT ;  /* 0x000000020000720c */ /* 0x000fe20003f64070 */
[--C-:B------:R-:W-:Y:S01]  /*0e10*/  @!P0 IMAD.IADD R127, R127, 0x1, -R73.reuse ;  /* 0x000000017f7f8824 */ /* 0x100fe200078e0a49 */
[----:B------:R-:W-:Y:S01]  /*0e20*/  IABS R116, R251 ;  /* 0x000000fb00747213 */ /* 0x000fe20000000000 */
[----:B------:R-:W-:Y:S01]  /*0e30*/  @!P1 IMAD.IADD R97, R97, 0x1, -R73 ;  /* 0x0000000161619824 */ /* 0x000fe200078e0a49 */
[----:B------:R-:W-:Y:S01]  /*0e40*/  ISETP.GT.U32.AND P0, PT, R73, R120, PT ;  /* 0x000000784900720c */ /* 0x000fe20003f04070 */
[----:B------:R-:W-:Y:S01]  /*0e50*/  VIADD R138, R7, 0xd ;  /* 0x0000000d078a7836 */ /* 0x000fe20000000000 */
[----:B------:R-:W-:Y:S01]  /*0e60*/  ISETP.GT.U32.AND P1, PT, R73, R125, PT ;  /* 0x0000007d4900720c */ /* 0x000fe20003f24070 */
[----:B------:R-:W-:-:S03]  /*0e70*/  IMAD.HI.U32 R5, R72, R118, RZ ;  /* 0x0000007648057227 */ /* 0x000fc600078e00ff */
[----:B------:R-:W-:Y:S01]  /*0e80*/  IABS R117, R138 ;  /* 0x0000008a00757213 */ /* 0x000fe20000000000 */
[C---:B------:R-:W-:Y:S02]  /*0e90*/  VIADD R11, R7.reuse, 0xb ;  /* 0x0000000b070b7836 */ /* 0x040fe40000000000 */
[----:B------:R-:W-:Y:S02]  /*0ea0*/  VIADD R244, R7, 0x13 ;  /* 0x0000001307f47836 */ /* 0x000fe40000000000 */
[--C-:B------:R-:W-:Y:S01]  /*0eb0*/  @!P4 IMAD.IADD R123, R123, 0x1, -R73.reuse ;  /* 0x000000017b7bc824 */ /* 0x100fe200078e0a49 */
[C---:B------:R-:W-:Y:S01]  /*0ec0*/  ISETP.GT.U32.AND P4, PT, R73.reuse, R131, PT ;  /* 0x000000834900720c */ /* 0x040fe20003f84070 */
[----:B------:R-:W-:Y:S01]  /*0ed0*/  IMAD.HI.U32 R8, R72, R116, RZ ;  /* 0x0000007448087227 */ /* 0x000fe200078e00ff */
[----:B------:R-:W-:Y:S01]  /*0ee0*/  IABS R119, R11 ;  /* 0x0000000b00777213 */ /* 0x000fe20000000000 */
[----:B------:R-:W-:Y:S01]  /*0ef0*/  STL [R1+0x7bc], R11 ;  /* 0x0007bc0b01007387 */ /* 0x000fe20000100800 */
[----:B------:R-:W-:Y:S01]  /*0f00*/  IABS R110, R244 ;  /* 0x000000f4006e7213 */ /* 0x000fe20000000000 */
[----:B------:R-:W-:Y:S01]  /*0f10*/  @!P5 IMAD.IADD R122, R122, 0x1, -R73 ;  /* 0x000000017a7ad824 */ /* 0x000fe200078e0a49 */
[----:B------:R-:W-:Y:S01]  /*0f20*/  ISETP.GT.U32.AND P5, PT, R73, R130, PT ;  /* 0x000000824900720c */ /* 0x000fe20003fa4070 */
[----:B------:R-:W-:-:S02]  /*0f30*/  IMAD.MOV R5, RZ, RZ, -R5 ;  /* 0x000000ffff057224 */ /* 0x000fc400078e0a05 */
[--C-:B------:R-:W-:Y:S02]  /*0f40*/  @!P6 IMAD.IADD R126, R126, 0x1, -R73.reuse ;  /* 0x000000017e7ee824 */ /* 0x100fe400078e0a49 */
[----:B------:R-:W-:Y:S02]  /*0f50*/  @!P2 IMAD.IADD R121, R121, 0x1, -R73 ;  /* 0x000000017979a824 */ /* 0x000fe400078e0a49 */
[----:B------:R-:W-:Y:S01]  /*0f60*/  IMAD.MOV R8, RZ, RZ, -R8 ;  /* 0x000000ffff087224 */ /* 0x000fe200078e0a08 */
[C---:B------:R-:W-:Y:S01]  /*0f70*/  ISETP.GT.U32.AND P2, PT, R73.reuse, R127, PT ;  /* 0x0000007f4900720c */ /* 0x040fe20003f44070 */
[C---:B------:R-:W-:Y:S02]  /*0f80*/  IMAD R118, R73.reuse, R5, R118 ;  /* 0x0000000549767224 */ /* 0x040fe400078e0276 */
[----:B------:R-:W-:Y:S01]  /*0f90*/  @!P3 IMAD.IADD R2, R2, 0x1, -R0 ;  /* 0x000000010202b824 */ /* 0x000fe200078e0a00 */
[----:B------:R-:W-:Y:S01]  /*0fa0*/  ISETP.GT.U32.AND P3, PT, R73, R124, PT ;  /* 0x0000007c4900720c */ /* 0x000fe20003f64070 */
[----:B------:R-:W-:Y:S01]  /*0fb0*/  VIADD R250, R7, 0xf ;  /* 0x0000000f07fa7836 */ /* 0x000fe20000000000 */
[----:B------:R-:W-:Y:S01]  /*0fc0*/  @!P1 IADD3 R125, PT, PT, R125, -R73, RZ ;  /* 0x800000497d7d9210 */ /* 0x000fe20007ffe0ff */
[----:B------:R-:W-:Y:S01]  /*0fd0*/  IMAD.HI.U32 R6, R72, R117, RZ ;  /* 0x0000007548067227 */ /* 0x000fe200078e00ff */
[C---:B------:R-:W-:Y:S01]  /*0fe0*/  ISETP.GT.U32.AND P1, PT, R73.reuse, R118, PT ;  /* 0x000000764900720c */ /* 0x040fe20003f24070 */
[----:B------:R1:W-:Y:S01]  /*0ff0*/  STL [R1+0x7c4], R9 ;  /* 0x0007c40901007387 */ /* 0x0003e20000100800 */
[----:B------:R-:W-:Y:S01]  /*1000*/  IABS R115, R250 ;  /* 0x000000fa00737213 */ /* 0x000fe20000000000 */
[----:B------:R-:W-:-:S02]  /*1010*/  IMAD R116, R73, R8, R116 ;  /* 0x0000000849747224 */ /* 0x000fc400078e0274 */
[----:B------:R-:W-:Y:S02]  /*1020*/  VIADD R247, R7, 0x10 ;  /* 0x0000001007f77836 */ /* 0x000fe40000000000 */
[----:B------:R-:W-:-:S04]  /*1030*/  IMAD.HI.U32 R4, R72, R119, RZ ;  /* 0x0000007748047227 */ /* 0x000fc800078e00ff */
[--C-:B------:R-:W-:Y:S01]  /*1040*/  @!P0 IMAD.IADD R120, R120, 0x1, -R73.reuse ;  /* 0x0000000178788824 */ /* 0x100fe200078e0a49 */
[----:B------:R-:W-:Y:S01]  /*1050*/  ISETP.GT.U32.AND P0, PT, R73, R126, PT ;  /* 0x0000007e4900720c */ /* 0x000fe20003f04070 */
[----:B------:R-:W-:Y:S01]  /*1060*/  IMAD.HI.U32 R8, R72, R110, RZ ;  /* 0x0000006e48087227 */ /* 0x000fe200078e00ff */
[----:B------:R-:W-:Y:S01]  /*1070*/  IABS R114, R247 ;  /* 0x000000f700727213 */ /* 0x000fe20000000000 */
[----:B------:R-:W-:Y:S02]  /*1080*/  STL [R1+0x7c8], R138 ;  /* 0x0007c88a01007387 */ /* 0x000fe40000100800 */
[----:B------:R-:W-:Y:S01]  /*1090*/  IMAD.MOV R6, RZ, RZ, -R6 ;  /* 0x000000ffff067224 */ /* 0x000fe200078e0a06 */
[----:B------:R-:W-:Y:S01]  /*10a0*/  IADD3 R8, PT, PT, -R8, RZ, RZ ;  /* 0x000000ff08087210 */ /* 0x000fe20007ffe1ff */
[----:B------:R-:W-:Y:S02]  /*10b0*/  VIADD R243, R7, 0x14 ;  /* 0x0000001407f37836 */ /* 0x000fe40000000000 */
[----:B------:R-:W-:Y:S01]  /*10c0*/  @!P4 IMAD.IADD R131, R131, 0x1, -R73 ;  /* 0x000000018383c824 */ /* 0x000fe200078e0a49 */
[----:B------:R-:W-:Y:S01]  /*10d0*/  ISETP.GT.U32.AND P4, PT, R73, R123, PT ;  /* 0x0000007b4900720c */ /* 0x000fe20003f84070 */
[----:B------:R-:W-:-:S02]  /*10e0*/  IMAD.MOV R4, RZ, RZ, -R4 ;  /* 0x000000ffff047224 */ /* 0x000fc400078e0a04 */
[----:B------:R-:W-:Y:S01]  /*10f0*/  @!P5 IMAD.IADD R130, R130, 0x1, -R73 ;  /* 0x000000018282d824 */ /* 0x000fe200078e0a49 */
[C---:B------:R-:W-:Y:S01]  /*1100*/  ISETP.GT.U32.AND P5, PT, R73.reuse, R122, PT ;  /* 0x0000007a4900720c */ /* 0x040fe20003fa4070 */
[C---:B------:R-:W-:Y:S01]  /*1110*/  IMAD R117, R73.reuse, R6, R117 ;  /* 0x0000000649757224 */ /* 0x040fe200078e0275 */
[----:B------:R-:W-:Y:S01]  /*1120*/  ISETP.GT.U32.AND P6, PT, R73, R96, PT ;  /* 0x000000604900720c */ /* 0x000fe20003fc4070 */
[----:B------:R-:W-:Y:S01]  /*1130*/  VIADD R245, R7, 0x12 ;  /* 0x0000001207f57836 */ /* 0x000fe20000000000 */
[----:B------:R-:W-:Y:S01]  /*1140*/  IABS R109, R243 ;  /* 0x000000f3006d7213 */ /* 0x000fe20000000000 */
[----:B------:R-:W-:-:S04]  /*1150*/  IMAD.HI.U32 R3, R72, R115, RZ ;  /* 0x0000007348037227 */ /* 0x000fc800078e00ff */
[----:B------:R-:W-:Y:S01]  /*1160*/  VIADD R242, R7, 0x15 ;  /* 0x0000001507f27836 */ /* 0x000fe20000000000 */
[----:B------:R-:W-:Y:S01]  /*1170*/  IABS R111, R245 ;  /* 0x000000f5006f7213 */ /* 0x000fe20000000000 */
[----:B------:R-:W-:Y:S02]  /*1180*/  IMAD R119, R73, R4, R119 ;  /* 0x0000000449777224 */ /* 0x000fe400078e0277 */
[----:B------:R-:W-:Y:S01]  /*1190*/  @!P2 IMAD.IADD R127, R127, 0x1, -R73 ;  /* 0x000000017f7fa824 */ /* 0x000fe200078e0a49 */
[----:B------:R-:W-:Y:S01]  /*11a0*/  IABS R108, R242 ;  /* 0x000000f2006c7213 */ /* 0x000fe20000000000 */
[----:B------:R-:W-:Y:S01]  /*11b0*/  IMAD.HI.U32 R4, R72, R114, RZ ;  /* 0x0000007248047227 */ /* 0x000fe200078e00ff */
[C---:B------:R-:W-:Y:S01]  /*11c0*/  ISETP.GT.U32.AND P2, PT, R73.reuse, R121, PT ;  /* 0x000000794900720c */ /* 0x040fe20003f44070 */
[----:B------:R-:W-:Y:S02]  /*11d0*/  STL [R1+0x7cc], R251 ;  /* 0x0007ccfb01007387 */ /* 0x000fe40000100800 */
[----:B------:R-:W-:-:S02]  /*11e0*/  IMAD R110, R73, R8, R110 ;  /* 0x00000008496e7224 */ /* 0x000fc400078e026e */
[----:B------:R-:W-:Y:S01]  /*11f0*/  @!P3 IMAD.IADD R124, R124, 0x1, -R73 ;  /* 0x000000017c7cb824 */ /* 0x000fe200078e0a49 */
[----:B------:R-:W-:Y:S01]  /*1200*/  ISETP.GT.U32.AND P3, PT, R73, R117, PT ;  /* 0x000000754900720c */ /* 0x000fe20003f64070 */
[----:B------:R-:W-:Y:S02]  /*1210*/  IMAD.MOV R10, RZ, RZ, -R3 ;  /* 0x000000ffff0a7224 */ /* 0x000fe400078e0a03 */
[----:B------:R-:W-:Y:S02]  /*1220*/  VIADD R241, R7, 0x16 ;  /* 0x0000001607f17836 */ /* 0x000fe40000000000 */
[----:B------:R-:W-:Y:S01]  /*1230*/  IMAD.HI.U32 R5, R72, R112, RZ ;  /* 0x0000007048057227 */ /* 0x000fe200078e00ff */
[----:B------:R-:W-:Y:S01]  /*1240*/  @!P1 IADD3 R118, PT, PT, R118, -R73, RZ ;  /* 0x8000004976769210 */ /* 0x000fe20007ffe0ff */
[----:B------:R-:W-:Y:S02]  /*1250*/  STL [R1+0x934], R138 ;  /* 0x0009348a01007387 */ /* 0x000fe40000100800 */
[----:B------:R-:W-:-:S02]  /*1260*/  IMAD.MOV R4, RZ, RZ, -R4 ;  /* 0x000000ffff047224 */ /* 0x000fc400078e0a04 */
[----:B------:R-:W-:Y:S01]  /*1270*/  IMAD.HI.U32 R3, R72, R109, RZ ;  /* 0x0000006d48037227 */ /* 0x000fe200078e00ff */
[C---:B------:R-:W-:Y:S01]  /*1280*/  ISETP.GT.U32.AND P1, PT, R73.reuse, R110, PT ;  /* 0x0000006e4900720c */ /* 0x040fe20003f24070 */
[----:B------:R-:W-:Y:S01]  /*1290*/  STL [R1+0x938], R251 ;  /* 0x000938fb01007387 */ /* 0x000fe20000100800 */
[----:B------:R-:W-:Y:S01]  /*12a0*/  IABS R107, R241 ;  /* 0x000000f1006b7213 */ /* 0x000fe20000000000 */
[----:B------:R-:W-:Y:S01]  /*12b0*/  @!P0 IMAD.IADD R126, R126, 0x1, -R73 ;  /* 0x000000017e7e8824 */ /* 0x000fe200078e0a49 */
[C---:B------:R-:W-:Y:S01]  /*12c0*/  ISETP.GT.U32.AND P0, PT, R73.reuse, R119, PT ;  /* 0x000000774900720c */ /* 0x040fe20003f04070 */
[----:B------:R-:W-:Y:S02]  /*12d0*/  IMAD R115, R73, R10, R115 ;  /* 0x0000000a49737224 */ /* 0x000fe400078e0273 */
[----:B------:R-:W-:Y:S02]  /*12e0*/  VIADD R240, R7, 0x17 ;  /* 0x0000001707f07836 */ /* 0x000fe40000000000 */
[----:B------:R-:W-:Y:S01]  /*12f0*/  @!P4 IMAD.IADD R123, R123, 0x1, -R73 ;  /* 0x000000017b7bc824 */ /* 0x000fe200078e0a49 */
[----:B------:R-:W-:Y:S01]  /*1300*/  @!P6 IADD3 R96, PT, PT, R96, -R73, RZ ;  /* 0x800000496060e210 */ /* 0x000fe20007ffe0ff */
[----:B------:R-:W-:Y:S01]  /*1310*/  IMAD.HI.U32 R6, R72, R111, RZ ;  /* 0x0000006f48067227 */ /* 0x000fe200078e00ff */
[----:B------:R-:W-:Y:S01]  /*1320*/  ISETP.GT.U32.AND P4, PT, R73, R116, PT ;  /* 0x000000744900720c */ /* 0x000fe20003f84070 */
[----:B------:R-:W-:Y:S01]  /*1330*/  STL [R1+0x7d4], R250 ;  /* 0x0007d4fa01007387 */ /* 0x000fe20000100800 */
[----:B------:R-:W-:Y:S01]  /*1340*/  IABS R106, R240 ;  /* 0x000000f0006a7213 */ /* 0x000fe20000000000 */
[----:B------:R-:W-:-:S02]  /*1350*/  IMAD.MOV R5, RZ, RZ, -R5 ;  /* 0x000000ffff057224 */ /* 0x000fc400078e0a05 */
[C---:B------:R-:W-:Y:S02]  /*1360*/  IMAD R114, R73.reuse, R4, R114 ;  /* 0x0000000449727224 */ /* 0x040fe400078e0272 */
[----:B------:R-:W-:Y:S02]  /*1370*/  IMAD.MOV R10, RZ, RZ, -R3 ;  /* 0x000000ffff0a7224 */ /* 0x000fe400078e0a03 */
[----:B------:R-:W-:Y:S01]  /*1380*/  @!P5 IMAD.IADD R122, R122, 0x1, -R73 ;  /* 0x000000017a7ad824 */ /* 0x000fe200078e0a49 */
[C---:B------:R-:W-:Y:S01]  /*1390*/  ISETP.GT.U32.AND P6, PT, R73.reuse, R120, PT ;  /* 0x000000784900720c */ /* 0x040fe20003fc4070 */
[----:B------:R-:W-:Y:S01]  /*13a0*/  IMAD.HI.U32 R4, R72, R108, RZ ;  /* 0x0000006c48047227 */ /* 0x000fe200078e00ff */
[C---:B------:R-:W-:Y:S01]  /*13b0*/  ISETP.GT.U32.AND P5, PT, R73.reuse, R115, PT ;  /* 0x000000734900720c */ /* 0x040fe20003fa4070 */
[----:B------:R-:W-:Y:S02]  /*13c0*/  STL [R1+0x7d8], R247 ;  /* 0x0007d8f701007387 */ /* 0x000fe40000100800 */
[----:B------:R-:W-:Y:S01]  /*13d0*/  IMAD.MOV R6, RZ, RZ, -R6 ;  /* 0x000000ffff067224 */ /* 0x000fe200078e0a06 */
[----:B------:R-:W-:Y:S01]  /*13e0*/  IADD3 R4, PT, PT, -R4, RZ, RZ ;  /* 0x000000ff04047210 */ /* 0x000fe20007ffe1ff */
[----:B------:R-:W-:-:S02]  /*13f0*/  IMAD R112, R73, R5, R112 ;  /* 0x0000000549707224 */ /* 0x000fc400078e0270 */
[----:B------:R-:W-:Y:S02]  /*1400*/  VIADD R239, R7, 0x18 ;  /* 0x0000001807ef7836 */ /* 0x000fe40000000000 */
[--C-:B------:R-:W-:Y:S02]  /*1410*/  @!P2 IMAD.IADD R121, R121, 0x1, -R73.reuse ;  /* 0x000000017979a824 */ /* 0x100fe400078e0a49 */
[----:B------:R-:W-:Y:S01]  /*1420*/  @!P3 IMAD.IADD R117, R117, 0x1, -R73 ;  /* 0x000000017575b824 */ /* 0x000fe200078e0a49 */
[----:B------:R-:W-:Y:S01]  /*1430*/  @!P1 IADD3 R110, PT, PT, R110, -R73, RZ ;  /* 0x800000496e6e9210 */ /* 0x000fe20007ffe0ff */
[----:B------:R-:W-:-:S04]  /*1440*/  IMAD.HI.U32 R5, R72, R107, RZ ;  /* 0x0000006b48057227 */ /* 0x000fc800078e00ff */
[C---:B------:R-:W-:Y:S01]  /*1450*/  IMAD R109, R73.reuse, R10, R109 ;  /* 0x0000000a496d7224 */ /* 0x040fe200078e026d */
[C---:B------:R-:W-:Y:S01]  /*1460*/  ISETP.GT.U32.AND P2, PT, R73.reuse, R114, PT ;  /* 0x000000724900720c */ /* 0x040fe20003f44070 */
[C---:B------:R-:W-:Y:S01]  /*1470*/  IMAD R111, R73.reuse, R6, R111 ;  /* 0x00000006496f7224 */ /* 0x040fe200078e026f */
[----:B------:R-:W-:Y:S01]  /*1480*/  IABS R105, R239 ;  /* 0x000000ef00697213 */ /* 0x000fe20000000000 */
[----:B------:R-:W-:Y:S01]  /*1490*/  IMAD.MOV R12, RZ, RZ, -R5 ;  /* 0x000000ffff0c7224 */ /* 0x000fe200078e0a05 */
[C---:B------:R-:W-:Y:S01]  /*14a0*/  ISETP.GT.U32.AND P3, PT, R73.reuse, R109, PT ;  /* 0x0000006d4900720c */ /* 0x040fe20003f64070 */
[----:B------:R-:W-:Y:S01]  /*14b0*/  IMAD.HI.U32 R6, R72, R106, RZ ;  /* 0x0000006a48067227 */ /* 0x000fe200078e00ff */
[C---:B------:R-:W-:Y:S01]  /*14c0*/  ISETP.GT.U32.AND P1, PT, R73.reuse, R117, PT ;  /* 0x000000754900720c */ /* 0x040fe20003f24070 */
[----:B------:R-:W-:Y:S02]  /*14d0*/  STL [R1+0x93c], R250 ;  /* 0x00093cfa01007387 */ /* 0x000fe40000100800 */
[----:B------:R-:W-:-:S02]  /*14e0*/  IMAD R108, R73, R4, R108 ;  /* 0x00000004496c7224 */ /* 0x000fc400078e026c */
[----:B------:R-:W-:Y:S01]  /*14f0*/  @!P0 IMAD.IADD R119, R119, 0x1, -R73 ;  /* 0x0000000177778824 */ /* 0x000fe200078e0a49 */
[C---:B------:R-:W-:Y:S01]  /*1500*/  ISETP.GT.U32.AND P0, PT, R73.reuse, R111, PT ;  /* 0x0000006f4900720c */ /* 0x040fe20003f04070 */
[----:B------:R-:W-:Y:S01]  /*1510*/  IMAD R107, R73, R12, R107 ;  /* 0x0000000c496b7224 */ /* 0x000fe200078e026b */
[----:B------:R-:W-:Y:S01]  /*1520*/  STL [R1+0x7dc], R246 ;  /* 0x0007dcf601007387 */ /* 0x000fe20000100800 */
[----:B------:R-:W-:Y:S02]  /*1530*/  IMAD.MOV R6, RZ, RZ, -R6 ;  /* 0x000000ffff067224 */ /* 0x000fe400078e0a06 */
[----:B------:R-:W-:Y:S01]  /*1540*/  VIADD R234, R7, 0x1d ;  /* 0x0000001d07ea7836 */ /* 0x000fe20000000000 */
[----:B------:R-:W-:Y:S01]  /*1550*/  STL [R1+0x940], R247 ;  /* 0x000940f701007387 */ /* 0x000fe20000100800 */
[----:B------:R-:W-:-:S03]  /*1560*/  IMAD.HI.U32 R8, R72, R105, RZ ;  /* 0x0000006948087227 */ /* 0x000fc600078e00ff */
[----:B------:R-:W-:Y:S01]  /*1570*/  IABS R100, R234 ;  /* 0x000000ea00647213 */ /* 0x000fe20000000000 */
[--C-:B------:R-:W-:Y:S01]  /*1580*/  @!P4 IMAD.IADD R116, R116, 0x1, -R73.reuse ;  /* 0x000000017474c824 */ /* 0x100fe200078e0a49 */
[----:B------:R-:W-:Y:S01]  /*1590*/  ISETP.GT.U32.AND P4, PT, R73, R108, PT ;  /* 0x0000006c4900720c */ /* 0x000fe20003f84070 */
[--C-:B------:R-:W-:Y:S01]  /*15a0*/  @!P5 IMAD.IADD R115, R115, 0x1, -R73.reuse ;  /* 0x000000017373d824 */ /* 0x100fe200078e0a49 */
[C---:B------:R-:W-:Y:S01]  /*15b0*/  ISETP.GT.U32.AND P5, PT, R73.reuse, R107, PT ;  /* 0x0000006b4900720c */ /* 0x040fe20003fa4070 */
[----:B------:R-:W-:Y:S02]  /*15c0*/  IMAD R106, R73, R6, R106 ;  /* 0x00000006496a7224 */ /* 0x000fe400078e026a */
[----:B------:R-:W-:Y:S02]  /*15d0*/  VIADD R237, R7, 0x1a ;  /* 0x0000001a07ed7836 */ /* 0x000fe40000000000 */
[----:B------:R-:W-:Y:S01]  /*15e0*/  @!P6 IMAD.IADD R120, R120, 0x1, -R73 ;  /* 0x000000017878e824 */ /* 0x000fe200078e0a49 */
[----:B------:R-:W-:Y:S01]  /*15f0*/  ISETP.GT.U32.AND P6, PT, R73, R112, PT ;  /* 0x000000704900720c */ /* 0x000fe20003fc4070 */
[----:B------:R-:W-:Y:S01]  /*1600*/  IMAD.MOV R8, RZ, RZ, -R8 ;  /* 0x000000ffff087224 */ /* 0x000fe200078e0a08 */
[----:B------:R-:W-:Y:S01]  /*1610*/  IABS R103, R237 ;  /* 0x000000ed00677213 */ /* 0x000fe20000000000 */
[----:B------:R-:W-:-:S02]  /*1620*/  VIADD R230, R7, 0x21 ;  /* 0x0000002107e67836 */ /* 0x000fc40000000000 */
[--C-:B------:R-:W-:Y:S02]  /*1630*/  @!P2 IMAD.IADD R114, R114, 0x1, -R73.reuse ;  /* 0x000000017272a824 */ /* 0x100fe400078e0a49 */
[----:B------:R-:W-:Y:S02]  /*1640*/  @!P3 IMAD.IADD R109, R109, 0x1, -R73 ;  /* 0x000000016d6db824 */ /* 0x000fe400078e0a49 */
[----:B------:R-:W-:Y:S01]  /*1650*/  VIADD R229, R7, 0x22 ;  /* 0x0000002207e57836 */ /* 0x000fe20000000000 */
[----:B------:R-:W-:Y:S01]  /*1660*/  @!P1 IADD3 R117, PT, PT, R117, -R73, RZ ;  /* 0x8000004975759210 */ /* 0x000fe20007ffe0ff */
[C---:B------:R-:W-:Y:S01]  /*1670*/  IMAD.HI.U32 R6, R72.reuse, R101, RZ ;  /* 0x0000006548067227 */ /* 0x040fe200078e00ff */
[C---:B------:R-:W-:Y:S01]  /*1680*/  ISETP.GT.U32.AND P2, PT, R73.reuse, R106, PT ;  /* 0x0000006a4900720c */ /* 0x040fe20003f44070 */
[----:B------:R-:W-:Y:S01]  /*1690*/  STL [R1+0x7d0], R245 ;  /* 0x0007d0f501007387 */ /* 0x000fe20000100800 */
[C---:B------:R-:W-:Y:S01]  /*16a0*/  ISETP.GT.U32.AND P3, PT, R73.reuse, R116, PT ;  /* 0x000000744900720c */ /* 0x040fe20003f64070 */
[C---:B------:R-:W-:Y:S01]  /*16b0*/  IMAD R105, R73.reuse, R8, R105 ;  /* 0x0000000849697224 */ /* 0x040fe200078e0269 */
[----:B------:R-:W-:Y:S01]  /*16c0*/  IABS R93, R230 ;  /* 0x000000e6005d7213 */ /* 0x000fe20000000000 */
[----:B------:R-:W-:Y:S01]  /*16d0*/  IMAD.HI.U32 R8, R72, R100, RZ ;  /* 0x0000006448087227 */ /* 0x000fe200078e00ff */
[----:B------:R-:W-:Y:S01]  /*16e0*/  ISETP.GT.U32.AND P1, PT, R73, R110, PT ;  /* 0x0000006e4900720c */ /* 0x000fe20003f24070 */
[----:B------:R-:W-:Y:S01]  /*16f0*/  STL [R1+0x944], R246 ;  /* 0x000944f601007387 */ /* 0x000fe20000100800 */
[----:B------:R-:W-:Y:S01]  /*1700*/  IABS R92, R229 ;  /* 0x000000e5005c7213 */ /* 0x000fe20000000000 */
[----:B------:R-:W-:-:S02]  /*1710*/  IMAD.MOV R6, RZ, RZ, -R6 ;  /* 0x000000ffff067224 */ /* 0x000fc400078e0a06 */
[----:B------:R-:W-:Y:S01]  /*1720*/  VIADD R236, R7, 0x1b ;  /* 0x0000001b07ec7836 */ /* 0x000fe20000000000 */
[----:B------:R-:W-:Y:S01]  /*1730*/  STL [R1+0x7e4], R244 ;  /* 0x0007e4f401007387 */ /* 0x000fe20000100800 */
[----:B------:R-:W-:Y:S01]  /*1740*/  @!P0 IMAD.IADD R111, R111, 0x1, -R73 ;  /* 0x000000016f6f8824 */ /* 0x000fe200078e0a49 */
[C---:B------:R-:W-:Y:S01]  /*1750*/  ISETP.GT.U32.AND P0, PT, R73.reuse, R118, PT ;  /* 0x000000764900720c */ /* 0x040fe20003f04070 */
[----:B------:R-:W-:Y:S01]  /*1760*/  IMAD.HI.U32 R4, R72, R103, RZ ;  /* 0x0000006748047227 */ /* 0x000fe200078e00ff */
[----:B------:R-:W-:Y:S01]  /*1770*/  IABS R102, R236 ;  /* 0x000000ec00667213 */ /* 0x000fe20000000000 */
[----:B------:R-:W-:Y:S02]  /*1780*/  STL [R1+0x948], R245 ;  /* 0x000948f501007387 */ /* 0x000fe40000100800 */
[----:B------:R-:W-:Y:S02]  /*1790*/  IMAD.MOV R8, RZ, RZ, -R8 ;  /* 0x000000ffff087224 */ /* 0x000fe400078e0a08 */
[----:B------:R-:W-:Y:S01]  /*17a0*/  IMAD R101, R73, R6, R101 ;  /* 0x0000000649657224 */ /* 0x000fe200078e0265 */
[----:B------:R-:W-:Y:S01]  /*17b0*/  STL [R1+0x94c], R244 ;  /* 0x00094cf401007387 */ /* 0x000fe20000100800 */
[----:B------:R-:W-:-:S02]  /*17c0*/  VIADD R225, R7, 0x26 ;  /* 0x0000002607e17836 */ /* 0x000fc40000000000 */
[----:B------:R-:W-:Y:S01]  /*17d0*/  VIADD R232, R7, 0x1f ;  /* 0x0000001f07e87836 */ /* 0x000fe20000000000 */
[----:B------:R-:W-:Y:S01]  /*17e0*/  STL [R1+0x7ec], R243 ;  /* 0x0007ecf301007387 */ /* 0x000fe20000100800 */
[----:B------:R-:W-:Y:S01]  /*17f0*/  IMAD.HI.U32 R6, R72, R93, RZ ;  /* 0x0000005d48067227 */ /* 0x000fe200078e00ff */
[----:B------:R-:W-:Y:S02]  /*1800*/  IABS R88, R225 ;  /* 0x000000e100587213 */ /* 0x000fe40000000000 */
[----:B------:R-:W-:Y:S01]  /*1810*/  IABS R98, R232 ;  /* 0x000000e800627213 */ /* 0x000fe20000000000 */
[--C-:B------:R-:W-:Y:S01]  /*1820*/  @!P4 IMAD.IADD R108, R108, 0x1, -R73.reuse ;  /* 0x000000016c6cc824 */ /* 0x100fe200078e0a49 */
[----:B------:R-:W-:Y:S01]  /*1830*/  ISETP.GT.U32.AND P4, PT, R73, R115, PT ;  /* 0x000000734900720c */ /* 0x000fe20003f84070 */
[----:B------:R-:W-:Y:S01]  /*1840*/  @!P5 IMAD.IADD R107, R107, 0x1, -R73 ;  /* 0x000000016b6bd824 */ /* 0x000fe200078e0a49 */
[----:B------:R-:W-:Y:S01]  /*1850*/  ISETP.GT.U32.AND P5, PT, R73, R114, PT ;  /* 0x000000724900720c */ /* 0x000fe20003fa4070 */
[----:B------:R-:W-:Y:S01]  /*1860*/  VIADD R238, R7, 0x19 ;  /* 0x0000001907ee7836 */ /* 0x000fe20000000000 */
[----:B------:R-:W-:Y:S01]  /*1870*/  STL [R1+0x7f0], R242 ;  /* 0x0007f0f201007387 */ /* 0x000fe20000100800 */
[----:B------:R-:W-:-:S02]  /*1880*/  IMAD.MOV R4, RZ, RZ, -R4 ;  /* 0x000000ffff047224 */ /* 0x000fc400078e0a04 */
[----:B------:R-:W-:Y:S01]  /*1890*/  @!P6 IMAD.IADD R112, R112, 0x1, -R73 ;  /* 0x000000017070e824 */ /* 0x000fe200078e0a49 */
[----:B------:R-:W-:Y:S01]  /*18a0*/  IABS R104, R238 ;  /* 0x000000ee00687213 */ /* 0x000fe20000000000 */
[----:B------:R-:W-:Y:S01]  /*18b0*/  IMAD R100, R73, R8, R100 ;  /* 0x0000000849647224 */ /* 0x000fe200078e0264 */
[----:B------:R-:W-:Y:S01]  /*18c0*/  STL [R1+0x950], R243 ;  /* 0x000950f301007387 */ /* 0x000fe20000100800 */
[----:B------:R-:W-:-:S04]  /*18d0*/  IMAD.HI.U32 R8, R72, R92, RZ ;  /* 0x0000005c48087227 */ /* 0x000fc800078e00ff */
[----:B------:R-:W-:Y:S02]  /*18e0*/  IMAD.MOV R6, RZ, RZ, -R6 ;  /* 0x000000ffff067224 */ /* 0x000fe400078e0a06 */
[----:B------:R-:W-:Y:S02]  /*18f0*/  VIADD R231, R7, 0x20 ;  /* 0x0000002007e77836 */ /* 0x000fe40000000000 */
[----:B------:R-:W-:-:S04]  /*1900*/  IMAD.HI.U32 R5, R72, R102, RZ ;  /* 0x0000006648057227 */ /* 0x000fc800078e00ff */
[C---:B------:R-:W-:Y:S01]  /*1910*/  IMAD R103, R73.reuse, R4, R103 ;  /* 0x0000000449677224 */ /* 0x040fe200078e0267 */
[----:B------:R-:W-:Y:S01]  /*1920*/  IABS R94, R231 ;  /* 0x000000e7005e7213 */ /* 0x000fe20000000000 */
[--C-:B------:R-:W-:Y:S01]  /*1930*/  @!P2 IMAD.IADD R106, R106, 0x1, -R73.reuse ;  /* 0x000000016a6aa824 */ /* 0x100fe200078e0a49 */
[C---:B------:R-:W-:Y:S01]  /*1940*/  ISETP.GT.U32.AND P2, PT, R73.reuse, R112, PT ;  /* 0x000000704900720c */ /* 0x040fe20003f44070 */
[----:B------:R-:W-:Y:S01]  /*1950*/  @!P3 IMAD.IADD R116, R116, 0x1, -R73 ;  /* 0x000000017474b824 */ /* 0x000fe200078e0a49 */
[----:B------:R-:W-:Y:S01]  /*1960*/  ISETP.GT.U32.AND P3, PT, R73, R109, PT ;  /* 0x0000006d4900720c */ /* 0x000fe20003f64070 */
[----:B------:R-:W-:Y:S02]  /*1970*/  IMAD.MOV R8, RZ, RZ, -R8 ;  /* 0x000000ffff087224 */ /* 0x000fe400078e0a08 */
[C---:B------:R-:W-:Y:S02]  /*1980*/  VIADD R220, R7.reuse, 0x2b ;  /* 0x0000002b07dc7836 */ /* 0x040fe40000000000 */
[----:B------:R-:W-:-:S02]  /*1990*/  VIADD R227, R7, 0x24 ;  /* 0x0000002407e37836 */ /* 0x000fc40000000000 */
[--C-:B------:R-:W-:Y:S02]  /*19a0*/  @!P0 IMAD.IADD R118, R118, 0x1, -R73.reuse ;  /* 0x0000000176768824 */ /* 0x100fe400078e0a49 */
[----:B------:R-:W-:Y:S01]  /*19b0*/  @!P1 IMAD.IADD R110, R110, 0x1, -R73 ;  /* 0x000000016e6e9824 */ /* 0x000fe200078e0a49 */
[C---:B------:R-:W-:Y:S01]  /*19c0*/  ISETP.GT.U32.AND P6, PT, R73.reuse, R119, PT ;  /* 0x000000774900720c */ /* 0x040fe20003fc4070 */
[C---:B------:R-:W-:Y:S01]  /*19d0*/  IMAD R93, R73.reuse, R6, R93 ;  /* 0x00000006495d7224 */ /* 0x040fe200078e025d */
[----:B------:R-:W-:Y:S01]  /*19e0*/  IABS R83, R220 ;  /* 0x000000dc00537213 */ /* 0x000fe20000000000 */
[C---:B------:R-:W-:Y:S01]  /*19f0*/  IMAD.HI.U32 R6, R72.reuse, R88, RZ ;  /* 0x0000005848067227 */ /* 0x040fe200078e00ff */
[C---:B------:R-:W-:Y:S01]  /*1a00*/  ISETP.GT.U32.AND P0, PT, R73.reuse, R111, PT ;  /* 0x0000006f4900720c */ /* 0x040fe20003f04070 */
[----:B------:R-:W-:Y:S01]  /*1a10*/  STL [R1+0x7f4], R241 ;  /* 0x0007f4f101007387 */ /* 0x000fe20000100800 */
[----:B------:R-:W-:Y:S01]  /*1a20*/  ISETP.GT.U32.AND P1, PT, R73, R103, PT ;  /* 0x000000674900720c */ /* 0x000fe20003f24070 */
[----:B------:R-:W-:Y:S01]  /*1a30*/  IMAD.MOV R5, RZ, RZ, -R5 ;  /* 0x000000ffff057224 */ /* 0x000fe200078e0a05 */
[----:B------:R-:W-:Y:S01]  /*1a40*/  IABS R90, R227 ;  /* 0x000000e3005a7213 */ /* 0x000fe20000000000 */
[----:B------:R-:W-:-:S04]  /*1a50*/  IMAD.HI.U32 R4, R72, R98, RZ ;  /* 0x0000006248047227 */ /* 0x000fc800078e00ff */
[----:B------:R-:W-:-:S04]  /*1a60*/  IMAD.HI.U32 R3, R72, R104, RZ ;  /* 0x0000006848037227 */ /* 0x000fc800078e00ff */
[----:B------:R-:W-:Y:S02]  /*1a70*/  VIADD R219, R7, 0x2c ;  /* 0x0000002c07db7836 */ /* 0x000fe40000000000 */
[----:B------:R-:W-:Y:S02]  /*1a80*/  @!P4 IMAD.IADD R115, R115, 0x1, -R73 ;  /* 0x000000017373c824 */ /* 0x000fe400078e0a49 */
[C---:B------:R-:W-:Y:S01]  /*1a90*/  IMAD R92, R73.reuse, R8, R92 ;  /* 0x00000008495c7224 */ /* 0x040fe200078e025c */
[----:B------:R-:W-:Y:S01]  /*1aa0*/  IABS R82, R219 ;  /* 0x000000db00527213 */ /* 0x000fe20000000000 */
[----:B------:R-:W-:Y:S01]  /*1ab0*/  IMAD.HI.U32 R8, R72, R87, RZ ;  /* 0x0000005748087227 */ /* 0x000fe200078e00ff */
[----:B------:R-:W-:Y:S01]  /*1ac0*/  ISETP.GT.U32.AND P4, PT, R73, R108, PT ;  /* 0x0000006c4900720c */ /* 0x000fe20003f84070 */
[----:B------:R-:W-:Y:S02]  /*1ad0*/  STL [R1+0x954], R242 ;  /* 0x000954f201007387 */ /* 0x000fe40000100800 */
[----:B------:R-:W-:-:S02]  /*1ae0*/  IMAD.MOV R6, RZ, RZ, -R6 ;  /* 0x000000ffff067224 */ /* 0x000fc400078e0a06 */
[C---:B------:R-:W-:Y:S02]  /*1af0*/  IMAD R102, R73.reuse, R5, R102 ;  /* 0x0000000549667224 */ /* 0x040fe400078e0266 */
[----:B------:R-:W-:Y:S02]  /*1b00*/  @!P5 IMAD.IADD R114, R114, 0x1, -R73 ;  /* 0x000000017272d824 */ /* 0x000fe400078e0a49 */
[----:B------:R-:W-:Y:S01]  /*1b10*/  IMAD.MOV R4, RZ, RZ, -R4 ;  /* 0x000000ffff047224 */ /* 0x000fe200078e0a04 */
[----:B------:R-:W-:Y:S01]  /*1b20*/  ISETP.GT.U32.AND P5, PT, R73, R107, PT ;  /* 0x0000006b4900720c */ /* 0x000fe20003fa4070 */
[----:B------:R-:W-:-:S04]  /*1b30*/  IMAD.HI.U32 R5, R72, R94, RZ ;  /* 0x0000005e48057227 */ /* 0x000fc800078e00ff */
[----:B------:R-:W-:Y:S01]  /*1b40*/  VIADD R226, R7, 0x25 ;  /* 0x0000002507e27836 */ /* 0x000fe20000000000 */
[----:B------:R-:W-:Y:S01]  /*1b50*/  IADD3 R5, PT, PT, -R5, RZ, RZ ;  /* 0x000000ff05057210 */ /* 0x000fe20007ffe1ff */
[----:B------:R-:W-:Y:S02]  /*1b60*/  IMAD.MOV R3, RZ, RZ, -R3 ;  /* 0x000000ffff037224 */ /* 0x000fe400078e0a03 */
[C---:B------:R-:W-:Y:S01]  /*1b70*/  VIADD R228, R7.reuse, 0x23 ;  /* 0x0000002307e47836 */ /* 0x040fe20000000000 */
[----:B------:R-:W-:Y:S01]  /*1b80*/  IABS R89, R226 ;  /* 0x000000e200597213 */ /* 0x000fe20000000000 */
[----:B------:R-:W-:Y:S02]  /*1b90*/  IMAD.MOV R8, RZ, RZ, -R8 ;  /* 0x000000ffff087224 */ /* 0x000fe400078e0a08 */
[----:B------:R-:W-:Y:S01]  /*1ba0*/  VIADD R215, R7, 0x30 ;  /* 0x0000003007d77836 */ /* 0x000fe20000000000 */
[----:B------:R-:W-:Y:S01]  /*1bb0*/  @!P3 IADD3 R109, PT, PT, R109, -R73, RZ ;  /* 0x800000496d6db210 */ /* 0x000fe20007ffe0ff */
[C---:B------:R-:W-:Y:S01]  /*1bc0*/  IMAD R88, R73.reuse, R6, R88 ;  /* 0x0000000649587224 */ /* 0x040fe200078e0258 */
[----:B------:R-:W-:Y:S01]  /*1bd0*/  IABS R91, R228 ;  /* 0x000000e4005b7213 */ /* 0x000fe20000000000 */
[C---:B------:R-:W-:Y:S01]  /*1be0*/  IMAD R98, R73.reuse, R4, R98 ;  /* 0x0000000449627224 */ /* 0x040fe200078e0262 */
[----:B------:R-:W-:Y:S01]  /*1bf0*/  IABS R77, R215 ;  /* 0x000000d7004d7213 */ /* 0x000fe20000000000 */
[C---:B------:R-:W-:Y:S01]  /*1c00*/  IMAD.HI.U32 R6, R72.reuse, R83, RZ ;  /* 0x0000005348067227 */ /* 0x040fe200078e00ff */
[C---:B------:R-:W-:Y:S01]  /*1c10*/  ISETP.GT.U32.AND P3, PT, R73.reuse, R102, PT ;  /* 0x000000664900720c */ /* 0x040fe20003f64070 */
[----:B------:R-:W-:Y:S02]  /*1c20*/  STL [R1+0x7fc], R240 ;  /* 0x0007fcf001007387 */ /* 0x000fe40000100800 */
[----:B------:R-:W-:Y:S01]  /*1c30*/  IMAD.HI.U32 R4, R72, R90, RZ ;  /* 0x0000005a48047227 */ /* 0x000fe200078e00ff */
[----:B------:R-:W-:Y:S01]  /*1c40*/  IADD3 R6, PT, PT, -R6, RZ, RZ ;  /* 0x000000ff06067210 */ /* 0x000fe20007ffe1ff */
[----:B------:R2:W-:Y:S02]  /*1c50*/  STL [R1+0x958], R241 ;  /* 0x000958f101007387 */ /* 0x0005e40000100800 */
[----:B------:R-:W-:-:S02]  /*1c60*/  IMAD R104, R73, R3, R104 ;  /* 0x0000000349687224 */ /* 0x000fc400078e0268 */
[----:B------:R-:W-:Y:S01]  /*1c70*/  @!P2 IMAD.IADD R112, R112, 0x1, -R73 ;  /* 0x000000017070a824 */ /* 0x000fe200078e0a49 */
[C---:B------:R-:W-:Y:S01]  /*1c80*/  ISETP.GT.U32.AND P2, PT, R73.reuse, R105, PT ;  /* 0x000000694900720c */ /* 0x040fe20003f44070 */
[----:B------:R-:W-:Y:S01]  /*1c90*/  IMAD R87, R73, R8, R87 ;  /* 0x0000000849577224 */ /* 0x000fe200078e0257 */
[----:B------:R-:W-:Y:S01]  /*1ca0*/  STL [R1+0x804], R239 ;  /* 0x000804ef01007387 */ /* 0x000fe20000100800 */
[C---:B------:R-:W-:Y:S02]  /*1cb0*/  VIADD R221, R7.reuse, 0x2a ;  /* 0x0000002a07dd7836 */ /* 0x040fe40000000000 */
[C---:B------:R-:W-:Y:S02]  /*1cc0*/  VIADD R214, R7.reuse, 0x31 ;  /* 0x0000003107d67836 */ /* 0x040fe40000000000 */
[----:B------:R-:W-:Y:S01]  /*1cd0*/  VIADD R223, R7, 0x28 ;  /* 0x0000002807df7836 */ /* 0x000fe20000000000 */
[----:B------:R-:W-:Y:S01]  /*1ce0*/  IABS R84, R221 ;  /* 0x000000dd00547213 */ /* 0x000fe20000000000 */
[C---:B------:R-:W-:Y:S01]  /*1cf0*/  IMAD.HI.U32 R8, R72.reuse, R82, RZ ;  /* 0x0000005248087227 */ /* 0x040fe200078e00ff */
[----:B------:R-:W-:Y:S01]  /*1d00*/  IABS R76, R214 ;  /* 0x000000d6004c7213 */ /* 0x000fe20000000000 */
[----:B------:R-:W-:Y:S01]  /*1d10*/  STL [R1+0x808], R238 ;  /* 0x000808ee01007387 */ /* 0x000fe20000100800 */
[----:B------:R-:W-:Y:S01]  /*1d20*/  IABS R86, R223 ;  /* 0x000000df00567213 */ /* 0x000fe20000000000 */
[----:B------:R-:W-:-:S04]  /*1d30*/  IMAD.HI.U32 R3, R72, R99, RZ ;  /* 0x0000006348037227 */ /* 0x000fc800078e00ff */
[--C-:B------:R-:W-:Y:S02]  /*1d40*/  @!P0 IMAD.IADD R111, R111, 0x1, -R73.reuse ;  /* 0x000000016f6f8824 */ /* 0x100fe400078e0a49 */
[----:B------:R-:W-:Y:S01]  /*1d50*/  IMAD.MOV R4, RZ, RZ, -R4 ;  /* 0x000000ffff047224 */ /* 0x000fe200078e0a04 */
[----:B------:R-:W-:Y:S01]  /*1d60*/  ISETP.GT.U32.AND P0, PT, R73, R104, PT ;  /* 0x000000684900720c */ /* 0x000fe20003f04070 */
[--C-:B------:R-:W-:Y:S01]  /*1d70*/  @!P1 IMAD.IADD R103, R103, 0x1, -R73.reuse ;  /* 0x0000000167679824 */ /* 0x100fe200078e0a49 */
[C---:B------:R-:W-:Y:S01]  /*1d80*/  ISETP.GT.U32.AND P1, PT, R73.reuse, R93, PT ;  /* 0x0000005d4900720c */ /* 0x040fe20003f24070 */
[----:B------:R-:W-:Y:S02]  /*1d90*/  IMAD R94, R73, R5, R94 ;  /* 0x00000005495e7224 */ /* 0x000fe400078e025e */
[----:B------:R-:W-:Y:S01]  /*1da0*/  @!P6 IMAD.IADD R119, R119, 0x1, -R73 ;  /* 0x000000017777e824 */ /* 0x000fe200078e0a49 */
[----:B------:R-:W-:Y:S01]  /*1db0*/  ISETP.GT.U32.AND P6, PT, R73, R106, PT ;  /* 0x0000006a4900720c */ /* 0x000fe20003fc4070 */
[----:B------:R-:W-:-:S04]  /*1dc0*/  IMAD.HI.U32 R5, R72, R89, RZ ;  /* 0x0000005948057227 */ /* 0x000fc800078e00ff */
[C---:B------:R-:W-:Y:S02]  /*1dd0*/  VIADD R217, R7.reuse, 0x2e ;  /* 0x0000002e07d97836 */ /* 0x040fe40000000000 */
[----:B------:R-:W-:Y:S02]  /*1de0*/  VIADD R210, R7, 0x35 ;  /* 0x0000003507d27836 */ /* 0x000fe40000000000 */
[--C-:B------:R-:W-:Y:S02]  /*1df0*/  @!P4 IMAD.IADD R108, R108, 0x1, -R73.reuse ;  /* 0x000000016c6cc824 */ /* 0x100fe400078e0a49 */
[----:B------:R-:W-:Y:S02]  /*1e00*/  @!P5 IMAD.IADD R107, R107, 0x1, -R73 ;  /* 0x000000016b6bd824 */ /* 0x000fe400078e0a49 */
[C---:B------:R-:W-:Y:S02]  /*1e10*/  VIADD R216, R7.reuse, 0x2f ;  /* 0x0000002f07d87836 */ /* 0x040fe40000000000 */
[----:B------:R-:W-:-:S02]  /*1e20*/  VIADD R209, R7, 0x36 ;  /* 0x0000003607d17836 */ /* 0x000fc40000000000 */
[----:B------:R-:W-:Y:S01]  /*1e30*/  VIADD R218, R7, 0x2d ;  /* 0x0000002d07da7836 */ /* 0x000fe20000000000 */
[----:B------:R-:W-:Y:S01]  /*1e40*/  @!P3 IADD3 R102, PT, PT, R102, -R73, RZ ;  /* 0x800000496666b210 */ /* 0x000fe20007ffe0ff */
[----:B------:R-:W-:Y:S01]  /*1e50*/  IMAD.MOV R8, RZ, RZ, -R8 ;  /* 0x000000ffff087224 */ /* 0x000fe200078e0a08 */
[----:B------:R-:W-:Y:S01]  /*1e60*/  STL [R1+0x80c], R237 ;  /* 0x00080ced01007387 */ /* 0x000fe20000100800 */
[----:B------:R-:W-:Y:S02]  /*1e70*/  IMAD.MOV R10, RZ, RZ, -R3 ;  /* 0x000000ffff0a7224 */ /* 0x000fe400078e0a03 */
[C---:B------:R-:W-:Y:S01]  /*1e80*/  IMAD R90, R73.reuse, R4, R90 ;  /* 0x00000004495a7224 */ /* 0x040fe200078e025a */
[C---:B------:R-:W-:Y:S01]  /*1e90*/  ISETP.GT.U32.AND P4, PT, R73.reuse, R101, PT ;  /* 0x000000654900720c */ /* 0x040fe20003f84070 */
[C---:B------:R-:W-:Y:S01]  /*1ea0*/  IMAD.HI.U32 R3, R72.reuse, R91, RZ ;  /* 0x0000005b48037227 */ /* 0x040fe200078e00ff */
[C---:B------:R-:W-:Y:S01]  /*1eb0*/  ISETP.GT.U32.AND P5, PT, R73.reuse, R100, PT ;  /* 0x000000644900720c */ /* 0x040fe20003fa4070 */
[----:B------:R-:W-:Y:S01]  /*1ec0*/  STL [R1+0x814], R236 ;  /* 0x000814ec01007387 */ /* 0x000fe20000100800 */
[----:B------:R-:W-:Y:S01]  /*1ed0*/  IABS R80, R217 ;  /* 0x000000d900507213 */ /* 0x000fe20000000000 */
[C---:B------:R-:W-:Y:S01]  /*1ee0*/  IMAD.HI.U32 R4, R72.reuse, R85, RZ ;  /* 0x0000005548047227 */ /* 0x040fe200078e00ff */
[----:B------:R-:W-:Y:S01]  /*1ef0*/  IABS R70, R210 ;  /* 0x000000d200467213 */ /* 0x000fe20000000000 */
[----:B------:R-:W-:Y:S01]  /*1f00*/  STL [R1+0x81c], R235 ;  /* 0x00081ceb01007387 */ /* 0x000fe20000100800 */
[----:B------:R-:W-:Y:S01]  /*1f10*/  IABS R78, R216 ;  /* 0x000000d8004e7213 */ /* 0x000fe20000000000 */
[----:B------:R-:W-:Y:S01]  /*1f20*/  IMAD R83, R73, R6, R83 ;  /* 0x0000000649537224 */ /* 0x000fe200078e0253 */
[----:B------:R-:W-:Y:S01]  /*1f30*/  IABS R69, R209 ;  /* 0x000000d100457213 */ /* 0x000fe20000000000 */
[----:B------:R-:W-:-:S04]  /*1f40*/  IMAD.HI.U32 R6, R72, R77, RZ ;  /* 0x0000004d48067227 */ /* 0x000fc800078e00ff */
[----:B------:R-:W-:Y:S02]  /*1f50*/  IMAD.MOV R12, RZ, RZ, -R5 ;  /* 0x000000ffff0c7224 */ /* 0x000fe400078e0a05 */
[----:B------:R-:W-:Y:S01]  /*1f60*/  @!P2 IMAD.IADD R105, R105, 0x1, -R73 ;  /* 0x000000016969a824 */ /* 0x000fe200078e0a49 */
[C---:B------:R-:W-:Y:S01]  /*1f70*/  ISETP.GT.U32.AND P3, PT, R73.reuse, R92, PT ;  /* 0x0000005c4900720c */ /* 0x040fe20003f64070 */
[C---:B------:R-:W-:Y:S01]  /*1f80*/  IMAD R82, R73.reuse, R8, R82 ;  /* 0x0000000849527224 */ /* 0x040fe200078e0252 */
[----:B------:R-:W-:Y:S01]  /*1f90*/  IABS R81, R218 ;  /* 0x000000da00517213 */ /* 0x000fe20000000000 */
[C---:B------:R-:W-:Y:S01]  /*1fa0*/  IMAD R99, R73.reuse, R10, R99 ;  /* 0x0000000a49637224 */ /* 0x040fe200078e0263 */
[----:B------:R-:W-:Y:S01]  /*1fb0*/  STL [R1+0x820], R234 ;  /* 0x000820ea01007387 */ /* 0x000fe20000100800 */
[C---:B------:R-:W-:Y:S01]  /*1fc0*/  IMAD.HI.U32 R5, R72.reuse, R84, RZ ;  /* 0x0000005448057227 */ /* 0x040fe200078e00ff */
[----:B------:R-:W-:Y:S02]  /*1fd0*/  ISETP.GT.U32.AND P2, PT, R73, R98, PT ;  /* 0x000000624900720c */ /* 0x000fe40003f44070 */
[----:B------:R-:W-:Y:S01]  /*1fe0*/  STL [R1+0x824], R233 ;  /* 0x000824e901007387 */ /* 0x000fe20000100800 */
[----:B------:R-:W-:-:S03]  /*1ff0*/  IMAD.HI.U32 R8, R72, R76, RZ ;  /* 0x0000004c48087227 */ /* 0x000fc600078e00ff */
[----:B------:R-:W-:Y:S01]  /*2000*/  STL [R1+0x82c], R232 ;  /* 0x00082ce801007387 */ /* 0x000fe20000100800 */
[----:B------:R-:W-:Y:S02]  /*2010*/  IMAD.MOV R10, RZ, RZ, -R3 ;  /* 0x000000ffff0a7224 */ /* 0x000fe400078e0a03 */
[----:B------:R-:W-:Y:S02]  /*2020*/  IMAD.MOV R4, RZ, RZ, -R4 ;  /* 0x000000ffff047224 */ /* 0x000fe400078e0a04 */
[----:B------:R-:W-:Y:S02]  /*2030*/  IMAD.MOV R6, RZ, RZ, -R6 ;  /* 0x000000ffff067224 */ /* 0x000fe400078e0a06 */
[C---:B------:R-:W-:Y:S02]  /*2040*/  VIADD R212, R7.reuse, 0x33 ;  /* 0x0000003307d47836 */ /* 0x040fe40000000000 */
[----:B------:R-:W-:Y:S02]  /*2050*/  VIADD R205, R7, 0x3a ;  /* 0x0000003a07cd7836 */ /* 0x000fe40000000000 */
[----:B------:R-:W-:-:S02]  /*2060*/  @!P0 IMAD.IADD R104, R104, 0x1, -R73 ;  /* 0x0000000168688824 */ /* 0x000fc400078e0a49 */
[--C-:B------:R-:W-:Y:S02]  /*2070*/  @!P1 IMAD.IADD R93, R93, 0x1, -R73.reuse ;  /* 0x000000015d5d9824 */ /* 0x100fe400078e0a49 */
[C---:B------:R-:W-:Y:S02]  /*2080*/  VIADD R213, R7.reuse, 0x32 ;  /* 0x0000003207d57836 */ /* 0x040fe40000000000 */
[--C-:B------:R-:W-:Y:S02]  /*2090*/  @!P6 IMAD.IADD R106, R106, 0x1, -R73.reuse ;  /* 0x000000016a6ae824 */ /* 0x100fe400078e0a49 */
[----:B------:R-:W-:Y:S02]  /*20a0*/  VIADD R204, R7, 0x3b ;  /* 0x0000003b07cc7836 */ /* 0x000fe40000000000 */
[--C-:B------:R-:W-:Y:S02]  /*20b0*/  @!P4 IMAD.IADD R101, R101, 0x1, -R73.reuse ;  /* 0x000000016565c824 */ /* 0x100fe400078e0a49 */
[----:B------:R-:W-:-:S02]  /*20c0*/  @!P5 IMAD.IADD R100, R100, 0x1, -R73 ;  /* 0x000000016464d824 */ /* 0x000fc400078e0a49 */
[C---:B------:R-:W-:Y:S02]  /*20d0*/  VIADD R208, R7.reuse, 0x37 ;  /* 0x0000003707d07836 */ /* 0x040fe40000000000 */
[C---:B------:R-:W-:Y:S02]  /*20e0*/  VIADD R206, R7.reuse, 0x39 ;  /* 0x0000003907ce7836 */ /* 0x040fe40000000000 */
[----:B------:R-:W-:Y:S01]  /*20f0*/  VIADD R207, R7, 0x38 ;  /* 0x0000003807cf7836 */ /* 0x000fe20000000000 */
[----:B------:R-:W-:Y:S01]  /*2100*/  @!P3 IADD3 R92, PT, PT, R92, -R73, RZ ;  /* 0x800000495c5cb210 */ /* 0x000fe20007ffe0ff */
[----:B------:R-:W-:-:S04]  /*2110*/  IMAD.HI.U32 R3, R72, R86, RZ ;  /* 0x0000005648037227 */ /* 0x000fc800078e00ff */
[----:B------:R-:W-:Y:S01]  /*2120*/  IMAD.MOV R5, RZ, RZ, -R5 ;  /* 0x000000ffff057224 */ /* 0x000fe200078e0a05 */
[----:B------:R-:W-:Y:S01]  /*2130*/  STL [R1+0x834], R231 ;  /* 0x000834e701007387 */ /* 0x000fe20000100800 */
[----:B------:R-:W-:Y:S02]  /*2140*/  IMAD.MOV R8, RZ, RZ, -R8 ;  /* 0x000000ffff087224 */ /* 0x000fe400078e0a08 */
[C---:B------:R-:W-:Y:S02]  /*2150*/  IMAD R85, R73.reuse, R4, R85 ;  /* 0x0000000449557224 */ /* 0x040fe400078e0255 */
[C---:B------:R-:W-:Y:S01]  /*2160*/  IMAD R77, R73.reuse, R6, R77 ;  /* 0x00000006494d7224 */ /* 0x040fe200078e024d */
[C---:B------:R-:W-:Y:S01]  /*2170*/  ISETP.GT.U32.AND P0, PT, R73.reuse, R94, PT ;  /* 0x0000005e4900720c */ /* 0x040fe20003f04070 */
[----:B------:R-:W-:Y:S01]  /*2180*/  IMAD.MOV R3, RZ, RZ, -R3 ;  /* 0x000000ffff037224 */ /* 0x000fe200078e0a03 */
[C---:B------:R-:W-:Y:S01]  /*2190*/  ISETP.GT.U32.AND P1, PT, R73.reuse, R102, PT ;  /* 0x000000664900720c */ /* 0x040fe20003f24070 */
[C---:B------:R-:W-:Y:S01]  /*21a0*/  IMAD.HI.U32 R4, R72.reuse, R80, RZ ;  /* 0x0000005048047227 */ /* 0x040fe200078e00ff */
[C---:B------:R-:W-:Y:S01]  /*21b0*/  ISETP.GT.U32.AND P6, PT, R73.reuse, R99, PT ;  /* 0x000000634900720c */ /* 0x040fe20003fc4070 */
[----:B------:R-:W-:Y:S01]  /*21c0*/  STL [R1+0x838], R230 ;  /* 0x000838e601007387 */ /* 0x000fe20000100800 */
[----:B------:R-:W-:Y:S01]  /*21d0*/  IABS R74, R212 ;  /* 0x000000d4004a7213 */ /* 0x000fe20000000000 */
[C---:B------:R-:W-:Y:S01]  /*21e0*/  IMAD R91, R73.reuse, R10, R91 ;  /* 0x0000000a495b7224 */ /* 0x040fe200078e025b */
[----:B------:R-:W-:Y:S01]  /*21f0*/  IABS R65, R205 ;  /* 0x000000cd00417213 */ /* 0x000fe20000000000 */
[C---:B------:R-:W-:Y:S01]  /*2200*/  IMAD.HI.U32 R6, R72.reuse, R70, RZ ;  /* 0x0000004648067227 */ /* 0x040fe200078e00ff */
[----:B------:R-:W-:Y:S01]  /*2210*/  IABS R75, R213 ;  /* 0x000000d5004b7213 */ /* 0x000fe20000000000 */
[----:B------:R-:W-:Y:S01]  /*2220*/  STL [R1+0x83c], R229 ;  /* 0x00083ce501007387 */ /* 0x000fe20000100800 */
[C---:B------:R-:W-:Y:S01]  /*2230*/  ISETP.GT.U32.AND P5, PT, R73.reuse, R90, PT ;  /* 0x0000005a4900720c */ /* 0x040fe20003fa4070 */
[C---:B------:R-:W-:Y:S01]  /*2240*/  IMAD R84, R73.reuse, R5, R84 ;  /* 0x0000000549547224 */ /* 0x040fe200078e0254 */
[----:B------:R-:W-:Y:S01]  /*2250*/  IABS R64, R204 ;  /* 0x000000cc00407213 */ /* 0x000fe20000000000 */
[C---:B------:R-:W-:Y:S01]  /*2260*/  IMAD R76, R73.reuse, R8, R76 ;  /* 0x00000008494c7224 */ /* 0x040fe200078e024c */
[----:B------:R-:W-:Y:S01]  /*2270*/  IABS R68, R208 ;  /* 0x000000d000447213 */ /* 0x000fe20000000000 */
[C---:B------:R-:W-:Y:S01]  /*2280*/  IMAD.HI.U32 R5, R72.reuse, R78, RZ ;  /* 0x0000004e48057227 */ /* 0x040fe200078e00ff */
[C---:B------:R-:W-:Y:S01]  /*2290*/  ISETP.GT.U32.AND P4, PT, R73.reuse, R91, PT ;  /* 0x0000005b4900720c */ /* 0x040fe20003f84070 */
[----:B------:R-:W-:Y:S01]  /*22a0*/  STL [R1+0x844], R228 ;  /* 0x000844e401007387 */ /* 0x000fe20000100800 */
[----:B------:R-:W-:Y:S01]  /*22b0*/  IABS R66, R206 ;  /* 0x000000ce00427213 */ /* 0x000fe20000000000 */
[----:B------:R-:W-:Y:S01]  /*22c0*/  IMAD.HI.U32 R8, R72, R69, RZ ;  /* 0x0000004548087227 */ /* 0x000fe200078e00ff */
[----:B------:R-:W-:Y:S01]  /*22d0*/  IABS R67, R207 ;  /* 0x000000cf00437213 */ /* 0x000fe20000000000 */
[----:B------:R-:W-:Y:S02]  /*22e0*/  STL [R1+0x84c], R227 ;  /* 0x00084ce301007387 */ /* 0x000fe40000100800 */
[----:B------:R-:W-:Y:S01]  /*22f0*/  IMAD R86, R73, R3, R86 ;  /* 0x0000000349567224 */ /* 0x000fe200078e0256 */
[----:B------:R-:W-:Y:S01]  /*2300*/  IADD3 R8, PT, PT, -R8, RZ, RZ ;  /* 0x000000ff08087210 */ /* 0x000fe20007ffe1ff */
[----:B------:R-:W-:-:S02]  /*2310*/  IMAD.MOV R4, RZ, RZ, -R4 ;  /* 0x000000ffff047224 */ /* 0x000fc400078e0a04 */
[----:B------:R-:W-:Y:S01]  /*2320*/  @!P2 IMAD.IADD R98, R98, 0x1, -R73 ;  /* 0x000000016262a824 */ /* 0x000fe200078e0a49 */
[----:B------:R-:W-:Y:S01]  /*2330*/  ISETP.GT.U32.AND P3, PT, R73, R101, PT ;  /* 0x000000654900720c */ /* 0x000fe20003f64070 */
[----:B------:R-:W-:Y:S01]  /*2340*/  IMAD.HI.U32 R3, R72, R81, RZ ;  /* 0x0000005148037227 */ /* 0x000fe200078e00ff */
[----:B------:R-:W-:Y:S01]  /*2350*/  @!P1 IADD3 R102, PT, PT, R102, -R73, RZ ;  /* 0x8000004966669210 */ /* 0x000fe20007ffe0ff */
[----:B------:R-:W-:Y:S02]  /*2360*/  STL [R1+0x850], R226 ;  /* 0x000850e201007387 */ /* 0x000fe40000100800 */
[----:B------:R-:W-:Y:S01]  /*2370*/  IMAD.MOV R6, RZ, RZ, -R6 ;  /* 0x000000ffff067224 */ /* 0x000fe200078e0a06 */
[----:B------:R-:W-:Y:S01]  /*2380*/  IADD3 R10, PT, PT, -R3, RZ, RZ ;  /* 0x000000ff030a7210 */ /* 0x000fe20007ffe1ff */
[----:B------:R-:W-:Y:S02]  /*2390*/  IMAD.MOV R5, RZ, RZ, -R5 ;  /* 0x000000ffff057224 */ /* 0x000fe400078e0a05 */
[C---:B------:R-:W-:Y:S01]  /*23a0*/  IMAD R80, R73.reuse, R4, R80 ;  /* 0x0000000449507224 */ /* 0x040fe200078e0250 */
[C---:B------:R-:W-:Y:S01]  /*23b0*/  ISETP.GT.U32.AND P2, PT, R73.reuse, R104, PT ;  /* 0x000000684900720c */ /* 0x040fe20003f44070 */
[----:B------:R-:W-:Y:S01]  /*23c0*/  IMAD.HI.U32 R4, R72, R74, RZ ;  /* 0x0000004a48047227 */ /* 0x000fe200078e00ff */
[C---:B------:R-:W-:Y:S01]  /*23d0*/  ISETP.GT.U32.AND P1, PT, R73.reuse, R93, PT ;  /* 0x0000005d4900720c */ /* 0x040fe20003f24070 */
[----:B------:R-:W-:Y:S02]  /*23e0*/  STL [R1+0x854], R225 ;  /* 0x000854e101007387 */ /* 0x000fe40000100800 */
[----:B------:R-:W-:-:S02]  /*23f0*/  IMAD R70, R73, R6, R70 ;  /* 0x0000000649467224 */ /* 0x000fc400078e0246 */
[C---:B------:R-:W-:Y:S01]  /*2400*/  IMAD.HI.U32 R6, R72.reuse, R65, RZ ;  /* 0x0000004148067227 */ /* 0x040fe200078e00ff */
[----:B------:R-:W-:Y:S03]  /*2410*/  STL [R1+0x85c], R224 ;  /* 0x00085ce001007387 */ /* 0x000fe60000100800 */
[----:B------:R-:W-:Y:S01]  /*2420*/  IMAD R78, R73, R5, R78 ;  /* 0x00000005494e7224 */ /* 0x000fe200078e024e */
[----:B------:R-:W-:Y:S01]  /*2430*/  STL [R1+0x864], R223 ;  /* 0x000864df01007387 */ /* 0x000fe20000100800 */
[----:B------:R-:W-:-:S03]  /*2440*/  IMAD.HI.U32 R3, R72, R75, RZ ;  /* 0x0000004b48037227 */ /* 0x000fc600078e00ff */
[----:B------:R-:W-:Y:S01]  /*2450*/  STL [R1+0x868], R222 ;  /* 0x000868de01007387 */ /* 0x000fe20000100800 */
[----:B------:R-:W-:-:S03]  /*2460*/  IMAD.HI.U32 R5, R72, R71, RZ ;  /* 0x0000004748057227 */ /* 0x000fc600078e00ff */
[----:B------:R-:W-:Y:S01]  /*2470*/  STL [R1+0x86c], R221 ;  /* 0x00086cdd01007387 */ /* 0x000fe20000100800 */
[----:B------:R-:W-:Y:S02]  /*2480*/  IMAD.MOV R4, RZ, RZ, -R4 ;  /* 0x000000ffff047224 */ /* 0x000fe400078e0a04 */
[----:B------:R-:W-:Y:S01]  /*2490*/  IMAD R69, R73, R8, R69 ;  /* 0x0000000849457224 */ /* 0x000fe200078e0245 */
[----:B------:R-:W-:Y:S01]  /*24a0*/  STL [R1+0x874], R220 ;  /* 0x000874dc01007387 */ /* 0x000fe20000100800 */
[----:B------:R-:W-:Y:S02]  /*24b0*/  VIADD R199, R7, 0x40 ;  /* 0x0000004007c77836 */ /* 0x000fe40000000000 */
[----:B------:R-:W-:Y:S01]  /*24c0*/  IMAD.HI.U32 R8, R72, R64, RZ ;  /* 0x0000004048087227 */ /* 0x000fe200078e00ff */
[----:B------:R-:W-:Y:S02]  /*24d0*/  STL [R1+0x87c], R219 ;  /* 0x00087cdb01007387 */ /* 0x000fe40000100800 */
[----:B------:R-:W-:Y:S01]  /*24e0*/  IABS R58, R199 ;  /* 0x000000c7003a7213 */ /* 0x000fe20000000000 */
[----:B------:R-:W-:Y:S01]  /*24f0*/  IMAD.MOV R6, RZ, RZ, -R6 ;  /* 0x000000ffff067224 */ /* 0x000fe200078e0a06 */
[----:B------:R-:W-:Y:S01]  /*2500*/  STL [R1+0x880], R218 ;  /* 0x000880da01007387 */ /* 0x000fe20000100800 */
[----:B------:R-:W-:-:S02]  /*2510*/  IMAD R89, R73, R12, R89 ;  /* 0x0000000c49597224 */ /* 0x000fc400078e0259 */
[C---:B------:R-:W-:Y:S01]  /*2520*/  IMAD R81, R73.reuse, R10, R81 ;  /* 0x0000000a49517224 */ /* 0x040fe200078e0251 */
[----:B------:R-:W-:Y:S01]  /*2530*/  STL [R1+0x884], R217 ;  /* 0x000884d901007387 */ /* 0x000fe20000100800 */
[----:B------:R-:W-:Y:S01]  /*2540*/  @!P0 IMAD.IADD R94, R94, 0x1, -R73 ;  /* 0x000000015e5e8824 */ /* 0x000fe200078e0a49 */
[----:B------:R-:W-:Y:S01]  /*2550*/  ISETP.GT.U32.AND P0, PT, R73, R103, PT ;  /* 0x000000674900720c */ /* 0x000fe20003f04070 */
[----:B------:R-:W-:Y:S01]  /*2560*/  IMAD.MOV R10, RZ, RZ, -R3 ;  /* 0x000000ffff0a7224 */ /* 0x000fe200078e0a03 */
[----:B------:R-:W-:Y:S01]  /*2570*/  STL [R1+0x888], R216 ;  /* 0x000888d801007387 */ /* 0x000fe20000100800 */
[----:B------:R-:W-:Y:S02]  /*2580*/  IMAD.MOV R12, RZ, RZ, -R5 ;  /* 0x000000ffff0c7224 */ /* 0x000fe400078e0a05 */
[C---:B------:R-:W-:Y:S01]  /*2590*/  VIADD R203, R7.reuse, 0x3c ;  /* 0x0000003c07cb7836 */ /* 0x040fe20000000000 */
[----:B------:R-:W-:Y:S01]  /*25a0*/  STL [R1+0x878], R215 ;  /* 0x000878d701007387 */ /* 0x000fe20000100800 */
[----:B------:R-:W-:-:S02]  /*25b0*/  VIADD R201, R7, 0x3e ;  /* 0x0000003e07c97836 */ /* 0x000fc40000000000 */
[----:B------:R-:W-:Y:S01]  /*25c0*/  @!P6 IMAD.IADD R99, R99, 0x1, -R73 ;  /* 0x000000016363e824 */ /* 0x000fe200078e0a49 */
[----:B------:R-:W-:Y:S01]  /*25d0*/  IABS R62, R203 ;  /* 0x000000cb003e7213 */ /* 0x000fe20000000000 */
[----:B------:R-:W-:Y:S01]  /*25e0*/  IMAD R74, R73, R4, R74 ;  /* 0x00000004494a7224 */ /* 0x000fe200078e024a */
[----:B------:R-:W-:Y:S01]  /*25f0*/  IABS R61, R201 ;  /* 0x000000c9003d7213 */ /* 0x000fe20000000000 */
[C---:B------:R-:W-:Y:S01]  /*2600*/  IMAD.HI.U32 R3, R72.reuse, R68, RZ ;  /* 0x0000004448037227 */ /* 0x040fe200078e00ff */
[----:B------:R-:W-:Y:S03]  /*2610*/  STL [R1+0x870], R214 ;  /* 0x000870d601007387 */ /* 0x000fe60000100800 */
[----:B------:R-:W-:-:S04]  /*2620*/  IMAD.HI.U32 R5, R72, R66, RZ ;  /* 0x0000004248057227 */ /* 0x000fc800078e00ff */
[----:B------:R-:W-:Y:S02]  /*2630*/  IMAD.MOV R8, RZ, RZ, -R8 ;  /* 0x000000ffff087224 */ /* 0x000fe400078e0a08 */
[----:B------:R-:W-:Y:S02]  /*2640*/  IMAD R65, R73, R6, R65 ;  /* 0x0000000649417224 */ /* 0x000fe400078e0241 */
[C---:B------:R-:W-:Y:S02]  /*2650*/  VIADD R195, R7.reuse, 0x44 ;  /* 0x0000004407c37836 */ /* 0x040fe40000000000 */
[----:B------:R-:W-:Y:S02]  /*2660*/  VIADD R202, R7, 0x3d ;  /* 0x0000003d07ca7836 */ /* 0x000fe40000000000 */
[--C-:B------:R-:W-:Y:S02]  /*2670*/  @!P4 IMAD.IADD R91, R91, 0x1, -R73.reuse ;  /* 0x000000015b5bc824 */ /* 0x100fe400078e0a49 */
[C---:B------:R-:W-:Y:S01]  /*2680*/  IMAD.HI.U32 R4, R72.reuse, R67, RZ ;  /* 0x0000004348047227 */ /* 0x040fe200078e00ff */
[C---:B------:R-:W-:Y:S01]  /*2690*/  ISETP.GT.U32.AND P4, PT, R73.reuse, R100, PT ;  /* 0x000000644900720c */ /* 0x040fe20003f84070 */
[----:B------:R-:W-:Y:S01]  /*26a0*/  STL [R1+0x860], R213 ;  /* 0x000860d501007387 */ /* 0x000fe20000100800 */
[----:B------:R-:W-:Y:S01]  /*26b0*/  IABS R57, R195 ;  /* 0x000000c300397213 */ /* 0x000fe20000000000 */
[----:B------:R-:W-:Y:S01]  /*26c0*/  IMAD.HI.U32 R6, R72, R60, RZ ;  /* 0x0000003c48067227 */ /* 0x000fe200078e00ff */
[----:B------:R-:W-:Y:S01]  /*26d0*/  IADD3 R4, PT, PT, -R4, RZ, RZ ;  /* 0x000000ff04047210 */ /* 0x000fe20007ffe1ff */
[----:B------:R-:W-:Y:S01]  /*26e0*/  STL [R1+0x858], R212 ;  /* 0x000858d401007387 */ /* 0x000fe20000100800 */
[----:B------:R-:W-:Y:S01]  /*26f0*/  IABS R63, R202 ;  /* 0x000000ca003f7213 */ /* 0x000fe20000000000 */
[----:B------:R-:W-:Y:S01]  /*2700*/  @!P5 IMAD.IADD R90, R90, 0x1, -R73 ;  /* 0x000000015a5ad824 */ /* 0x000fe200078e0a49 */
[----:B------:R-:W-:Y:S01]  /*2710*/  ISETP.GT.U32.AND P5, PT, R73, R99, PT ;  /* 0x000000634900720c */ /* 0x000fe20003fa4070 */
[----:B------:R-:W-:-:S02]  /*2720*/  IMAD.MOV R3, RZ, RZ, -R3 ;  /* 0x000000ffff037224 */ /* 0x000fc400078e0a03 */
[C---:B------:R-:W-:Y:S02]  /*2730*/  VIADD R196, R7.reuse, 0x43 ;  /* 0x0000004307c47836 */ /* 0x040fe40000000000 */
[----:B------:R-:W-:Y:S02]  /*2740*/  VIADD R194, R7, 0x45 ;  /* 0x0000004507c27836 */ /* 0x000fe40000000000 */
[----:B------:R-:W-:Y:S01]  /*2750*/  @!P2 IMAD.IADD R104, R104, 0x1, -R73 ;  /* 0x000000016868a824 */ /* 0x000fe200078e0a49 */
[----:B------:R-:W-:Y:S01]  /*2760*/  IABS R46, R196 ;  /* 0x000000c4002e7213 */ /* 0x000fe20000000000 */
[----:B------:R-:W-:Y:S02]  /*2770*/  IMAD.MOV R5, RZ, RZ, -R5 ;  /* 0x000000ffff057224 */ /* 0x000fe400078e0a05 */
[C---:B------:R-:W-:Y:S01]  /*2780*/  IMAD R64, R73.reuse, R8, R64 ;  /* 0x0000000849407224 */ /* 0x040fe200078e0240 */
[----:B------:R-:W-:Y:S01]  /*2790*/  IABS R47, R194 ;  /* 0x000000c2002f7213 */ /* 0x000fe20000000000 */
[----:B------:R-:W-:Y:S01]  /*27a0*/  IMAD.HI.U32 R8, R72, R58, RZ ;  /* 0x0000003a48087227 */ /* 0x000fe200078e00ff */
[----:B------:R-:W-:Y:S01]  /*27b0*/  ISETP.GT.U32.AND P2, PT, R73, R98, PT ;  /* 0x000000624900720c */ /* 0x000fe20003f44070 */
[----:B------:R-:W-:Y:S02]  /*27c0*/  STL [R1+0x848], R211 ;  /* 0x000848d301007387 */ /* 0x000fe40000100800 */
[----:B------:R-:W-:-:S02]  /*27d0*/  IMAD.MOV R6, RZ, RZ, -R6 ;  /* 0x000000ffff067224 */ /* 0x000fc400078e0a06 */
[----:B------:R-:W-:Y:S02]  /*27e0*/  IMAD R68, R73, R3, R68 ;  /* 0x0000000349447224 */ /* 0x000fe400078e0244 */
[----:B------:R-:W-:Y:S02]  /*27f0*/  @!P3 IMAD.IADD R101, R101, 0x1, -R73 ;  /* 0x000000016565b824 */ /* 0x000fe400078e0a49 */
[C---:B------:R-:W-:Y:S01]  /*2800*/  IMAD R66, R73.reuse, R5, R66 ;  /* 0x0000000549427224 */ /* 0x040fe200078e0242 */
[C---:B------:R-:W-:Y:S01]  /*2810*/  ISETP.GT.U32.AND P3, PT, R73.reuse, R92, PT ;  /* 0x0000005c4900720c */ /* 0x040fe20003f64070 */
[C---:B------:R-:W-:Y:S01]  /*2820*/  IMAD.HI.U32 R3, R72.reuse, R62, RZ ;  /* 0x0000003e48037227 */ /* 0x040fe200078e00ff */
[----:B------:R-:W-:Y:S01]  /*2830*/  ISETP.GT.U32.AND P6, PT, R73, R105, PT ;  /* 0x000000694900720c */ /* 0x000fe20003fc4070 */
[----:B------:R-:W-:Y:S02]  /*2840*/  STL [R1+0x840], R210 ;  /* 0x000840d201007387 */ /* 0x000fe40000100800 */
[----:B------:R-:W-:-:S02]  /*2850*/  IMAD.HI.U32 R5, R72, R61, RZ ;  /* 0x0000003d48057227 */ /* 0x000fc400078e00ff */
[----:B------:R-:W-:Y:S02]  /*2860*/  STL [R1+0x830], R209 ;  /* 0x000830d101007387 */ /* 0x000fe40000100800 */
[----:B------:R-:W-:Y:S02]  /*2870*/  IMAD.MOV R8, RZ, RZ, -R8 ;  /* 0x000000ffff087224 */ /* 0x000fe400078e0a08 */
[----:B------:R-:W-:Y:S01]  /*2880*/  IMAD R60, R73, R6, R60 ;  /* 0x00000006493c7224 */ /* 0x000fe200078e023c */
[----:B------:R-:W-:Y:S01]  /*2890*/  STL [R1+0x828], R208 ;  /* 0x000828d001007387 */ /* 0x000fe20000100800 */
[----:B------:R-:W-:Y:S02]  /*28a0*/  VIADD R190, R7, 0x49 ;  /* 0x0000004907be7836 */ /* 0x000fe40000000000 */
[----:B------:R-:W-:Y:S02]  /*28b0*/  IMAD R67, R73, R4, R67 ;  /* 0x0000000449437224 */ /* 0x000fe400078e0243 */
[----:B------:R-:W-:Y:S01]  /*28c0*/  VIADD R197, R7, 0x42 ;  /* 0x0000004207c57836 */ /* 0x000fe20000000000 */
[----:B------:R-:W-:Y:S01]  /*28d0*/  IABS R18, R190 ;  /* 0x000000be00127213 */ /* 0x000fe20000000000 */
[----:B------:R-:W-:-:S04]  /*28e0*/  IMAD.HI.U32 R6, R72, R57, RZ ;  /* 0x0000003948067227 */ /* 0x000fc800078e00ff */
[----:B------:R-:W-:Y:S01]  /*28f0*/  IMAD R75, R73, R10, R75 ;  /* 0x0000000a494b7224 */ /* 0x000fe200078e024b */
[----:B------:R-:W-:Y:S01]  /*2900*/  IABS R32, R197 ;  /* 0x000000c500207213 */ /* 0x000fe20000000000 */
[----:B------:R-:W-:-:S04]  /*2910*/  IMAD.HI.U32 R4, R72, R63, RZ ;  /* 0x0000003f48047227 */ /* 0x000fc800078e00ff */
[--C-:B------:R-:W-:Y:S01]  /*2920*/  @!P0 IMAD.IADD R103, R103, 0x1, -R73.reuse ;  /* 0x0000000167678824 */ /* 0x100fe200078e0a49 */
[----:B------:R-:W-:Y:S01]  /*2930*/  ISETP.GT.U32.AND P0, PT, R73, R94, PT ;  /* 0x0000005e4900720c */ /* 0x000fe20003f04070 */
[----:B------:R-:W-:Y:S01]  /*2940*/  @!P1 IMAD.IADD R93, R93, 0x1, -R73 ;  /* 0x000000015d5d9824 */ /* 0x000fe200078e0a49 */
[----:B------:R-:W-:Y:S01]  /*2950*/  ISETP.GT.U32.AND P1, PT, R73, R86, PT ;  /* 0x000000564900720c */ /* 0x000fe20003f24070 */
[----:B------:R-:W-:Y:S02]  /*2960*/  IMAD.MOV R3, RZ, RZ, -R3 ;  /* 0x000000ffff037224 */ /* 0x000fe400078e0a03 */
[C---:B------:R-:W-:Y:S02]  /*2970*/  VIADD R191, R7.reuse, 0x48 ;  /* 0x0000004807bf7836 */ /* 0x040fe40000000000 */
[----:B------:R-:W-:Y:S02]  /*2980*/  @!P4 IMAD.IADD R100, R100, 0x1, -R73 ;  /* 0x000000016464c824 */ /* 0x000fe400078e0a49 */
[----:B------:R-:W-:-:S02]  /*2990*/  VIADD R193, R7, 0x46 ;  /* 0x0000004607c17836 */ /* 0x000fc40000000000 */
[----:B------:R-:W-:Y:S02]  /*29a0*/  @!P5 IMAD.IADD R99, R99, 0x1, -R73 ;  /* 0x000000016363d824 */ /* 0x000fe400078e0a49 */
[C---:B------:R-:W-:Y:S02]  /*29b0*/  VIADD R185, R7.reuse, 0x4e ;  /* 0x0000004e07b97836 */ /* 0x040fe40000000000 */
[----:B------:R-:W-:Y:S01]  /*29c0*/  VIADD R192, R7, 0x47 ;  /* 0x0000004707c07836 */ /* 0x000fe20000000000 */
[----:B------:R-:W-:Y:S01]  /*29d0*/  @!P3 IADD3 R92, PT, PT, R92, -R73, RZ ;  /* 0x800000495c5cb210 */ /* 0x000fe20007ffe0ff */
[----:B------:R-:W-:Y:S01]  /*29e0*/  IMAD.MOV R10, RZ, RZ, -R5 ;  /* 0x000000ffff0a7224 */ /* 0x000fe200078e0a05 */
[----:B------:R-:W-:Y:S01]  /*29f0*/  STL [R1+0x818], R207 ;  /* 0x000818cf01007387 */ /* 0x000fe20000100800 */
[C---:B------:R-:W-:Y:S02]  /*2a00*/  IMAD R58, R73.reuse, R8, R58 ;  /* 0x00000008493a7224 */ /* 0x040fe400078e023a */
[----:B------:R-:W-:Y:S01]  /*2a10*/  IMAD.MOV R6, RZ, RZ, -R6 ;  /* 0x000000ffff067224 */ /* 0x000fe200078e0a06 */
[C---:B------:R-:W-:Y:S01]  /*2a20*/  ISETP.GT.U32.AND P4, PT, R73.reuse, R91, PT ;  /* 0x0000005b4900720c */ /* 0x040fe20003f84070 */
[C---:B------:R-:W-:Y:S01]  /*2a30*/  IMAD.HI.U32 R5, R72.reuse, R46, RZ ;  /* 0x0000002e48057227 */ /* 0x040fe200078e00ff */
[----:B------:R-:W-:Y:S01]  /*2a40*/  ISETP.GT.U32.AND P5, PT, R73, R89, PT ;  /* 0x000000594900720c */ /* 0x000fe20003fa4070 */
[----:B------:R-:W-:Y:S01]  /*2a50*/  STL [R1+0x810], R206 ;  /* 0x000810ce01007387 */ /* 0x000fe20000100800 */
[----:B------:R-:W-:Y:S01]  /*2a60*/  IABS R14, R191 ;  /* 0x000000bf000e7213 */ /* 0x000fe20000000000 */
[----:B------:R-:W-:Y:S01]  /*2a70*/  IMAD.HI.U32 R8, R72, R47, RZ ;  /* 0x0000002f48087227 */ /* 0x000fe200078e00ff */
[----:B------:R-:W-:Y:S01]  /*2a80*/  IADD3 R5, PT, PT, -R5, RZ, RZ ;  /* 0x000000ff05057210 */ /* 0x000fe20007ffe1ff */
[----:B------:R-:W-:Y:S01]  /*2a90*/  STL [R1+0x800], R205 ;  /* 0x000800cd01007387 */ /* 0x000fe20000100800 */
[----:B------:R-:W-:Y:S01]  /*2aa0*/  IABS R33, R193 ;  /* 0x000000c100217213 */ /* 0x000fe20000000000 */
[----:B------:R-:W-:Y:S01]  /*2ab0*/  IMAD.MOV R4, RZ, RZ, -R4 ;  /* 0x000000ffff047224 */ /* 0x000fe200078e0a04 */
[----:B------:R-:W-:Y:S01]  /*2ac0*/  IABS R30, R185 ;  /* 0x000000b9001e7213 */ /* 0x000fe20000000000 */
[----:B------:R-:W-:-:S02]  /*2ad0*/  IMAD R62, R73, R3, R62 ;  /* 0x00000003493e7224 */ /* 0x000fc400078e023e */
[----:B------:R-:W-:Y:S02]  /*2ae0*/  VIADD R188, R7, 0x4b ;  /* 0x0000004b07bc7836 */ /* 0x000fe40000000000 */
[----:B------:R-:W-:Y:S01]  /*2af0*/  @!P2 IMAD.IADD R98, R98, 0x1, -R73 ;  /* 0x000000016262a824 */ /* 0x000fe200078e0a49 */
[C---:B------:R-:W-:Y:S01]  /*2b00*/  ISETP.GT.U32.AND P3, PT, R73.reuse, R85, PT ;  /* 0x000000554900720c */ /* 0x040fe20003f64070 */
[----:B------:R-:W-:Y:S01]  /*2b10*/  IMAD.HI.U32 R3, R72, R16, RZ ;  /* 0x0000001048037227 */ /* 0x000fe200078e00ff */
[----:B------:R-:W-:Y:S01]  /*2b20*/  IABS R17, R192 ;  /* 0x000000c000117213 */ /* 0x000fe20000000000 */
[----:B------:R-:W-:Y:S02]  /*2b30*/  STL [R1+0x7f8], R204 ;  /* 0x0007f8cc01007387 */ /* 0x000fe40000100800 */
[----:B------:R-:W-:Y:S02]  /*2b40*/  IMAD.MOV R8, RZ, RZ, -R8 ;  /* 0x000000ffff087224 */ /* 0x000fe400078e0a08 */
[----:B------:R-:W-:-:S02]  /*2b50*/  IMAD R57, R73, R6, R57 ;  /* 0x0000000649397224 */ /* 0x000fc400078e0239 */
[C---:B------:R-:W-:Y:S01]  /*2b60*/  IMAD R63, R73.reuse, R4, R63 ;  /* 0x00000004493f7224 */ /* 0x040fe200078e023f */
[----:B------:R-:W-:Y:S01]  /*2b70*/  ISETP.GT.U32.AND P2, PT, R73, R88, PT ;  /* 0x000000584900720c */ /* 0x000fe20003f44070 */
[C---:B------:R-:W-:Y:S01]  /*2b80*/  IMAD.HI.U32 R6, R72.reuse, R18, RZ ;  /* 0x0000001248067227 */ /* 0x040fe200078e00ff */
[----:B------:R-:W-:Y:S01]  /*2b90*/  IABS R48, R188 ;  /* 0x000000bc00307213 */ /* 0x000fe20000000000 */
[----:B------:R-:W-:Y:S02]  /*2ba0*/  STL [R1+0x7e8], R203 ;  /* 0x0007e8cb01007387 */ /* 0x000fe40000100800 */
[----:B------:R-:W-:-:S04]  /*2bb0*/  IMAD.HI.U32 R4, R72, R32, RZ ;  /* 0x0000002048047227 */ /* 0x000fc800078e00ff */
[----:B------:R-:W-:Y:S02]  /*2bc0*/  VIADD R184, R7, 0x4f ;  /* 0x0000004f07b87836 */ /* 0x000fe40000000000 */
[----:B------:R-:W-:Y:S02]  /*2bd0*/  IMAD R46, R73, R5, R46 ;  /* 0x00000005492e7224 */ /* 0x000fe400078e022e */
[----:B------:R-:W-:Y:S01]  /*2be0*/  VIADD R186, R7, 0x4d ;  /* 0x0000004d07ba7836 */ /* 0x000fe20000000000 */
[----:B------:R-:W-:Y:S01]  /*2bf0*/  IABS R15, R184 ;  /* 0x000000b8000f7213 */ /* 0x000fe20000000000 */
[----:B------:R-:W-:Y:S02]  /*2c00*/  IMAD.MOV R3, RZ, RZ, -R3 ;  /* 0x000000ffff037224 */ /* 0x000fe400078e0a03 */
[--C-:B------:R-:W-:Y:S02]  /*2c10*/  @!P6 IMAD.IADD R105, R105, 0x1, -R73.reuse ;  /* 0x000000016969e824 */ /* 0x100fe400078e0a49 */
[----:B------:R-:W-:-:S02]  /*2c20*/  @!P0 IMAD.IADD R94, R94, 0x1, -R73 ;  /* 0x000000015e5e8824 */ /* 0x000fc400078e0a49 */
[----:B------:R-:W-:Y:S02]  /*2c30*/  @!P1 IMAD.IADD R86, R86, 0x1, -R73 ;  /* 0x0000000156569824 */ /* 0x000fe400078e0a49 */
[----:B------:R-:W-:Y:S02]  /*2c40*/  VIADD R181, R7, 0x52 ;  /* 0x0000005207b57836 */ /* 0x000fe40000000000 */
[----:B------:R-:W-:Y:S02]  /*2c50*/  IMAD R61, R73, R10, R61 ;  /* 0x0000000a493d7224 */ /* 0x000fe400078e023d */
[----:B------:R-:W-:Y:S02]  /*2c60*/  VIADD R180, R7, 0x53 ;  /* 0x0000005307b47836 */ /* 0x000fe40000000000 */
[----:B------:R-:W-:Y:S02]  /*2c70*/  @!P4 IMAD.IADD R91, R91, 0x1, -R73 ;  /* 0x000000015b5bc824 */ /* 0x000fe400078e0a49 */
[----:B------:R-:W-:-:S02]  /*2c80*/  VIADD R183, R7, 0x50 ;  /* 0x0000005007b77836 */ /* 0x000fc40000000000 */
[----:B------:R-:W-:Y:S02]  /*2c90*/  @!P5 IMAD.IADD R89, R89, 0x1, -R73 ;  /* 0x000000015959d824 */ /* 0x000fe400078e0a49 */
[----:B------:R-:W-:Y:S01]  /*2ca0*/  VIADD R179, R7, 0x54 ;  /* 0x0000005407b37836 */ /* 0x000fe20000000000 */
[----:B------:R-:W-:Y:S01]  /*2cb0*/  @!P3 IADD3 R85, PT, PT, R85, -R73, RZ ;  /* 0x800000495555b210 */ /* 0x000fe20007ffe0ff */
[C---:B------:R-:W-:Y:S01]  /*2cc0*/  IMAD R47, R73.reuse, R8, R47 ;  /* 0x00000008492f7224 */ /* 0x040fe200078e022f */
[----:B------:R-:W-:Y:S01]  /*2cd0*/  STL [R1+0x7e0], R202 ;  /* 0x0007e0ca01007387 */ /* 0x000fe20000100800 */
[----:B------:R-:W-:Y:S01]  /*2ce0*/  IMAD.HI.U32 R8, R72, R34, RZ ;  /* 0x0000002248087227 */ /* 0x000fe200078e00ff */
[----:B------:R-:W-:-:S03]  /*2cf0*/  ISETP.GT.U32.AND P6, PT, R73, R90, PT ;  /* 0x0000005a4900720c */ /* 0x000fc60003fc4070 */
[----:B------:R-:W-:Y:S02]  /*2d00*/  IMAD.MOV R6, RZ, RZ, -R6 ;  /* 0x000000ffff067224 */ /* 0x000fe400078e0a06 */
[----:B------:R-:W-:Y:S02]  /*2d10*/  IMAD.MOV R4, RZ, RZ, -R4 ;  /* 0x000000ffff047224 */ /* 0x000fe400078e0a04 */
[C---:B------:R-:W-:Y:S01]  /*2d20*/  IMAD.HI.U32 R5, R72.reuse, R14, RZ ;  /* 0x0000000e48057227 */ /* 0x040fe200078e00ff */
[C---:B------:R-:W-:Y:S01]  /*2d30*/  ISETP.GT.U32.AND P0, PT, R73.reuse, R87, PT ;  /* 0x000000574900720c */ /* 0x040fe20003f04070 */
[----:B------:R-:W-:Y:S01]  /*2d40*/  STL [R1+0x7c0], R201 ;  /* 0x0007c0c901007387 */ /* 0x000fe20000100800 */
[C---:B------:R-:W-:Y:S01]  /*2d50*/  ISETP.GT.U32.AND P1, PT, R73.reuse, R78, PT ;  /* 0x0000004e4900720c */ /* 0x040fe20003f24070 */
[C---:B------:R-:W-:Y:S01]  /*2d60*/  IMAD R16, R73.reuse, R3, R16 ;  /* 0x0000000349107224 */ /* 0x040fe200078e0210 */
[----:B------:R-:W-:Y:S01]  /*2d70*/  IABS R35, R186 ;  /* 0x000000ba00237213 */ /* 0x000fe20000000000 */
[C---:B------:R-:W-:Y:S01]  /*2d80*/  IMAD.HI.U32 R3, R72.reuse, R33, RZ ;  /* 0x0000002148037227 */ /* 0x040fe200078e00ff */
[C---:B------:R-:W-:Y:S01]  /*2d90*/  ISETP.GT.U32.AND P4, PT, R73.reuse, R84, PT ;  /* 0x000000544900720c */ /* 0x040fe20003f84070 */
[----:B------:R-:W-:Y:S01]  /*2da0*/  STL [R1+0x7b8], R200 ;  /* 0x0007b8c801007387 */ /* 0x000fe20000100800 */
[C---:B------:R-:W-:Y:S01]  /*2db0*/  ISETP.GT.U32.AND P5, PT, R73.reuse, R82, PT ;  /* 0x000000524900720c */ /* 0x040fe20003fa4070 */
[----:B------:R-:W-:Y:S01]  /*2dc0*/  IMAD.MOV R8, RZ, RZ, -R8 ;  /* 0x000000ffff087224 */ /* 0x000fe200078e0a08 */
[----:B------:R-:W-:Y:S01]  /*2dd0*/  IABS R36, R181 ;  /* 0x000000b500247213 */ /* 0x000fe20000000000 */
[C---:B------:R-:W-:Y:S01]  /*2de0*/  IMAD R18, R73.reuse, R6, R18 ;  /* 0x0000000649127224 */ /* 0x040fe200078e0212 */
[----:B------:R-:W-:Y:S01]  /*2df0*/  IABS R50, R180 ;  /* 0x000000b400327213 */ /* 0x000fe20000000000 */
[C---:B------:R-:W-:Y:S01]  /*2e00*/  IMAD R32, R73.reuse, R4, R32 ;  /* 0x0000000449207224 */ /* 0x040fe200078e0220 */
[----:B------:R-:W-:Y:S01]  /*2e10*/  IABS R19, R183 ;  /* 0x000000b700137213 */ /* 0x000fe20000000000 */
[----:B------:R-:W-:Y:S01]  /*2e20*/  IMAD.MOV R5, RZ, RZ, -R5 ;  /* 0x000000ffff057224 */ /* 0x000fe200078e0a05 */
[----:B------:R-:W-:Y:S01]  /*2e30*/  IABS R51, R179 ;  /* 0x000000b300337213 */ /* 0x000fe20000000000 */
[C---:B------:R-:W-:Y:S01]  /*2e40*/  IMAD.HI.U32 R6, R72.reuse, R30, RZ ;  /* 0x0000001e48067227 */ /* 0x040fe200078e00ff */
[----:B------:R-:W-:Y:S01]  /*2e50*/  ISETP.GT.U32.AND P3, PT, R73, R77, PT ;  /* 0x0000004d4900720c */ /* 0x000fe20003f64070 */
[----:B------:R-:W-:Y:S02]  /*2e60*/  STL [R1+0x7a8], R199 ;  /* 0x0007a8c701007387 */ /* 0x000fe40000100800 */
[----:B------:R-:W-:Y:S01]  /*2e70*/  IMAD.HI.U32 R4, R72, R17, RZ ;  /* 0x0000001148047227 */ /* 0x000fe200078e00ff */
[----:B------:R-:W-:Y:S01]  /*2e80*/  IADD3 R6, PT, PT, -R6, RZ, RZ ;  /* 0x000000ff06067210 */ /* 0x000fe20007ffe1ff */
[----:B------:R-:W-:Y:S02]  /*2e90*/  STL [R1+0x7a0], R198 ;  /* 0x0007a0c601007387 */ /* 0x000fe40000100800 */
[----:B------:R-:W-:-:S02]  /*2ea0*/  IMAD.MOV R10, RZ, RZ, -R3 ;  /* 0x000000ffff0a7224 */ /* 0x000fc400078e0a03 */
[----:B------:R-:W-:Y:S01]  /*2eb0*/  IMAD R34, R73, R8, R34 ;  /* 0x0000000849227224 */ /* 0x000fe200078e0222 */
[----:B------:R-:W-:Y:S01]  /*2ec0*/  STL [R1+0x794], R197 ;  /* 0x000794c501007387 */ /* 0x000fe20000100800 */
[----:B------:R-:W-:-:S04]  /*2ed0*/  IMAD.HI.U32 R3, R72, R48, RZ ;  /* 0x0000003048037227 */ /* 0x000fc800078e00ff */
[----:B------:R-:W-:Y:S01]  /*2ee0*/  IMAD R14, R73, R5, R14 ;  /* 0x00000005490e7224 */ /* 0x000fe200078e020e */
[----:B------:R-:W-:Y:S01]  /*2ef0*/  STL [R1+0x790], R196 ;  /* 0x000790c401007387 */ /* 0x000fe20000100800 */
[----:B------:R-:W-:-:S04]  /*2f00*/  IMAD.HI.U32 R8, R72, R15, RZ ;  /* 0x0000000f48087227 */ /* 0x000fc800078e00ff */
[----:B------:R-:W-:Y:S02]  /*2f10*/  @!P2 IMAD.IADD R88, R88, 0x1, -R73 ;  /* 0x000000015858a824 */ /* 0x000fe400078e0a49 */
[----:B------:R-:W-:Y:S02]  /*2f20*/  IMAD.MOV R4, RZ, RZ, -R4 ;  /* 0x000000ffff047224 */ /* 0x000fe400078e0a04 */
[----:B------:R-:W-:Y:S01]  /*2f30*/  IMAD.HI.U32 R5, R72, R35, RZ ;  /* 0x0000002348057227 */ /* 0x000fe200078e00ff */
[C---:B------:R-:W-:Y:S01]  /*2f40*/  ISETP.GT.U32.AND P2, PT, R73.reuse, R81, PT ;  /* 0x000000514900720c */ /* 0x040fe20003f44070 */
[----:B------:R-:W-:Y:S02]  /*2f50*/  STL [R1+0x78c], R195 ;  /* 0x00078cc301007387 */ /* 0x000fe40000100800 */
[----:B------:R-:W-:Y:S02]  /*2f60*/  IMAD.MOV R3, RZ, RZ, -R3 ;  /* 0x000000ffff037224 */ /* 0x000fe400078e0a03 */
[----:B------:R-:W-:-:S02]  /*2f70*/  IMAD R33, R73, R10, R33 ;  /* 0x0000000a49217224 */ /* 0x000fc400078e0221 */
[C---:B------:R-:W-:Y:S02]  /*2f80*/  VIADD R182, R7.reuse, 0x51 ;  /* 0x0000005107b67836 */ /* 0x040fe40000000000 */
[C---:B------:R-:W-:Y:S02]  /*2f90*/  VIADD R178, R7.reuse, 0x55 ;  /* 0x0000005507b27836 */ /* 0x040fe40000000000 */
[----:B------:R-:W-:Y:S01]  /*2fa0*/  VIADD R175, R7, 0x58 ;  /* 0x0000005807af7836 */ /* 0x000fe20000000000 */
[----:B------:R-:W-:Y:S01]  /*2fb0*/  IABS R20, R182 ;  /* 0x000000b600147213 */ /* 0x000fe20000000000 */
[----:B------:R-:W-:Y:S01]  /*2fc0*/  IMAD.MOV R8, RZ, RZ, -R8 ;  /* 0x000000ffff087224 */ /* 0x000fe200078e0a08 */
[----:B------:R-:W-:Y:S01]  /*2fd0*/  IABS R37, R178 ;  /* 0x000000b200257213 */ /* 0x000fe20000000000 */
[----:B------:R-:W-:Y:S01]  /*2fe0*/  IMAD R17, R73, R4, R17 ;  /* 0x0000000449117224 */ /* 0x000fe200078e0211 */
[----:B-1----:R-:W-:Y:S01]  /*2ff0*/  IABS R9, R175 ;  /* 0x000000af00097213 */ /* 0x002fe20000000000 */
[----:B------:R-:W-:-:S02]  /*3000*/  IMAD.MOV R10, RZ, RZ, -R5 ;  /* 0x000000ffff0a7224 */ /* 0x000fc400078e0a05 */
[--C-:B------:R-:W-:Y:S02]  /*3010*/  @!P6 IMAD.IADD R90, R90, 0x1, -R73.reuse ;  /* 0x000000015a5ae824 */ /* 0x100fe400078e0a49 */
[--C-:B------:R-:W-:Y:S02]  /*3020*/  @!P0 IMAD.IADD R87, R87, 0x1, -R73.reuse ;  /* 0x0000000157578824 */ /* 0x100fe400078e0a49 */
[--C-:B------:R-:W-:Y:S02]  /*3030*/  @!P1 IMAD.IADD R78, R78, 0x1, -R73.reuse ;  /* 0x000000014e4e9824 */ /* 0x100fe400078e0a49 */
[C---:B------:R-:W-:Y:S02]  /*3040*/  VIADD R174, R7.reuse, 0x59 ;  /* 0x0000005907ae7836 */ /* 0x040fe40000000000 */
[----:B------:R-:W-:Y:S02]  /*3050*/  VIADD R171, R7, 0x5c ;  /* 0x0000005c07ab7836 */ /* 0x000fe40000000000 */
[----:B------:R-:W-:-:S02]  /*3060*/  @!P4 IMAD.IADD R84, R84, 0x1, -R73 ;  /* 0x000000015454c824 */ /* 0x000fc400078e0a49 */
[----:B------:R-:W-:Y:S02]  /*3070*/  @!P5 IMAD.IADD R82, R82, 0x1, -R73 ;  /* 0x000000015252d824 */ /* 0x000fe400078e0a49 */
[C---:B------:R-:W-:Y:S02]  /*3080*/  VIADD R177, R7.reuse, 0x56 ;  /* 0x0000005607b17836 */ /* 0x040fe40000000000 */
[C---:B------:R-:W-:Y:S02]  /*3090*/  VIADD R169, R7.reuse, 0x5e ;  /* 0x0000005e07a97836 */ /* 0x040fe40000000000 */
[----:B------:R-:W-:Y:S01]  /*30a0*/  VIADD R166, R7, 0x61 ;  /* 0x0000006107a67836 */ /* 0x000fe20000000000 */
[----:B------:R-:W-:Y:S01]  /*30b0*/  @!P3 IADD3 R77, PT, PT, R77, -R73, RZ ;  /* 0x800000494d4db210 */ /* 0x000fe20007ffe0ff */
[----:B------:R-:W-:Y:S01]  /*30c0*/  IMAD.HI.U32 R4, R72, R49, RZ ;  /* 0x0000003148047227 */ /* 0x000fe200078e00ff */
[C---:B------:R-:W-:Y:S01]  /*30d0*/  ISETP.GT.U32.AND P6, PT, R73.reuse, R83, PT ;  /* 0x000000534900720c */ /* 0x040fe20003fc4070 */
[----:B------:R-:W-:Y:S02]  /*30e0*/  STL [R1+0x788], R194 ;  /* 0x000788c201007387 */ /* 0x000fe40000100800 */
[----:B------:R-:W-:-:S02]  /*30f0*/  IMAD R30, R73, R6, R30 ;  /* 0x00000006491e7224 */ /* 0x000fc400078e021e */
[C---:B------:R-:W-:Y:S01]  /*3100*/  IMAD.HI.U32 R5, R72.reuse, R36, RZ ;  /* 0x0000002448057227 */ /* 0x040fe200078e00ff */
[C---:B------:R-:W-:Y:S01]  /*3110*/  ISETP.GT.U32.AND P0, PT, R73.reuse, R80, PT ;  /* 0x000000504900720c */ /* 0x040fe20003f04070 */
[----:B------:R-:W-:Y:S01]  /*3120*/  STL [R1+0x784], R193 ;  /* 0x000784c101007387 */ /* 0x000fe20000100800 */
[C---:B------:R-:W-:Y:S01]  /*3130*/  ISETP.GT.U32.AND P1, PT, R73.reuse, R85, PT ;  /* 0x000000554900720c */ /* 0x040fe20003f24070 */
[C---:B------:R-:W-:Y:S02]  /*3140*/  IMAD R48, R73.reuse, R3, R48 ;  /* 0x0000000349307224 */ /* 0x040fe400078e0230 */
[C---:B------:R-:W-:Y:S01]  /*3150*/  IMAD R15, R73.reuse, R8, R15 ;  /* 0x00000008490f7224 */ /* 0x040fe200078e020f */
[C---:B------:R-:W-:Y:S01]  /*3160*/  ISETP.GT.U32.AND P4, PT, R73.reuse, R76, PT ;  /* 0x0000004c4900720c */ /* 0x040fe20003f84070 */
[C---:B------:R-:W-:Y:S01]  /*3170*/  IMAD.HI.U32 R6, R72.reuse, R50, RZ ;  /* 0x0000003248067227 */ /* 0x040fe200078e00ff */
[----:B------:R-:W-:Y:S01]  /*3180*/  IABS R22, R174 ;  /* 0x000000ae00167213 */ /* 0x000fe20000000000 */
[----:B------:R-:W-:Y:S01]  /*3190*/  STL [R1+0x780], R192 ;  /* 0x000780c001007387 */ /* 0x000fe20000100800 */
[----:B------:R-:W-:Y:S01]  /*31a0*/  ISETP.GT.U32.AND P5, PT, R73, R88, PT ;  /* 0x000000584900720c */ /* 0x000fe20003fa4070 */
[C---:B------:R-:W-:Y:S01]  /*31b0*/  IMAD.HI.U32 R3, R72.reuse, R19, RZ ;  /* 0x0000001348037227 */ /* 0x040fe200078e00ff */
[----:B------:R-:W-:Y:S01]  /*31c0*/  IABS R53, R171 ;  /* 0x000000ab00357213 */ /* 0x000fe20000000000 */
[----:B------:R-:W-:Y:S01]  /*31d0*/  STL [R1+0x77c], R191 ;  /* 0x00077cbf01007387 */ /* 0x000fe20000100800 */
[----:B------:R-:W-:Y:S01]  /*31e0*/  IABS R31, R177 ;  /* 0x000000b1001f7213 */ /* 0x000fe20000000000 */
[----:B------:R-:W-:Y:S01]  /*31f0*/  IMAD.HI.U32 R8, R72, R51, RZ ;  /* 0x0000003348087227 */ /* 0x000fe200078e00ff */
[----:B------:R-:W-:Y:S01]  /*3200*/  IABS R23, R169 ;  /* 0x000000a900177213 */ /* 0x000fe20000000000 */
[----:B------:R-:W-:Y:S01]  /*3210*/  STL [R1+0x778], R190 ;  /* 0x000778be01007387 */ /* 0x000fe20000100800 */
[----:B------:R-:W-:Y:S01]  /*3220*/  IABS R24, R166 ;  /* 0x000000a600187213 */ /* 0x000fe20000000000 */
[----:B------:R-:W-:-:S02]  /*3230*/  IMAD.MOV R4, RZ, RZ, -R4 ;  /* 0x000000ffff047224 */ /* 0x000fc400078e0a04 */
[----:B------:R-:W-:Y:S02]  /*3240*/  IMAD.MOV R5, RZ, RZ, -R5 ;  /* 0x000000ffff057224 */ /* 0x000fe400078e0a05 */
[----:B------:R-:W-:Y:S01]  /*3250*/  IMAD R35, R73, R10, R35 ;  /* 0x0000000a49237224 */ /* 0x000fe200078e0223 */
[----:B------:R-:W-:Y:S01]  /*3260*/  IADD3 R10, PT, PT, -R3, RZ, RZ ;  /* 0x000000ff030a7210 */ /* 0x000fe20007ffe1ff */
[----:B------:R-:W-:Y:S02]  /*3270*/  IMAD.MOV R6, RZ, RZ, -R6 ;  /* 0x000000ffff067224 */ /* 0x000fe400078e0a06 */
[----:B------:R-:W-:Y:S01]  /*3280*/  @!P2 IMAD.IADD R81, R81, 0x1, -R73 ;  /* 0x000000015151a824 */ /* 0x000fe200078e0a49 */
[C---:B------:R-:W-:Y:S01]  /*3290*/  ISETP.GT.U32.AND P3, PT, R73.reuse, R84, PT ;  /* 0x000000544900720c */ /* 0x040fe20003f64070 */
[----:B------:R-:W-:Y:S02]  /*32a0*/  IMAD.MOV R8, RZ, RZ, -R8 ;  /* 0x000000ffff087224 */ /* 0x000fe400078e0a08 */
[----:B------:R-:W-:Y:S01]  /*32b0*/  IMAD R71, R73, R12, R71 ;  /* 0x0000000c49477224 */ /* 0x000fe200078e0247 */
[----:B------:R-:W-:Y:S01]  /*32c0*/  @!P1 IADD3 R85, PT, PT, R85, -R73, RZ ;  /* 0x8000004955559210 */ /* 0x000fe20007ffe0ff */
[C---:B------:R-:W-:Y:S01]  /*32d0*/  IMAD R49, R73.reuse, R4, R49 ;  /* 0x0000000449317224 */ /* 0x040fe200078e0231 */
[----:B------:R-:W-:Y:S01]  /*32e0*/  STL [R1+0x774], R189 ;  /* 0x000774bd01007387 */ /* 0x000fe20000100800 */
[----:B------:R-:W-:-:S02]  /*32f0*/  IMAD R36, R73, R5, R36 ;  /* 0x0000000549247224 */ /* 0x000fc400078e0224 */
[C---:B------:R-:W-:Y:S01]  /*3300*/  IMAD.HI.U32 R4, R72.reuse, R20, RZ ;  /* 0x0000001448047227 */ /* 0x040fe200078e00ff */
[C---:B------:R-:W-:Y:S01]  /*3310*/  ISETP.GT.U32.AND P2, PT, R73.reuse, R87, PT ;  /* 0x000000574900720c */ /* 0x040fe20003f44070 */
[----:B------:R-:W-:Y:S02]  /*3320*/  STL [R1+0x770], R188 ;  /* 0x000770bc01007387 */ /* 0x000fe40000100800 */
[----:B------:R-:W-:Y:S02]  /*3330*/  IMAD R50, R73, R6, R50 ;  /* 0x0000000649327224 */ /* 0x000fe400078e0232 */
[----:B------:R-:W-:-:S04]  /*3340*/  IMAD.HI.U32 R3, R72, R37, RZ ;  /* 0x0000002548037227 */ /* 0x000fc800078e00ff */
[C---:B------:R-:W-:Y:S02]  /*3350*/  IMAD R51, R73.reuse, R8, R51 ;  /* 0x0000000849337224 */ /* 0x040fe400078e0233 */
[----:B------:R-:W-:Y:S02]  /*3360*/  IMAD R19, R73, R10, R19 ;  /* 0x0000000a49137224 */ /* 0x000fe400078e0213 */
[----:B------:R-:W-:Y:S01]  /*3370*/  VIADD R164, R7, 0x63 ;  /* 0x0000006307a47836 */ /* 0x000fe20000000000 */
[----:B------:R-:W-:Y:S01]  /*3380*/  ISETP.GT.U32.AND P1, PT, R73, R78, PT ;  /* 0x0000004e4900720c */ /* 0x000fe20003f24070 */
[C---:B------:R-:W-:Y:S01]  /*3390*/  IMAD.HI.U32 R5, R72.reuse, R21, RZ ;  /* 0x0000001548057227 */ /* 0x040fe200078e00ff */
[----:B------:R-:W-:Y:S02]  /*33a0*/  STL [R1+0x76c], R187 ;  /* 0x00076cbb01007387 */ /* 0x000fe40000100800 */
[----:B------:R-:W-:Y:S01]  /*33b0*/  IABS R54, R164 ;  /* 0x000000a400367213 */ /* 0x000fe20000000000 */
[C---:B------:R-:W-:Y:S01]  /*33c0*/  IMAD.HI.U32 R6, R72.reuse, R9, RZ ;  /* 0x0000000948067227 */ /* 0x040fe200078e00ff */
[----:B------:R-:W-:Y:S03]  /*33d0*/  STL [R1+0x768], R186 ;  /* 0x000768ba01007387 */ /* 0x000fe60000100800 */
[----:B------:R-:W-:Y:S01]  /*33e0*/  IMAD.HI.U32 R8, R72, R22, RZ ;  /* 0x0000001648087227 */ /* 0x000fe200078e00ff */
[----:B------:R-:W-:Y:S03]  /*33f0*/  STL [R1+0x764], R185 ;  /* 0x000764b901007387 */ /* 0x000fe60000100800 */
[----:B------:R-:W-:Y:S01]  /*3400*/  IMAD.MOV R4, RZ, RZ, -R4 ;  /* 0x000000ffff047224 */ /* 0x000fe200078e0a04 */
[----:B------:R-:W-:Y:S01]  /*3410*/  STL [R1+0x760], R184 ;  /* 0x000760b801007387 */ /* 0x000fe20000100800 */
[----:B------:R-:W-:Y:S01]  /*3420*/  IMAD.MOV R10, RZ, RZ, -R3 ;  /* 0x000000ffff0a7224 */ /* 0x000fe200078e0a03 */
[----:B------:R-:W-:Y:S01]  /*3430*/  IADD3 R3, PT, PT, -R8, RZ, RZ ;  /* 0x000000ff08037210 */ /* 0x000fe20007ffe1ff */
[----:B------:R-:W-:Y:S01]  /*3440*/  IMAD.MOV R12, RZ, RZ, -R5 ;  /* 0x000000ffff0c7224 */ /* 0x000fe200078e0a05 */
[----:B------:R-:W-:Y:S01]  /*3450*/  STL [R1+0x75c], R183 ;  /* 0x00075cb701007387 */ /* 0x000fe20000100800 */
[----:B------:R-:W-:-:S02]  /*3460*/  IMAD.MOV R6, RZ, RZ, -R6 ;  /* 0x000000ffff067224 */ /* 0x000fc400078e0a06 */
[----:B------:R-:W-:Y:S01]  /*3470*/  IMAD.HI.U32 R5, R72, R53, RZ ;  /* 0x0000003548057227 */ /* 0x000fe200078e00ff */
[----:B------:R-:W-:Y:S03]  /*3480*/  STL [R1+0x758], R182 ;  /* 0x000758b601007387 */ /* 0x000fe60000100800 */
[--C-:B------:R-:W-:Y:S01]  /*3490*/  @!P6 IMAD.IADD R83, R83, 0x1, -R73.reuse ;  /* 0x000000015353e824 */ /* 0x100fe200078e0a49 */
[----:B------:R-:W-:Y:S01]  /*34a0*/  STL [R1+0x754], R181 ;  /* 0x000754b501007387 */ /* 0x000fe20000100800 */
[----:B------:R-:W-:Y:S01]  /*34b0*/  @!P0 IMAD.IADD R80, R80, 0x1, -R73 ;  /* 0x0000000150508824 */ /* 0x000fe200078e0a49 */
[----:B------:R-:W-:Y:S01]  /*34c0*/  ISETP.GT.U32.AND P0, PT, R73, R86, PT ;  /* 0x000000564900720c */ /* 0x000fe20003f04070 */
[----:B------:R-:W-:Y:S01]  /*34d0*/  VIADD R170, R7, 0x5d ;  /* 0x0000005d07aa7836 */ /* 0x000fe20000000000 */
[----:B------:R-:W-:Y:S01]  /*34e0*/  STL [R1+0x750], R180 ;  /* 0x000750b401007387 */ /* 0x000fe20000100800 */
[----:B------:R-:W-:-:S02]  /*34f0*/  IMAD R20, R73, R4, R20 ;  /* 0x0000000449147224 */ /* 0x000fc400078e0214 */
[----:B------:R-:W-:Y:S01]  /*3500*/  IMAD R37, R73, R10, R37 ;  /* 0x0000000a49257224 */ /* 0x000fe200078e0225 */
[----:B------:R-:W-:Y:S01]  /*3510*/  IABS R39, R170 ;  /* 0x000000aa00277213 */ /* 0x000fe20000000000 */
[----:B------:R-:W-:Y:S01]  /*3520*/  VIADD R172, R7, 0x5b ;  /* 0x0000005b07ac7836 */ /* 0x000fe20000000000 */
[----:B------:R-:W-:Y:S01]  /*3530*/  STL [R1+0x74c], R179 ;  /* 0x00074cb301007387 */ /* 0x000fe20000100800 */
[----:B------:R-:W-:-:S03]  /*3540*/  IMAD.HI.U32 R4, R72, R31, RZ ;  /* 0x0000001f48047227 */ /* 0x000fc600078e00ff */
[----:B------:R-:W-:Y:S01]  /*3550*/  IABS R52, R172 ;  /* 0x000000ac00347213 */ /* 0x000fe20000000000 */
[----:B------:R-:W-:Y:S02]  /*3560*/  IMAD R8, R73, R6, R9 ;  /* 0x0000000649087224 */ /* 0x000fe400078e0209 */
[C---:B------:R-:W-:Y:S02]  /*3570*/  VIADD R173, R7.reuse, 0x5a ;  /* 0x0000005a07ad7836 */ /* 0x040fe40000000000 */
[----:B------:R-:W-:Y:S02]  /*3580*/  VIADD R161, R7, 0x66 ;  /* 0x0000006607a17836 */ /* 0x000fe40000000000 */
[----:B------:R-:W-:Y:S02]  /*3590*/  @!P4 IMAD.IADD R76, R76, 0x1, -R73 ;  /* 0x000000014c4cc824 */ /* 0x000fe400078e0a49 */
[----:B------:R-:W-:Y:S01]  /*35a0*/  IMAD.MOV R10, RZ, RZ, -R5 ;  /* 0x000000ffff0a7224 */ /* 0x000fe200078e0a05 */
[----:B------:R-:W-:Y:S01]  /*35b0*/  ISETP.GT.U32.AND P4, PT, R73, R83, PT ;  /* 0x000000534900720c */ /* 0x000fe20003f84070 */
[C---:B------:R-:W-:Y:S01]  /*35c0*/  IMAD.HI.U32 R9, R72.reuse, R23, RZ ;  /* 0x0000001748097227 */ /* 0x040fe200078e00ff */
[----:B------:R-:W-:Y:S01]  /*35d0*/  IABS R38, R173 ;  /* 0x000000ad00267213 */ /* 0x000fe20000000000 */
[----:B------:R-:W-:Y:S01]  /*35e0*/  STL [R1+0x748], R178 ;  /* 0x000748b201007387 */ /* 0x000fe20000100800 */
[----:B------:R-:W-:Y:S01]  /*35f0*/  IABS R41, R161 ;  /* 0x000000a100297213 */ /* 0x000fe20000000000 */
[----:B------:R-:W-:-:S04]  /*3600*/  IMAD.HI.U32 R5, R72, R24, RZ ;  /* 0x0000001848057227 */ /* 0x000fc800078e00ff */
[----:B------:R-:W-:Y:S01]  /*3610*/  @!P5 IMAD.IADD R88, R88, 0x1, -R73 ;  /* 0x000000015858d824 */ /* 0x000fe200078e0a49 */
[C---:B------:R-:W-:Y:S01]  /*3620*/  ISETP.GT.U32.AND P5, PT, R73.reuse, R82, PT ;  /* 0x000000524900720c */ /* 0x040fe20003fa4070 */
[----:B------:R-:W-:Y:S02]  /*3630*/  IMAD.MOV R4, RZ, RZ, -R4 ;  /* 0x000000ffff047224 */ /* 0x000fe400078e0a04 */
[----:B------:R-:W-:Y:S02]  /*3640*/  IMAD R21, R73, R12, R21 ;  /* 0x0000000c49157224 */ /* 0x000fe400078e0215 */
[--C-:B------:R-:W-:Y:S02]  /*3650*/  @!P2 IMAD.IADD R87, R87, 0x1, -R73.reuse ;  /* 0x000000015757a824 */ /* 0x100fe400078e0a49 */
[----:B------:R-:W-:Y:S02]  /*3660*/  @!P3 IMAD.IADD R84, R84, 0x1, -R73 ;  /* 0x000000015454b824 */ /* 0x000fe400078e0a49 */
[----:B------:R-:W-:-:S02]  /*3670*/  IMAD R22, R73, R3, R22 ;  /* 0x0000000349167224 */ /* 0x000fc400078e0216 */
[----:B------:R-:W-:Y:S01]  /*3680*/  VIADD R168, R7, 0x5f ;  /* 0x0000005f07a87836 */ /* 0x000fe20000000000 */
[C---:B------:R-:W-:Y:S01]  /*3690*/  ISETP.GT.U32.AND P6, PT, R73.reuse, R89, PT ;  /* 0x000000594900720c */ /* 0x040fe20003fc4070 */
[----:B------:R-:W-:Y:S01]  /*36a0*/  IMAD.MOV R12, RZ, RZ, -R9 ;  /* 0x000000ffff0c7224 */ /* 0x000fe200078e0a09 */
[----:B------:R-:W-:Y:S01]  /*36b0*/  STL [R1+0x744], R177 ;  /* 0x000744b101007387 */ /* 0x000fe20000100800 */
[----:B------:R-:W-:Y:S02]  /*36c0*/  IMAD.MOV R5, RZ, RZ, -R5 ;  /* 0x000000ffff057224 */ /* 0x000fe400078e0a05 */
[----:B------:R-:W-:Y:S01]  /*36d0*/  IMAD.HI.U32 R9, R72, R54, RZ ;  /* 0x0000003648097227 */ /* 0x000fe200078e00ff */
[C---:B------:R-:W-:Y:S01]  /*36e0*/  ISETP.GT.U32.AND P2, PT, R73.reuse, R81, PT ;  /* 0x000000514900720c */ /* 0x040fe20003f44070 */
[----:B------:R-:W-:Y:S01]  /*36f0*/  STL [R1+0x740], R176 ;  /* 0x000740b001007387 */ /* 0x000fe20000100800 */
[C---:B------:R-:W-:Y:S01]  /*3700*/  ISETP.GT.U32.AND P3, PT, R73.reuse, R77, PT ;  /* 0x0000004d4900720c */ /* 0x040fe20003f64070 */
[----:B------:R-:W-:-:S02]  /*3710*/  IMAD R31, R73, R4, R31 ;  /* 0x00000004491f7224 */ /* 0x000fc400078e021f */
[C---:B------:R-:W-:Y:S01]  /*3720*/  IMAD.HI.U32 R6, R72.reuse, R39, RZ ;  /* 0x0000002748067227 */ /* 0x040fe200078e00ff */
[----:B------:R-:W-:Y:S03]  /*3730*/  STL [R1+0x73c], R175 ;  /* 0x00073caf01007387 */ /* 0x000fe60000100800 */
[----:B------:R-:W-:Y:S01]  /*3740*/  IMAD.HI.U32 R4, R72, R52, RZ ;  /* 0x0000003448047227 */ /* 0x000fe200078e00ff */
[----:B------:R-:W-:Y:S03]  /*3750*/  STL [R1+0x738], R174 ;  /* 0x000738ae01007387 */ /* 0x000fe60000100800 */
[C---:B------:R-:W-:Y:S01]  /*3760*/  IMAD R23, R73.reuse, R12, R23 ;  /* 0x0000000c49177224 */ /* 0x040fe200078e0217 */
[----:B------:R-:W-:Y:S01]  /*3770*/  IADD3 R4, PT, PT, -R4, RZ, RZ ;  /* 0x000000ff04047210 */ /* 0x000fe20007ffe1ff */
[----:B------:R-:W-:Y:S01]  /*3780*/  IMAD R24, R73, R5, R24 ;  /* 0x0000000549187224 */ /* 0x000fe200078e0218 */
[----:B------:R-:W-:Y:S01]  /*3790*/  STL [R1+0x734], R173 ;  /* 0x000734ad01007387 */ /* 0x000fe20000100800 */
[----:B------:R-:W-:-:S03]  /*37a0*/  IMAD.HI.U32 R3, R72, R38, RZ ;  /* 0x0000002648037227 */ /* 0x000fc600078e00ff */
[----:B------:R-:W-:Y:S01]  /*37b0*/  STL [R1+0x730], R172 ;  /* 0x000730ac01007387 */ /* 0x000fe20000100800 */
[----:B------:R-:W-:Y:S02]  /*37c0*/  VIADD R167, R7, 0x60 ;  /* 0x0000006007a77836 */ /* 0x000fe40000000000 */
[----:B------:R-:W-:Y:S01]  /*37d0*/  IMAD.MOV R12, RZ, RZ, -R9 ;  /* 0x000000ffff0c7224 */ /* 0x000fe200078e0a09 */
[----:B------:R-:W-:Y:S01]  /*37e0*/  STL [R1+0x72c], R171 ;  /* 0x00072cab01007387 */ /* 0x000fe20000100800 */
[----:B------:R-:W-:Y:S01]  /*37f0*/  IMAD.HI.U32 R5, R72, R41, RZ ;  /* 0x0000002948057227 */ /* 0x000fe200078e00ff */
[----:B------:R-:W-:Y:S02]  /*3800*/  IABS R11, R167 ;  /* 0x000000a7000b7213 */ /* 0x000fe40000000000 */
[----:B------:R-:W-:Y:S01]  /*3810*/  STL [R1+0x728], R170 ;  /* 0x000728aa01007387 */ /* 0x000fe20000100800 */
[--C-:B------:R-:W-:Y:S01]  /*3820*/  @!P0 IMAD.IADD R86, R86, 0x1, -R73.reuse ;  /* 0x0000000156568824 */ /* 0x100fe200078e0a49 */
[C---:B------:R-:W-:Y:S01]  /*3830*/  ISETP.GT.U32.AND P0, PT, R73.reuse, R80, PT ;  /* 0x000000504900720c */ /* 0x040fe20003f04070 */
[----:B------:R-:W-:Y:S01]  /*3840*/  @!P1 IMAD.IADD R78, R78, 0x1, -R73 ;  /* 0x000000014e4e9824 */ /* 0x000fe200078e0a49 */
[C---:B------:R-:W-:Y:S01]  /*3850*/  ISETP.GT.U32.AND P1, PT, R73.reuse, R69, PT ;  /* 0x000000454900720c */ /* 0x040fe20003f24070 */
[----:B------:R-:W-:Y:S01]  /*3860*/  IMAD.MOV R6, RZ, RZ, -R6 ;  /* 0x000000ffff067224 */ /* 0x000fe200078e0a06 */
[----:B------:R-:W-:Y:S01]  /*3870*/  STL [R1+0x724], R169 ;  /* 0x000724a901007387 */ /* 0x000fe20000100800 */
[C---:B------:R-:W-:Y:S01]  /*3880*/  IMAD R53, R73.reuse, R10, R53 ;  /* 0x0000000a49357224 */ /* 0x040fe200078e0235 */
[----:B------:R-:W-:Y:S01]  /*3890*/  IABS R10, R168 ;  /* 0x000000a8000a7213 */ /* 0x000fe20000000000 */
[----:B------:R-:W-:Y:S01]  /*38a0*/  IMAD.MOV R3, RZ, RZ, -R3 ;  /* 0x000000ffff037224 */ /* 0x000fe200078e0a03 */
[----:B------:R-:W-:Y:S01]  /*38b0*/  STL [R1+0x720], R168 ;  /* 0x000720a801007387 */ /* 0x000fe20000100800 */
[----:B------:R-:W-:Y:S01]  /*38c0*/  IMAD R54, R73, R12, R54 ;  /* 0x0000000c49367224 */ /* 0x000fe200078e0236 */
[----:B------:R-:W-:Y:S01]  /*38d0*/  IADD3 R12, PT, PT, -R5, RZ, RZ ;  /* 0x000000ff050c7210 */ /* 0x000fe20007ffe1ff */
[----:B------:R-:W-:Y:S01]  /*38e0*/  @!P4 IMAD.IADD R83, R83, 0x1, -R73 ;  /* 0x000000015353c824 */ /* 0x000fe200078e0a49 */
[C---:B------:R-:W-:Y:S01]  /*38f0*/  ISETP.GT.U32.AND P4, PT, R73.reuse, R75, PT ;  /* 0x0000004b4900720c */ /* 0x040fe20003f84070 */
[----:B------:R-:W-:-:S02]  /*3900*/  IMAD R39, R73, R6, R39 ;  /* 0x0000000649277224 */ /* 0x000fc400078e0227 */
[----:B------:R-:W-:Y:S02]  /*3910*/  VIADD R160, R7, 0x67 ;  /* 0x0000006707a07836 */ /* 0x000fe40000000000 */
[----:B------:R-:W-:Y:S01]  /*3920*/  @!P5 IMAD.IADD R82, R82, 0x1, -R73 ;  /* 0x000000015252d824 */ /* 0x000fe200078e0a49 */
[C---:B------:R-:W-:Y:S01]  /*3930*/  ISETP.GT.U32.AND P5, PT, R73.reuse, R74, PT ;  /* 0x0000004a4900720c */ /* 0x040fe20003fa4070 */
[----:B------:R-:W-:Y:S01]  /*3940*/  IMAD.HI.U32 R6, R72, R40, RZ ;  /* 0x0000002848067227 */ /* 0x000fe200078e00ff */
[----:B------:R-:W-:Y:S01]  /*3950*/  IABS R13, R160 ;  /* 0x000000a0000d7213 */ /* 0x000fe20000000000 */
[----:B------:R-:W-:Y:S02]  /*3960*/  STL [R1+0x71c], R167 ;  /* 0x00071ca701007387 */ /* 0x000fe40000100800 */
[C---:B------:R-:W-:Y:S02]  /*3970*/  IMAD R38, R73.reuse, R3, R38 ;  /* 0x0000000349267224 */ /* 0x040fe400078e0226 */
[----:B------:R-:W-:-:S02]  /*3980*/  IMAD R52, R73, R4, R52 ;  /* 0x0000000449347224 */ /* 0x000fc400078e0234 */
[----:B------:R-:W-:Y:S01]  /*3990*/  VIADD R159, R7, 0x68 ;  /* 0x00000068079f7836 */ /* 0x000fe20000000000 */
[----:B------:R-:W-:Y:S01]  /*39a0*/  @!P3 IADD3 R77, PT, PT, R77, -R73, RZ ;  /* 0x800000494d4db210 */ /* 0x000fe20007ffe0ff */
[C---:B------:R-:W-:Y:S01]  /*39b0*/  IMAD.HI.U32 R3, R72.reuse, R10, RZ ;  /* 0x0000000a48037227 */ /* 0x040fe200078e00ff */
[C---:B------:R-:W-:Y:S01]  /*39c0*/  ISETP.GT.U32.AND P3, PT, R73.reuse, R68, PT ;  /* 0x000000444900720c */ /* 0x040fe20003f64070 */
[----:B------:R-:W-:Y:S01]  /*39d0*/  STL [R1+0x718], R166 ;  /* 0x000718a601007387 */ /* 0x000fe20000100800 */
[----:B------:R-:W-:Y:S01]  /*39e0*/  IABS R25, R159 ;  /* 0x0000009f00197213 */ /* 0x000fe20000000000 */
[----:B------:R-:W-:Y:S02]  /*39f0*/  IMAD.HI.U32 R4, R72, R11, RZ ;  /* 0x0000000b48047227 */ /* 0x000fe400078e00ff */
[----:B------:R-:W-:Y:S02]  /*3a00*/  STL [R1+0x714], R165 ;  /* 0x000714a501007387 */ /* 0x000fe40000100800 */
[----:B------:R-:W-:-:S02]  /*3a10*/  IMAD R41, R73, R12, R41 ;  /* 0x0000000c49297224 */ /* 0x000fc400078e0229 */
[----:B------:R-:W-:Y:S01]  /*3a20*/  IMAD.MOV R6, RZ, RZ, -R6 ;  /* 0x000000ffff067224 */ /* 0x000fe200078e0a06 */
[----:B------:R-:W-:Y:S01]  /*3a30*/  STL [R1+0x710], R164 ;  /* 0x000710a401007387 */ /* 0x000fe20000100800 */
[----:B------:R-:W-:-:S03]  /*3a40*/  IMAD.HI.U32 R12, R72, R28, RZ ;  /* 0x0000001c480c7227 */ /* 0x000fc600078e00ff */
[----:B------:R-:W-:Y:S01]  /*3a50*/  STL [R1+0x70c], R163 ;  /* 0x00070ca301007387 */ /* 0x000fe20000100800 */
[----:B------:R-:W-:Y:S01]  /*3a60*/  @!P2 IMAD.IADD R81, R81, 0x1, -R73 ;  /* 0x000000015151a824 */ /* 0x000fe200078e0a49 */
[----:B------:R-:W-:Y:S01]  /*3a70*/  ISETP.GT.U32.AND P2, PT, R73, R71, PT ;  /* 0x000000474900720c */ /* 0x000fe20003f44070 */
[----:B------:R-:W-:Y:S02]  /*3a80*/  IMAD.MOV R3, RZ, RZ, -R3 ;  /* 0x000000ffff037224 */ /* 0x000fe400078e0a03 */
[----:B------:R-:W-:Y:S02]  /*3a90*/  VIADD R162, R7, 0x65 ;  /* 0x0000006507a27836 */ /* 0x000fe40000000000 */
[----:B------:R-:W-:Y:S02]  /*3aa0*/  IMAD.MOV R4, RZ, RZ, -R4 ;  /* 0x000000ffff047224 */ /* 0x000fe400078e0a04 */
[----:B------:R-:W-:Y:S01]  /*3ab0*/  @!P6 IMAD.IADD R89, R89, 0x1, -R73 ;  /* 0x000000015959e824 */ /* 0x000fe200078e0a49 */
[C---:B------:R-:W-:Y:S01]  /*3ac0*/  ISETP.GT.U32.AND P6, PT, R73.reuse, R76, PT ;  /* 0x0000004c4900720c */ /* 0x040fe20003fc4070 */
[----:B------:R-:W-:Y:S01]  /*3ad0*/  IMAD R40, R73, R6, R40 ;  /* 0x0000000649287224 */ /* 0x000fe200078e0228 */
[----:B------:R-:W-:Y:S01]  /*3ae0*/  STL [R1+0x708], R162 ;  /* 0x000708a201007387 */ /* 0x000fe20000100800 */
[----:B------:R-:W-:-:S02]  /*3af0*/  IMAD.MOV R12, RZ, RZ, -R12 ;  /* 0x000000ffff0c7224 */ /* 0x000fc400078e0a0c */
[--C-:B------:R-:W-:Y:S01]  /*3b00*/  @!P0 IMAD.IADD R80, R80, 0x1, -R73.reuse ;  /* 0x0000000150508824 */ /* 0x100fe200078e0a49 */
[----:B------:R-:W-:Y:S01]  /*3b10*/  ISETP.GT.U32.AND P0, PT, R73, R70, PT ;  /* 0x000000464900720c */ /* 0x000fe20003f04070 */
[----:B------:R-:W-:Y:S01]  /*3b20*/  @!P1 IMAD.IADD R69, R69, 0x1, -R73 ;  /* 0x0000000145459824 */ /* 0x000fe200078e0a49 */
[----:B------:R-:W-:Y:S01]  /*3b30*/  ISETP.GT.U32.AND P1, PT, R73, R63, PT ;  /* 0x0000003f4900720c */ /* 0x000fe20003f24070 */
[----:B------:R-:W-:Y:S01]  /*3b40*/  IMAD.HI.U32 R6, R72, R13, RZ ;  /* 0x0000000d48067227 */ /* 0x000fe200078e00ff */
[----:B------:R-:W-:Y:S03]  /*3b50*/  STL [R1+0x704], R161 ;  /* 0x000704a101007387 */ /* 0x000fe60000100800 */
[----:B------:R-:W-:Y:S01]  /*3b60*/  VIADD R158, R7, 0x69 ;  /* 0x00000069079e7836 */ /* 0x000fe20000000000 */
[----:B------:R-:W-:Y:S01]  /*3b70*/  STL [R1+0x700], R160 ;  /* 0x000700a001007387 */ /* 0x000fe20000100800 */
[----:B------:R-:W-:-:S02]  /*3b80*/  IMAD R9, R73, R3, R10 ;  /* 0x0000000349097224 */ /* 0x000fc400078e020a */
[----:B------:R-:W-:Y:S01]  /*3b90*/  VIADD R157, R7, 0x6a ;  /* 0x0000006a079d7836 */ /* 0x000fe20000000000 */
[----:B------:R-:W-:Y:S01]  /*3ba0*/  STL [R1+0x6ec], R159 ;  /* 0x0006ec9f01007387 */ /* 0x000fe20000100800 */
[----:B------:R-:W-:Y:S02]  /*3bb0*/  IMAD R10, R73, R4, R11 ;  /* 0x00000004490a7224 */ /* 0x000fe400078e020b */
[----:B------:R-:W-:Y:S01]  /*3bc0*/  VIADD R156, R7, 0x6b ;  /* 0x0000006b079c7836 */ /* 0x000fe20000000000 */
[----:B------:R-:W-:Y:S01]  /*3bd0*/  STL [R1+0x6e8], R158 ;  /* 0x0006e89e01007387 */ /* 0x000fe20000100800 */
[----:B------:R-:W-:-:S04]  /*3be0*/  IMAD.HI.U32 R11, R72, R25, RZ ;  /* 0x00000019480b7227 */ /* 0x000fc800078e00ff */
[--C-:B------:R-:W-:Y:S01]  /*3bf0*/  @!P4 IMAD.IADD R75, R75, 0x1, -R73.reuse ;  /* 0x000000014b4bc824 */ /* 0x100fe200078e0a49 */
[C---:B------:R-:W-:Y:S01]  /*3c00*/  ISETP.GT.U32.AND P4, PT, R73.reuse, R66, PT ;  /* 0x000000424900720c */ /* 0x040fe20003f84070 */
[----:B------:R-:W-:Y:S01]  /*3c10*/  IMAD R28, R73, R12, R28 ;  /* 0x0000000c491c7224 */ /* 0x000fe200078e021c */
[----:B------:R-:W-:Y:S01]  /*3c20*/  IABS R12, R152 ;  /* 0x00000098000c7213 */ /* 0x000fe20000000000 */
[----:B------:R-:W-:Y:S01]  /*3c30*/  IMAD.MOV R6, RZ, RZ, -R6 ;  /* 0x000000ffff067224 */ /* 0x000fe200078e0a06 */
[----:B------:R-:W-:Y:S01]  /*3c40*/  STL [R1+0x6e4], R157 ;  /* 0x0006e49d01007387 */ /* 0x000fe20000100800 */
[----:B------:R-:W-:Y:S02]  /*3c50*/  VIADD R155, R7, 0x6c ;  /* 0x0000006c079b7836 */ /* 0x000fe40000000000 */
[----:B------:R-:W-:Y:S01]  /*3c60*/  @!P5 IMAD.IADD R74, R74, 0x1, -R73 ;  /* 0x000000014a4ad824 */ /* 0x000fe200078e0a49 */
[----:B------:R-:W-:Y:S01]  /*3c70*/  ISETP.GT.U32.AND P5, PT, R73, R65, PT ;  /* 0x000000414900720c */ /* 0x000fe20003fa4070 */
[----:B------:R-:W-:Y:S01]  /*3c80*/  VIADD R153, R7, 0x6e ;  /* 0x0000006e07997836 */ /* 0x000fe20000000000 */
[----:B------:R-:W-:Y:S01]  /*3c90*/  STL [R1+0x6e0], R156 ;  /* 0x0006e09c01007387 */ /* 0x000fe20000100800 */
[----:B------:R-:W-:-:S02]  /*3ca0*/  IMAD.MOV R26, RZ, RZ, -R11 ;  /* 0x000000ffff1a7224 */ /* 0x000fc400078e0a0b */
[----:B------:R-:W-:Y:S01]  /*3cb0*/  VIADD R151, R7, 0x70 ;  /* 0x0000007007977836 */ /* 0x000fe20000000000 */
[----:B------:R-:W-:Y:S01]  /*3cc0*/  STL [R1+0x6dc], R155 ;  /* 0x0006dc9b01007387 */ /* 0x000fe20000100800 */
[----:B------:R-:W-:Y:S01]  /*3cd0*/  IMAD R11, R73, R6, R13 ;  /* 0x00000006490b7224 */ /* 0x000fe200078e020d */
[----:B------:R-:W-:Y:S01]  /*3ce0*/  @!P3 IADD3 R68, PT, PT, R68, -R73, RZ ;  /* 0x800000494444b210 */ /* 0x000fe20007ffe0ff */
[----:B------:R-:W-:Y:S01]  /*3cf0*/  VIADD R150, R7, 0x71 ;  /* 0x0000007107967836 */ /* 0x000fe20000000000 */
[----:B------:R-:W-:Y:S01]  /*3d00*/  STL [R1+0x6d8], R154 ;  /* 0x0006d89a01007387 */ /* 0x000fe20000100800 */
[----:B------:R-:W-:Y:S01]  /*3d10*/  IMAD.HI.U32 R13, R72, R12, RZ ;  /* 0x0000000c480d7227 */ /* 0x000fe200078e00ff */
[----:B------:R-:W-:Y:S02]  /*3d20*/  IABS R55, R162 ;  /* 0x000000a200377213 */ /* 0x000fe40000000000 */
[----:B------:R-:W-:Y:S01]  /*3d30*/  STL [R1+0x6d4], R153 ;  /* 0x0006d49901007387 */ /* 0x000fe20000100800 */
[--C-:B------:R-:W-:Y:S01]  /*3d40*/  @!P2 IMAD.IADD R71, R71, 0x1, -R73.reuse ;  /* 0x000000014747a824 */ /* 0x100fe200078e0a49 */
[----:B------:R-:W-:Y:S01]  /*3d50*/  ISETP.GT.U32.AND P2, PT, R73, R64, PT ;  /* 0x000000404900720c */ /* 0x000fe20003f44070 */
[C---:B------:R-:W-:Y:S01]  /*3d60*/  VIADD R149, R7.reuse, 0x72 ;  /* 0x0000007207957836 */ /* 0x040fe20000000000 */
[----:B------:R-:W-:Y:S01]  /*3d70*/  STL [R1+0x6d0], R152 ;  /* 0x0006d09801007387 */ /* 0x000fe20000100800 */
[C---:B------:R-:W-:Y:S01]  /*3d80*/  VIADD R148, R7.reuse, 0x73 ;  /* 0x0000007307947836 */ /* 0x040fe20000000000 */
[----:B------:R-:W-:Y:S01]  /*3d90*/  IABS R43, R155 ;  /* 0x0000009b002b7213 */ /* 0x000fe20000000000 */
[----:B------:R-:W-:Y:S01]  /*3da0*/  VIADD R147, R7, 0x74 ;  /* 0x0000007407937836 */ /* 0x000fe20000000000 */
[----:B------:R-:W-:Y:S01]  /*3db0*/  STL [R1+0x6cc], R151 ;  /* 0x0006cc9701007387 */ /* 0x000fe20000100800 */
[----:B------:R-:W-:Y:S01]  /*3dc0*/  @!P6 IMAD.IADD R76, R76, 0x1, -R73 ;  /* 0x000000014c4ce824 */ /* 0x000fe200078e0a49 */
[----:B------:R-:W-:Y:S01]  /*3dd0*/  ISETP.GT.U32.AND P6, PT, R73, R67, PT ;  /* 0x000000434900720c */ /* 0x000fe20003fc4070 */
[----:B------:R-:W-:Y:S01]  /*3de0*/  IMAD.MOV R13, RZ, RZ, -R13 ;  /* 0x000000ffff0d7224 */ /* 0x000fe200078e0a0d */
[----:B------:R-:W-:Y:S01]  /*3df0*/  STL [R1+0x6c8], R150 ;  /* 0x0006c89601007387 */ /* 0x000fe20000100800 */
[----:B------:R-:W-:-:S02]  /*3e00*/  VIADD R146, R7, 0x75 ;  /* 0x0000007507927836 */ /* 0x000fc40000000000 */
[--C-:B------:R-:W-:Y:S01]  /*3e10*/  @!P0 IMAD.IADD R70, R70, 0x1, -R73.reuse ;  /* 0x0000000146468824 */ /* 0x100fe200078e0a49 */
[----:B------:R-:W-:Y:S01]  /*3e20*/  ISETP.GT.U32.AND P0, PT, R73, R62, PT ;  /* 0x0000003e4900720c */ /* 0x000fe20003f04070 */
[--C-:B------:R-:W-:Y:S01]  /*3e30*/  @!P1 IMAD.IADD R63, R63, 0x1, -R73.reuse ;  /* 0x000000013f3f9824 */ /* 0x100fe200078e0a49 */
[----:B------:R-:W-:Y:S01]  /*3e40*/  ISETP.GT.U32.AND P1, PT, R73, R68, PT ;  /* 0x000000444900720c */ /* 0x000fe20003f24070 */
[C---:B------:R-:W-:Y:S01]  /*3e50*/  VIADD R145, R7.reuse, 0x76 ;  /* 0x0000007607917836 */ /* 0x040fe20000000000 */
[----:B------:R-:W-:Y:S01]  /*3e60*/  STL [R1+0x6c4], R149 ;  /* 0x0006c49501007387 */ /* 0x000fe20000100800 */
[----:B------:R-:W-:Y:S01]  /*3e70*/  VIADD R144, R7, 0x77 ;  /* 0x0000007707907836 */ /* 0x000fe20000000000 */
[----:B------:R-:W-:Y:S01]  /*3e80*/  ISETP.GT.U32.AND P3, PT, R73, R61, PT ;  /* 0x0000003d4900720c */ /* 0x000fe20003f64070 */
[----:B------:R-:W-:Y:S01]  /*3e90*/  VIADD R143, R7, 0x78 ;  /* 0x00000078078f7836 */ /* 0x000fe20000000000 */
[----:B------:R-:W-:Y:S01]  /*3ea0*/  STL [R1+0x6c0], R148 ;  /* 0x0006c09401007387 */ /* 0x000fe20000100800 */
[----:B------:R-:W-:Y:S01]  /*3eb0*/  IMAD R12, R73, R13, R12 ;  /* 0x0000000d490c7224 */ /* 0x000fe200078e020c */
[----:B------:R-:W-:Y:S01]  /*3ec0*/  IABS R13, R147 ;  /* 0x00000093000d7213 */ /* 0x000fe20000000000 */
[----:B------:R-:W-:Y:S01]  /*3ed0*/  VIADD R142, R7, 0x79 ;  /* 0x00000079078e7836 */ /* 0x000fe20000000000 */
[----:B------:R-:W-:Y:S01]  /*3ee0*/  STL [R1+0x6bc], R147 ;  /* 0x0006bc9301007387 */ /* 0x000fe20000100800 */
[--C-:B------:R-:W-:Y:S01]  /*3ef0*/  @!P4 IMAD.IADD R66, R66, 0x1, -R73.reuse ;  /* 0x000000014242c824 */ /* 0x100fe200078e0a49 */
[----:B------:R-:W-:Y:S01]  /*3f00*/  ISETP.GT.U32.AND P4, PT, R73, R74, PT ;  /* 0x0000004a4900720c */ /* 0x000fe20003f84070 */
[--C-:B------:R-:W-:Y:S01]  /*3f10*/  @!P5 IMAD.IADD R65, R65, 0x1, -R73.reuse ;  /* 0x000000014141d824 */ /* 0x100fe200078e0a49 */
[----:B------:R-:W-:Y:S01]  /*3f20*/  STL [R1+0x6b8], R146 ;  /* 0x0006b89201007387 */ /* 0x000fe20000100800 */
[C---:B------:R-:W-:Y:S01]  /*3f30*/  ISETP.GT.U32.AND P5, PT, R73.reuse, R71, PT ;  /* 0x000000474900720c */ /* 0x040fe20003fa4070 */
[----:B------:R-:W-:Y:S01]  /*3f40*/  IMAD.HI.U32 R129, R72, R13, RZ ;  /* 0x0000000d48817227 */ /* 0x000fe200078e00ff */
[----:B------:R-:W-:Y:S01]  /*3f50*/  IABS R44, R156 ;  /* 0x0000009c002c7213 */ /* 0x000fe20000000000 */
[----:B------:R-:W-:Y:S01]  /*3f60*/  STL [R1+0x6b4], R145 ;  /* 0x0006b49101007387 */ /* 0x000fe20000100800 */
[----:B------:R-:W-:Y:S01]  /*3f70*/  IABS R45, R153 ;  /* 0x00000099002d7213 */ /* 0x000fe20000000000 */
[--C-:B------:R-:W-:Y:S01]  /*3f80*/  @!P2 IMAD.IADD R64, R64, 0x1, -R73.reuse ;  /* 0x000000014040a824 */ /* 0x100fe200078e0a49 */
[----:B------:R-:W-:Y:S01]  /*3f90*/  IABS R42, R157 ;  /* 0x0000009d002a7213 */ /* 0x000fe20000000000 */
[----:B------:R-:W-:Y:S01]  /*3fa0*/  STL [R1+0x6b0], R144 ;  /* 0x0006b09001007387 */ /* 0x000fe20000100800 */
[----:B------:R-:W-:Y:S01]  /*3fb0*/  ISETP.GT.U32.AND P2, PT, R73, R70, PT ;  /* 0x000000464900720c */ /* 0x000fe20003f44070 */
[----:B------:R-:W-:-:S02]  /*3fc0*/  @!P6 IMAD.IADD R67, R67, 0x1, -R73 ;  /* 0x000000014343e824 */ /* 0x000fc400078e0a49 */
[----:B------:R-:W-:Y:S01]  /*3fd0*/  @!P0 IMAD.IADD R62, R62, 0x1, -R73 ;  /* 0x000000013e3e8824 */ /* 0x000fe200078e0a49 */
[----:B------:R-:W-:Y:S01]  /*3fe0*/  STL [R1+0x6ac], R143 ;  /* 0x0006ac8f01007387 */ /* 0x000fe20000100800 */
[----:B------:R-:W-:Y:S02]  /*3ff0*/  IMAD.MOV R129, RZ, RZ, -R129 ;  /* 0x000000ffff817224 */ /* 0x000fe400078e0a81 */
[--C-:B------:R-:W-:Y:S01]  /*4000*/  @!P1 IMAD.IADD R68, R68, 0x1, -R73.reuse ;  /* 0x0000000144449824 */ /* 0x100fe200078e0a49 */
[----:B------:R-:W-:Y:S01]  /*4010*/  STL [R1+0x6a8], R142 ;  /* 0x0006a88e01007387 */ /* 0x000fe20000100800 */
[----:B------:R-:W-:Y:S01]  /*4020*/  ISETP.GT.U32.AND P0, PT, R73, R69, PT ;  /* 0x000000454900720c */ /* 0x000fe20003f04070 */
[----:B------:R-:W-:Y:S01]  /*4030*/  VIADD R140, R7, 0x7b ;  /* 0x0000007b078c7836 */ /* 0x000fe20000000000 */
[----:B------:R-:W-:Y:S01]  /*4040*/  @!P3 IADD3 R61, PT, PT, R61, -R73, RZ ;  /* 0x800000493d3db210 */ /* 0x000fe20007ffe0ff */
[----:B--2---:R-:W2:Y:S01]  /*4050*/  LDL R241, [R1+0x6f8] ;  /* 0x0006f80001f17983 */ /* 0x004ea20000100800 */
[C---:B------:R-:W-:Y:S01]  /*4060*/  ISETP.GT.U32.AND P6, PT, R73.reuse, R75, PT ;  /* 0x0000004b4900720c */ /* 0x040fe20003fc4070 */
[----:B------:R-:W-:Y:S01]  /*4070*/  @!P4 IMAD.IADD R74, R74, 0x1, -R73 ;  /* 0x000000014a4ac824 */ /* 0x000fe200078e0a49 */
[----:B------:R-:W-:Y:S01]  /*4080*/  IABS R133, R142 ;  /* 0x0000008e00857213 */ /* 0x000fe20000000000 */
[----:B------:R-:W4:Y:S01]  /*4090*/  LDL R242, [R1+0x6f4] ;  /* 0x0006f40001f27983 */ /* 0x000f220000100800 */
[C---:B------:R-:W-:Y:S01]  /*40a0*/  ISETP.GT.U32.AND P1, PT, R73.reuse, R63, PT ;  /* 0x0000003f4900720c */ /* 0x040fe20003f24070 */
[----:B------:R-:W-:Y:S01]  /*40b0*/  IMAD R13, R73, R129, R13 ;  /* 0x00000081490d7224 */ /* 0x000fe200078e020d */
[----:B------:R-:W-:Y:S01]  /*40c0*/  IABS R134, R143 ;  /* 0x0000008f00867213 */ /* 0x000fe20000000000 */
[----:B------:R-:W2:Y:S01]  /*40d0*/  LDL R243, [R1+0x6f0] ;  /* 0x0006f00001f37983 */ /* 0x000ea20000100800 */
[----:B------:R-:W-:-:S02]  /*40e0*/  VIADD R139, R7, 0x7c ;  /* 0x0000007c078b7836 */ /* 0x000fc40000000000 */
[----:B------:R-:W-:Y:S01]  /*40f0*/  @!P5 IMAD.IADD R71, R71, 0x1, -R73 ;  /* 0x000000014747d824 */ /* 0x000fe200078e0a49 */
[----:B------:R-:W2:Y:S01]  /*4100*/  LDL R244, [R1+0x798] ;  /* 0x0007980001f47983 */ /* 0x000ea20000100800 */
[C---:B------:R-:W-:Y:S02]  /*4110*/  VIADD R137, R7.reuse, 0x7d ;  /* 0x0000007d07897836 */ /* 0x040fe40000000000 */
[----:B------:R-:W-:Y:S01]  /*4120*/  VIADD R136, R7, 0x7e ;  /* 0x0000007e07887836 */ /* 0x000fe20000000000 */
[----:B------:R-:W2:Y:S01]  /*4130*/  LDL R245, [R1+0x79c] ;  /* 0x00079c0001f57983 */ /* 0x000ea20000100800 */
[C---:B------:R-:W-:Y:S01]  /*4140*/  ISETP.GT.U32.AND P3, PT, R73.reuse, R67, PT ;  /* 0x000000434900720c */ /* 0x040fe20003f64070 */
[C---:B------:R-:W-:Y:S01]  /*4150*/  IMAD.HI.U32 R3, R72.reuse, R56, RZ ;  /* 0x0000003848037227 */ /* 0x040fe200078e00ff */
[C---:B------:R-:W-:Y:S01]  /*4160*/  ISETP.GT.U32.AND P4, PT, R73.reuse, R66, PT ;  /* 0x000000424900720c */ /* 0x040fe20003f84070 */
[----:B------:R-:W2:Y:S01]  /*4170*/  LDL R129, [R1+0x52c] ;  /* 0x00052c0001817983 */ /* 0x000ea20000100800 */
[----:B------:R-:W-:Y:S01]  /*4180*/  ISETP.GT.U32.AND P5, PT, R73, R65, PT ;  /* 0x000000414900720c */ /* 0x000fe20003fa4070 */
[----:B------:R-:W-:-:S02]  /*4190*/  IMAD.HI.U32 R4, R72, R55, RZ ;  /* 0x0000003748047227 */ /* 0x000fc400078e00ff */
[----:B------:R-:W2:Y:S02]  /*41a0*/  LDL R246, [R1+0x7a4] ;  /* 0x0007a40001f67983 */ /* 0x000ea40000100800 */
[----:B------:R-:W-:Y:S01]  /*41b0*/  IMAD R25, R73, R26, R25 ;  /* 0x0000001a49197224 */ /* 0x000fe200078e0219 */
[----:B------:R-:W-:Y:S01]  /*41c0*/  IABS R26, R158 ;  /* 0x0000009e001a7213 */ /* 0x000fe20000000000 */
[----:B------:R-:W2:Y:S01]  /*41d0*/  LDL R247, [R1+0x7ac] ;  /* 0x0007ac0001f77983 */ /* 0x000ea20000100800 */
[----:B------:R-:W-:-:S03]  /*41e0*/  IMAD.HI.U32 R6, R72, R43, RZ ;  /* 0x0000002b48067227 */ /* 0x000fc600078e00ff */
[----:B------:R-:W2:Y:S01]  /*41f0*/  LDL R250, [R1+0x7b0] ;  /* 0x0007b00001fa7983 */ /* 0x000ea20000100800 */
[--C-:B------:R-:W-:Y:S02]  /*4200*/  @!P2 IMAD.IADD R70, R70, 0x1, -R73.reuse ;  /* 0x000000014646a824 */ /* 0x100fe400078e0a49 */
[--C-:B------:R-:W-:Y:S01]  /*4210*/  @!P0 IMAD.IADD R69, R69, 0x1, -R73.reuse ;  /* 0x0000000145458824 */ /* 0x100fe200078e0a49 */
[----:B------:R-:W-:Y:S01]  /*4220*/  STL [R1+0x6a4], R141 ;  /* 0x0006a48d01007387 */ /* 0x000fe20000100800 */
[----:B------:R-:W-:Y:S01]  /*4230*/  ISETP.GT.U32.AND P2, PT, R73, R61, PT ;  /* 0x0000003d4900720c */ /* 0x000fe20003f44070 */
[--C-:B------:R-:W-:Y:S02]  /*4240*/  @!P1 IMAD.IADD R63, R63, 0x1, -R73.reuse ;  /* 0x000000013f3f9824 */ /* 0x100fe400078e0a49 */
[----:B------:R-:W-:Y:S01]  /*4250*/  STL [R1+0x6a0], R140 ;  /* 0x0006a08c01007387 */ /* 0x000fe20000100800 */
[--C-:B------:R-:W-:Y:S01]  /*4260*/  @!P6 IMAD.IADD R75, R75, 0x1, -R73.reuse ;  /* 0x000000014b4be824 */ /* 0x100fe200078e0a49 */
[----:B------:R-:W-:Y:S01]  /*4270*/  @!P3 IADD3 R67, PT, PT, R67, -R73, RZ ;  /* 0x800000494343b210 */ /* 0x000fe20007ffe0ff */
[--C-:B------:R-:W-:Y:S01]  /*4280*/  @!P4 IMAD.IADD R66, R66, 0x1, -R73.reuse ;  /* 0x000000014242c824 */ /* 0x100fe200078e0a49 */
[----:B------:R-:W-:Y:S01]  /*4290*/  STL [R1+0x68c], R135 ;  /* 0x00068c8701007387 */ /* 0x000fe20000100800 */
[----:B------:R-:W-:-:S02]  /*42a0*/  @!P5 IMAD.IADD R65, R65, 0x1, -R73 ;  /* 0x000000014141d824 */ /* 0x000fc400078e0a49 */
[----:B------:R-:W-:Y:S01]  /*42b0*/  IMAD.MOV R3, RZ, RZ, -R3 ;  /* 0x000000ffff037224 */ /* 0x000fe200078e0a03 */
[----:B------:R-:W-:Y:S01]  /*42c0*/  STL [R1+0x69c], R139 ;  /* 0x00069c8b01007387 */ /* 0x000fe20000100800 */
[C---:B------:R-:W-:Y:S01]  /*42d0*/  ISETP.GT.U32.AND P0, PT, R73.reuse, R62, PT ;  /* 0x0000003e4900720c */ /* 0x040fe20003f04070 */
[----:B------:R-:W-:Y:S02]  /*42e0*/  IMAD.MOV R4, RZ, RZ, -R4 ;  /* 0x000000ffff047224 */ /* 0x000fe400078e0a04 */
[----:B------:R-:W-:Y:S01]  /*42f0*/  STL [R1+0x698], R137 ;  /* 0x0006988901007387 */ /* 0x000fe20000100800 */
[----:B------:R-:W-:Y:S01]  /*4300*/  ISETP.GT.U32.AND P1, PT, R73, R57, PT ;  /* 0x000000394900720c */ /* 0x000fe20003f24070 */
[----:B------:R-:W-:Y:S02]  /*4310*/  @!P2 IMAD.IADD R61, R61, 0x1, -R73 ;  /* 0x000000013d3da824 */ /* 0x000fe400078e0a49 */
[----:B------:R1:W-:Y:S01]  /*4320*/  STL [R1+0x694], R136 ;  /* 0x0006948801007387 */ /* 0x0003e20000100800 */
[C---:B------:R-:W-:Y:S01]  /*4330*/  ISETP.GT.U32.AND P6, PT, R73.reuse, R64, PT ;  /* 0x000000404900720c */ /* 0x040fe20003fc4070 */
[----:B------:R-:W-:-:S02]  /*4340*/  IMAD R56, R73, R3, R56 ;  /* 0x0000000349387224 */ /* 0x000fc400078e0238 */
[----:B------:R-:W2:Y:S01]  /*4350*/  LDL R251, [R1+0x7b4] ;  /* 0x0007b40001fb7983 */ /* 0x000ea20000100800 */
[C---:B------:R-:W-:Y:S01]  /*4360*/  ISETP.GT.U32.AND P3, PT, R73.reuse, R60, PT ;  /* 0x0000003c4900720c */ /* 0x040fe20003f64070 */
[----:B------:R-:W-:Y:S02]  /*4370*/  IMAD.HI.U32 R5, R72, R44, RZ ;  /* 0x0000002c48057227 */ /* 0x000fe400078e00ff */
[----:B------:R-:W2:Y:S01]  /*4380*/  LDL R138, [R1+0x7bc] ;  /* 0x0007bc00018a7983 */ /* 0x000ea20000100800 */
[C---:B------:R-:W-:Y:S01]  /*4390*/  ISETP.GT.U32.AND P4, PT, R73.reuse, R58, PT ;  /* 0x0000003a4900720c */ /* 0x040fe20003f84070 */
[----:B------:R-:W-:Y:S01]  /*43a0*/  IMAD.MOV R6, RZ, RZ, -R6 ;  /* 0x000000ffff067224 */ /* 0x000fe200078e0a06 */
[C---:B------:R-:W-:Y:S01]  /*43b0*/  ISETP.GT.U32.AND P5, PT, R73.reuse, R16, PT ;  /* 0x000000104900720c */ /* 0x040fe20003fa4070 */
[--C-:B------:R-:W-:Y:S01]  /*43c0*/  @!P0 IMAD.IADD R62, R62, 0x1, -R73.reuse ;  /* 0x000000013e3e8824 */ /* 0x100fe200078e0a49 */
[----:B------:R-:W-:Y:S01]  /*43d0*/  ISETP.GT.U32.AND P2, PT, R73, R47, PT ;  /* 0x0000002f4900720c */ /* 0x000fe20003f44070 */
[--C-:B------:R-:W-:Y:S01]  /*43e0*/  @!P1 IMAD.IADD R57, R57, 0x1, -R73.reuse ;  /* 0x0000000139399824 */ /* 0x100fe200078e0a49 */
[C---:B------:R-:W-:Y:S01]  /*43f0*/  ISETP.GT.U32.AND P0, PT, R73.reuse, R46, PT ;  /* 0x0000002e4900720c */ /* 0x040fe20003f04070 */
[----:B------:R-:W-:Y:S01]  /*4400*/  @!P6 IMAD.IADD R64, R64, 0x1, -R73 ;  /* 0x000000014040e824 */ /* 0x000fe200078e0a49 */
[C---:B------:R-:W-:Y:S01]  /*4410*/  ISETP.GT.U32.AND P1, PT, R73.reuse, R48, PT ;  /* 0x000000304900720c */ /* 0x040fe20003f24070 */
[C---:B------:R-:W-:Y:S01]  /*4420*/  IMAD R55, R73.reuse, R4, R55 ;  /* 0x0000000449377224 */ /* 0x040fe200078e0237 */
[----:B------:R-:W-:Y:S01]  /*4430*/  ISETP.GT.U32.AND P6, PT, R73, R32, PT ;  /* 0x000000204900720c */ /* 0x000fe20003fc4070 */
[----:B------:R-:W-:Y:S01]  /*4440*/  IMAD.HI.U32 R3, R72, R26, RZ ;  /* 0x0000001a48037227 */ /* 0x000fe200078e00ff */
[----:B------:R-:W-:-:S02]  /*4450*/  @!P3 IADD3 R60, PT, PT, R60, -R73, RZ ;  /* 0x800000493c3cb210 */ /* 0x000fc40007ffe0ff */
[C---:B------:R-:W-:Y:S01]  /*4460*/  ISETP.GT.U32.AND P3, PT, R73.reuse, R33, PT ;  /* 0x000000214900720c */ /* 0x040fe20003f64070 */
[--C-:B------:R-:W-:Y:S01]  /*4470*/  @!P4 IMAD.IADD R58, R58, 0x1, -R73.reuse ;  /* 0x000000013a3ac824 */ /* 0x100fe200078e0a49 */
[C---:B------:R-:W-:Y:S01]  /*4480*/  ISETP.GT.U32.AND P4, PT, R73.reuse, R17, PT ;  /* 0x000000114900720c */ /* 0x040fe20003f84070 */
[--C-:B------:R-:W-:Y:S01]  /*4490*/  @!P5 IMAD.IADD R16, R16, 0x1, -R73.reuse ;  /* 0x000000011010d824 */ /* 0x100fe200078e0a49 */
[----:B------:R-:W-:Y:S01]  /*44a0*/  ISETP.GT.U32.AND P5, PT, R73, R14, PT ;  /* 0x0000000e4900720c */ /* 0x000fe20003fa4070 */
[--C-:B------:R-:W-:Y:S01]  /*44b0*/  @!P2 IMAD.IADD R47, R47, 0x1, -R73.reuse ;  /* 0x000000012f2fa824 */ /* 0x100fe200078e0a49 */
[C---:B------:R-:W-:Y:S01]  /*44c0*/  ISETP.GT.U32.AND P2, PT, R73.reuse, R60, PT ;  /* 0x0000003c4900720c */ /* 0x040fe20003f44070 */
[--C-:B------:R-:W-:Y:S01]  /*44d0*/  @!P0 IMAD.IADD R46, R46, 0x1, -R73.reuse ;  /* 0x000000012e2e8824 */ /* 0x100fe200078e0a49 */
[C---:B------:R-:W-:Y:S01]  /*44e0*/  ISETP.GT.U32.AND P0, PT, R73.reuse, R34, PT ;  /* 0x000000224900720c */ /* 0x040fe20003f04070 */
[--C-:B------:R-:W-:Y:S01]  /*44f0*/  @!P1 IMAD.IADD R48, R48, 0x1, -R73.reuse ;  /* 0x0000000130309824 */ /* 0x100fe200078e0a49 */
[C---:B------:R-:W-:Y:S01]  /*4500*/  ISETP.GT.U32.AND P1, PT, R73.reuse, R47, PT ;  /* 0x0000002f4900720c */ /* 0x040fe20003f24070 */
[----:B------:R-:W-:Y:S01]  /*4510*/  @!P6 IMAD.IADD R32, R32, 0x1, -R73 ;  /* 0x000000012020e824 */ /* 0x000fe200078e0a49 */
[----:B------:R-:W-:Y:S01]  /*4520*/  ISETP.GT.U32.AND P6, PT, R73, R18, PT ;  /* 0x000000124900720c */ /* 0x000fe20003fc4070 */
[----:B------:R-:W-:Y:S01]  /*4530*/  IMAD.MOV R3, RZ, RZ, -R3 ;  /* 0x000000ffff037224 */ /* 0x000fe200078e0a03 */
[-C--:B------:R-:W-:Y:S01]  /*4540*/  @!P3 IADD3 R33, PT, PT, R33, -R73.reuse, RZ ;  /* 0x800000492121b210 */ /* 0x080fe20007ffe0ff */
[--C-:B------:R-:W-:Y:S01]  /*4550*/  @!P4 IMAD.IADD R17, R17, 0x1, -R73.reuse ;  /* 0x000000011111c824 */ /* 0x100fe200078e0a49 */
[C---:B------:R-:W-:Y:S01]  /*4560*/  ISETP.GT.U32.AND P3, PT, R73.reuse, R58, PT ;  /* 0x0000003a4900720c */ /* 0x040fe20003f64070 */
[----:B------:R-:W-:Y:S01]  /*4570*/  @!P5 IMAD.IADD R14, R14, 0x1, -R73 ;  /* 0x000000010e0ed824 */ /* 0x000fe200078e0a49 */
[C---:B------:R-:W-:Y:S01]  /*4580*/  ISETP.GT.U32.AND P4, PT, R73.reuse, R16, PT ;  /* 0x000000104900720c */ /* 0x040fe20003f84070 */
[----:B------:R-:W-:Y:S01]  /*4590*/  IMAD.MOV R5, RZ, RZ, -R5 ;  /* 0x000000ffff057224 */ /* 0x000fe200078e0a05 */
[C---:B------:R-:W-:Y:S01]  /*45a0*/  ISETP.GT.U32.AND P5, PT, R73.reuse, R32, PT ;  /* 0x000000204900720c */ /* 0x040fe20003fa4070 */
[C---:B------:R-:W-:Y:S01]  /*45b0*/  IMAD R43, R73.reuse, R6, R43 ;  /* 0x00000006492b7224 */ /* 0x040fe200078e022b */
[----:B------:R-:W-:Y:S01]  /*45c0*/  @!P2 IADD3 R60, PT, PT, R60, -R73, RZ ;  /* 0x800000493c3ca210 */ /* 0x000fe20007ffe0ff */
        /* <DEDUP_REMOVED lines=12> */
[C---:B------:R-:W-:Y:S01]  /*4690*/  IMAD R26, R73.reuse, R3, R26 ;  /* 0x00000003491a7224 */ /* 0x040fe200078e021a */
[C---:B------:R-:W-:Y:S01]  /*46a0*/  ISETP.GT.U32.AND P6, PT, R73.reuse, R46, PT ;  /* 0x0000002e4900720c */ /* 0x040fe20003fc4070 */
[----:B------:R-:W-:Y:S01]  /*46b0*/  IMAD R44, R73, R5, R44 ;  /* 0x00000005492c7224 */ /* 0x000fe200078e022c */
[----:B------:R-:W-:Y:S01]  /*46c0*/  @!P2 IADD3 R33, PT, PT, R33, -R73, RZ ;  /* 0x800000492121a210 */ /* 0x000fe20007ffe0ff */
[--C-:B------:R-:W-:Y:S01]  /*46d0*/  @!P0 IMAD.IADD R57, R57, 0x1, -R73.reuse ;  /* 0x0000000139398824 */ /* 0x100fe200078e0a49 */
[----:B------:R-:W-:Y:S01]  /*46e0*/  ISETP.GT.U32.AND P2, PT, R73, R35, PT ;  /* 0x000000234900720c */ /* 0x000fe20003f44070 */
        /* <DEDUP_REMOVED lines=9> */
[C---:B------:R-:W-:Y:S01]  /*4780*/  ISETP.GT.U32.AND P5, PT, R73.reuse, R19, PT ;  /* 0x000000134900720c */ /* 0x040fe20003fa4070 */
[----:B------:R-:W-:Y:S01]  /*4790*/  IMAD.HI.U32 R5, R72, R45, RZ ;  /* 0x0000002d48057227 */ /* 0x000fe200078e00ff */
[----:B------:R-:W-:-:S02]  /*47a0*/  ISETP.GT.U32.AND P6, PT, R73, R48, PT ;  /* 0x000000304900720c */ /* 0x000fc40003fc4070 */
[----:B------:R-:W-:Y:S01]  /*47b0*/  @!P2 IADD3 R35, PT, PT, R35, -R73, RZ ;  /* 0x800000492323a210 */ /* 0x000fe20007ffe0ff */
[--C-:B------:R-:W-:Y:S01]  /*47c0*/  @!P0 IMAD.IADD R34, R34, 0x1, -R73.reuse ;  /* 0x0000000122228824 */ /* 0x100fe200078e0a49 */
[C---:B------:R-:W-:Y:S01]  /*47d0*/  ISETP.GT.U32.AND P2, PT, R73.reuse, R51, PT ;  /* 0x000000334900720c */ /* 0x040fe20003f44070 */
[--C-:B------:R-:W-:Y:S01]  /*47e0*/  @!P1 IMAD.IADD R50, R50, 0x1, -R73.reuse ;  /* 0x0000000132329824 */ /* 0x100fe200078e0a49 */
[C---:B------:R-:W-:Y:S01]  /*47f0*/  ISETP.GT.U32.AND P0, PT, R73.reuse, R20, PT ;  /* 0x000000144900720c */ /* 0x040fe20003f04070 */
[--C-:B------:R-:W-:Y:S01]  /*4800*/  @!P3 IMAD.IADD R30, R30, 0x1, -R73.reuse ;  /* 0x000000011e1eb824 */ /* 0x100fe200078e0a49 */
[----:B------:R-:W-:Y:S01]  /*4810*/  ISETP.GT.U32.AND P1, PT, R73, R35, PT ;  /* 0x000000234900720c */ /* 0x000fe20003f24070 */
[--C-:B------:R-:W-:Y:S01]  /*4820*/  @!P4 IMAD.IADD R15, R15, 0x1, -R73.reuse ;  /* 0x000000010f0fc824 */ /* 0x100fe200078e0a49 */
[----:B------:R-:W-:Y:S01]  /*4830*/  ISETP.GT.U32.AND P3, PT, R73, R37, PT ;  /* 0x000000254900720c */ /* 0x000fe20003f64070 */
[----:B------:R-:W-:Y:S01]  /*4840*/  @!P5 IMAD.IADD R19, R19, 0x1, -R73 ;  /* 0x000000011313d824 */ /* 0x000fe200078e0a49 */
[C---:B------:R-:W-:Y:S01]  /*4850*/  ISETP.GT.U32.AND P4, PT, R73.reuse, R31, PT ;  /* 0x0000001f4900720c */ /* 0x040fe20003f84070 */
[----:B------:R-:W-:Y:S01]  /*4860*/  IMAD.MOV R128, RZ, RZ, -R5 ;  /* 0x000000ffff807224 */ /* 0x000fe200078e0a05 */
[C---:B------:R-:W-:Y:S01]  /*4870*/  ISETP.GT.U32.AND P5, PT, R73.reuse, R21, PT ;  /* 0x000000154900720c */ /* 0x040fe20003fa4070 */
[----:B------:R-:W-:Y:S01]  /*4880*/  @!P6 IMAD.IADD R48, R48, 0x1, -R73 ;  /* 0x000000013030e824 */ /* 0x000fe200078e0a49 */
[----:B------:R-:W-:Y:S01]  /*4890*/  ISETP.GT.U32.AND P6, PT, R73, R36, PT ;  /* 0x000000244900720c */ /* 0x000fe20003fc4070 */
[----:B------:R-:W-:Y:S01]  /*48a0*/  IMAD.HI.U32 R4, R72, R42, RZ ;  /* 0x0000002a48047227 */ /* 0x000fe200078e00ff */
[----:B------:R-:W-:-:S02]  /*48b0*/  @!P2 IADD3 R51, PT, PT, R51, -R73, RZ ;  /* 0x800000493333a210 */ /* 0x000fc40007ffe0ff */
[----:B------:R-:W-:Y:S01]  /*48c0*/  ISETP.GT.U32.AND P2, PT, R73, R30, PT ;  /* 0x0000001e4900720c */ /* 0x000fe20003f44070 */
[--C-:B------:R-:W-:Y:S01]  /*48d0*/  @!P0 IMAD.IADD R20, R20, 0x1, -R73.reuse ;  /* 0x0000000114148824 */ /* 0x100fe200078e0a49 */
        /* <DEDUP_REMOVED lines=9> */
[----:B------:R-:W-:Y:S01]  /*4970*/  IMAD.MOV R4, RZ, RZ, -R4 ;  /* 0x000000ffff047224 */ /* 0x000fe200078e0a04 */
[C---:B------:R-:W-:Y:S01]  /*4980*/  ISETP.GT.U32.AND P5, PT, R73.reuse, R20, PT ;  /* 0x000000144900720c */ /* 0x040fe20003fa4070 */
[--C-:B------:R-:W-:Y:S01]  /*4990*/  @!P2 IMAD.IADD R30, R30, 0x1, -R73.reuse ;  /* 0x000000011e1ea824 */ /* 0x100fe200078e0a49 */
[C---:B------:R-:W-:Y:S01]  /*49a0*/  ISETP.GT.U32.AND P2, PT, R73.reuse, R51, PT ;  /* 0x000000334900720c */ /* 0x040fe20003f44070 */
[C---:B------:R-:W-:Y:S01]  /*49b0*/  IMAD R42, R73.reuse, R4, R42 ;  /* 0x00000004492a7224 */ /* 0x040fe200078e022a */
[----:B------:R-:W-:Y:S01]  /*49c0*/  IABS R6, R151 ;  /* 0x0000009700067213 */ /* 0x000fe20000000000 */
[--C-:B------:R-:W-:Y:S01]  /*49d0*/  @!P0 IMAD.IADD R8, R8, 0x1, -R73.reuse ;  /* 0x0000000108088824 */ /* 0x100fe200078e0a49 */
[C---:B------:R-:W-:Y:S01]  /*49e0*/  ISETP.GT.U32.AND P0, PT, R73.reuse, R36, PT ;  /* 0x000000244900720c */ /* 0x040fe20003f04070 */
[--C-:B------:R-:W-:Y:S01]  /*49f0*/  @!P1 IMAD.IADD R50, R50, 0x1, -R73.reuse ;  /* 0x0000000132329824 */ /* 0x100fe200078e0a49 */
[----:B------:R-:W-:Y:S01]  /*4a00*/  ISETP.GT.U32.AND P1, PT, R73, R38, PT ;  /* 0x000000264900720c */ /* 0x000fe20003f24070 */
[--C-:B------:R-:W-:Y:S01]  /*4a10*/  @!P3 IMAD.IADD R15, R15, 0x1, -R73.reuse ;  /* 0x000000010f0fb824 */ /* 0x100fe200078e0a49 */
[----:B------:R-:W-:Y:S01]  /*4a20*/  ISETP.GT.U32.AND P6, PT, R73, R49, PT ;  /* 0x000000314900720c */ /* 0x000fe20003fc4070 */
        /* <DEDUP_REMOVED lines=10> */
[----:B------:R-:W-:Y:S01]  /*4ad0*/  ISETP.GT.U32.AND P0, PT, R73, R22, PT ;  /* 0x000000164900720c */ /* 0x000fe20003f04070 */
[--C-:B------:R-:W-:Y:S01]  /*4ae0*/  @!P6 IMAD.IADD R49, R49, 0x1, -R73.reuse ;  /* 0x000000013131e824 */ /* 0x100fe200078e0a49 */
[----:B------:R-:W-:Y:S01]  /*4af0*/  ISETP.GT.U32.AND P1, PT, R73, R24, PT ;  /* 0x000000184900720c */ /* 0x000fe20003f24070 */
        /* <DEDUP_REMOVED lines=8> */
[C---:B------:R-:W-:Y:S01]  /*4b80*/  IMAD R27, R73.reuse, R128, R45 ;  /* 0x00000080491b7224 */ /* 0x040fe200078e022d */
        /* <DEDUP_REMOVED lines=13> */
[C---:B------:R-:W-:Y:S01]  /*4c60*/  IMAD R6, R73.reuse, R59, R6 ;  /* 0x0000003b49067224 */ /* 0x040fe200078e0206 */
[----:B------:R-:W-:-:S02]  /*4c70*/  ISETP.GT.U32.AND P5, PT, R73, R55, PT ;  /* 0x000000374900720c */ /* 0x000fc40003fa4070 */
[----:B------:R-:W-:Y:S02]  /*4c80*/  @!P2 IADD3 R40, PT, PT, R40, -R73, RZ ;  /* 0x800000492828a210 */ /* 0x000fe40007ffe0ff */
[C---:B------:R-:W-:Y:S01]  /*4c90*/  ISETP.GT.U32.AND P2, PT, R73.reuse, R53, PT ;  /* 0x000000354900720c */ /* 0x040fe20003f44070 */
[--C-:B------:R-:W-:Y:S01]  /*4ca0*/  @!P0 IMAD.IADD R10, R10, 0x1, -R73.reuse ;  /* 0x000000010a0a8824 */ /* 0x100fe200078e0a49 */
[C---:B------:R-:W-:Y:S01]  /*4cb0*/  ISETP.GT.U32.AND P0, PT, R73.reuse, R38, PT ;  /* 0x000000264900720c */ /* 0x040fe20003f04070 */
[--C-:B------:R-:W-:Y:S01]  /*4cc0*/  @!P1 IMAD.IADD R52, R52, 0x1, -R73.reuse ;  /* 0x0000000134349824 */ /* 0x100fe200078e0a49 */
[----:B------:R-:W-:Y:S01]  /*4cd0*/  ISETP.GT.U32.AND P1, PT, R73, R24, PT ;  /* 0x000000184900720c */ /* 0x000fe20003f24070 */
[--C-:B------:R-:W-:Y:S01]  /*4ce0*/  @!P6 IMAD.IADD R9, R9, 0x1, -R73.reuse ;  /* 0x000000010909e824 */ /* 0x100fe200078e0a49 */
[----:B------:R-:W-:Y:S01]  /*4cf0*/  IABS R3, R149 ;  /* 0x0000009500037213 */ /* 0x000fe20000000000 */
[--C-:B------:R-:W-:Y:S01]  /*4d00*/  @!P3 IMAD.IADD R54, R54, 0x1, -R73.reuse ;  /* 0x000000013636b824 */ /* 0x100fe200078e0a49 */
[C---:B------:R-:W-:Y:S01]  /*4d10*/  ISETP.GT.U32.AND P3, PT, R73.reuse, R39, PT ;  /* 0x000000274900720c */ /* 0x040fe20003f64070 */
[--C-:B------:R-:W-:Y:S01]  /*4d20*/  @!P4 IMAD.IADD R56, R56, 0x1, -R73.reuse ;  /* 0x000000013838c824 */ /* 0x100fe200078e0a49 */
[----:B------:R-:W-:Y:S01]  /*4d30*/  ISETP.GT.U32.AND P4, PT, R73, R23, PT ;  /* 0x000000174900720c */ /* 0x000fe20003f84070 */
[----:B------:R-:W-:Y:S01]  /*4d40*/  @!P5 IMAD.IADD R55, R55, 0x1, -R73 ;  /* 0x000000013737d824 */ /* 0x000fe200078e0a49 */
        /* <DEDUP_REMOVED lines=8> */
[----:B------:R-:W-:Y:S01]  /*4dd0*/  @!P3 IMAD.IADD R39, R39, 0x1, -R73 ;  /* 0x000000012727b824 */ /* 0x000fe200078e0a49 */
[C---:B------:R-:W-:Y:S01]  /*4de0*/  ISETP.GT.U32.AND P1, PT, R73.reuse, R25, PT ;  /* 0x000000194900720c */ /* 0x040fe20003f24070 */
[----:B------:R-:W-:Y:S01]  /*4df0*/  IMAD.MOV R128, RZ, RZ, -R5 ;  /* 0x000000ffff807224 */ /* 0x000fe200078e0a05 */
[----:B------:R-:W-:Y:S01]  /*4e00*/  ISETP.GT.U32.AND P3, PT, R73, R54, PT ;  /* 0x000000364900720c */ /* 0x000fe20003f64070 */
[--C-:B------:R-:W-:Y:S01]  /*4e10*/  @!P4 IMAD.IADD R23, R23, 0x1, -R73.reuse ;  /* 0x000000011717c824 */ /* 0x100fe200078e0a49 */
[----:B------:R-:W-:Y:S01]  /*4e20*/  IABS R5, R148 ;  /* 0x0000009400057213 */ /* 0x000fe20000000000 */
[--C-:B------:R-:W-:Y:S01]  /*4e30*/  @!P5 IMAD.IADD R9, R9, 0x1, -R73.reuse ;  /* 0x000000010909d824 */ /* 0x100fe200078e0a49 */
[C---:B------:R-:W-:Y:S01]  /*4e40*/  ISETP.GT.U32.AND P4, PT, R73.reuse, R56, PT ;  /* 0x000000384900720c */ /* 0x040fe20003f84070 */
[----:B------:R-:W-:Y:S01]  /*4e50*/  @!P2 IMAD.IADD R40, R40, 0x1, -R73 ;  /* 0x000000012828a824 */ /* 0x000fe200078e0a49 */
[----:B------:R-:W-:Y:S01]  /*4e60*/  ISETP.GT.U32.AND P5, PT, R73, R41, PT ;  /* 0x000000294900720c */ /* 0x000fe20003fa4070 */
[----:B------:R-:W-:Y:S01]  /*4e70*/  IMAD.HI.U32 R79, R72, R5, RZ ;  /* 0x00000005484f7227 */ /* 0x000fe200078e00ff */
[----:B------:R-:W-:-:S02]  /*4e80*/  IABS R4, R150 ;  /* 0x0000009600047213 */ /* 0x000fc40000000000 */
[C---:B------:R-:W-:Y:S01]  /*4e90*/  ISETP.GT.U32.AND P2, PT, R73.reuse, R26, PT ;  /* 0x0000001a4900720c */ /* 0x040fe20003f44070 */
[--C-:B------:R-:W-:Y:S01]  /*4ea0*/  @!P6 IMAD.IADD R22, R22, 0x1, -R73.reuse ;  /* 0x000000011616e824 */ /* 0x100fe200078e0a49 */
[----:B------:R-:W-:Y:S01]  /*4eb0*/  IABS R45, R145 ;  /* 0x00000091002d7213 */ /* 0x000fe20000000000 */
[--C-:B------:R-:W-:Y:S01]  /*4ec0*/  @!P0 IMAD.IADD R10, R10, 0x1, -R73.reuse ;  /* 0x000000010a0a8824 */ /* 0x100fe200078e0a49 */
[----:B------:R-:W-:Y:S01]  /*4ed0*/  ISETP.GT.U32.AND P6, PT, R73, R55, PT ;  /* 0x000000374900720c */ /* 0x000fe20003fc4070 */
[----:B------:R-:W-:Y:S01]  /*4ee0*/  @!P1 IMAD.IADD R25, R25, 0x1, -R73 ;  /* 0x0000000119199824 */ /* 0x000fe200078e0a49 */
[----:B------:R-:W-:Y:S01]  /*4ef0*/  IADD3 R79, PT, PT, -R79, RZ, RZ ;  /* 0x000000ff4f4f7210 */ /* 0x000fe20007ffe1ff */
[C---:B------:R-:W-:Y:S01]  /*4f00*/  IMAD.HI.U32 R29, R72.reuse, R4, RZ ;  /* 0x00000004481d7227 */ /* 0x040fe200078e00ff */
[C---:B------:R-:W-:Y:S02]  /*4f10*/  ISETP.GT.U32.AND P0, PT, R73.reuse, R11, PT ;  /* 0x0000000b4900720c */ /* 0x040fe40003f04070 */
[----:B------:R-:W-:Y:S01]  /*4f20*/  ISETP.GT.U32.AND P1, PT, R73, R12, PT ;  /* 0x0000000c4900720c */ /* 0x000fe20003f24070 */
[----:B------:R-:W-:Y:S01]  /*4f30*/  IMAD.HI.U32 R113, R72, R45, RZ ;  /* 0x0000002d48717227 */ /* 0x000fe200078e00ff */
[----:B------:R-:W-:-:S02]  /*4f40*/  IABS R59, R144 ;  /* 0x00000090003b7213 */ /* 0x000fc40000000000 */
[----:B------:R-:W-:Y:S01]  /*4f50*/  @!P3 IADD3 R54, PT, PT, R54, -R73, RZ ;  /* 0x800000493636b210 */ /* 0x000fe20007ffe0ff */
[--C-:B------:R-:W-:Y:S01]  /*4f60*/  @!P4 IMAD.IADD R56, R56, 0x1, -R73.reuse ;  /* 0x000000013838c824 */ /* 0x100fe200078e0a49 */
[----:B------:R-:W-:Y:S01]  /*4f70*/  ISETP.GT.U32.AND P3, PT, R73, R42, PT ;  /* 0x0000002a4900720c */ /* 0x000fe20003f64070 */
[----:B------:R-:W-:Y:S01]  /*4f80*/  @!P5 IMAD.IADD R41, R41, 0x1, -R73 ;  /* 0x000000012929d824 */ /* 0x000fe200078e0a49 */
[C---:B------:R-:W-:Y:S01]  /*4f90*/  ISETP.GT.U32.AND P4, PT, R73.reuse, R44, PT ;  /* 0x0000002c4900720c */ /* 0x040fe20003f84070 */
[----:B------:R-:W-:Y:S01]  /*4fa0*/  IMAD R5, R73, R79, R5 ;  /* 0x0000004f49057224 */ /* 0x000fe200078e0205 */
[----:B------:R-:W-:Y:S01]  /*4fb0*/  IADD3 R29, PT, PT, -R29, RZ, RZ ;  /* 0x000000ff1d1d7210 */ /* 0x000fe20007ffe1ff */
[----:B------:R-:W-:Y:S01]  /*4fc0*/  IMAD.HI.U32 R79, R72, R59, RZ ;  /* 0x0000003b484f7227 */ /* 0x000fe200078e00ff */
[----:B------:R-:W-:-:S03]  /*4fd0*/  ISETP.GT.U32.AND P5, PT, R73, R28, PT ;  /* 0x0000001c4900720c */ /* 0x000fc60003fa4070 */
[----:B------:R-:W-:Y:S02]  /*4fe0*/  IMAD.MOV R113, RZ, RZ, -R113 ;  /* 0x000000ffff717224 */ /* 0x000fe400078e0a71 */
[----:B------:R-:W-:Y:S02]  /*4ff0*/  @!P2 IMAD.IADD R26, R26, 0x1, -R73 ;  /* 0x000000011a1aa824 */ /* 0x000fe400078e0a49 */
[C---:B------:R-:W-:Y:S01]  /*5000*/  IMAD R4, R73.reuse, R29, R4 ;  /* 0x0000001d49047224 */ /* 0x040fe200078e0204 */
[----:B------:R-:W-:Y:S01]  /*5010*/  IABS R29, R146 ;  /* 0x00000092001d7213 */ /* 0x000fe20000000000 */
[----:B------:R-:W-:Y:S02]  /*5020*/  IMAD.MOV R79, RZ, RZ, -R79 ;  /* 0x000000ffff4f7224 */ /* 0x000fe400078e0a4f */
[----:B------:R-:W-:Y:S02]  /*5030*/  IMAD R45, R73, R113, R45 ;  /* 0x00000071492d7224 */ /* 0x000fe400078e022d */
[----:B------:R-:W-:Y:S01]  /*5040*/  @!P6 IMAD.IADD R55, R55, 0x1, -R73 ;  /* 0x000000013737e824 */ /* 0x000fe200078e0a49 */
[----:B------:R-:W-:Y:S01]  /*5050*/  ISETP.GT.U32.AND P6, PT, R73, R43, PT ;  /* 0x0000002b4900720c */ /* 0x000fe20003fc4070 */
[----:B------:R-:W-:Y:S01]  /*5060*/  IMAD.HI.U32 R113, R72, R133, RZ ;  /* 0x0000008548717227 */ /* 0x000fe200078e00ff */
[----:B------:R-:W-:-:S03]  /*5070*/  @!P3 IADD3 R42, PT, PT, R42, -R73, RZ ;  /* 0x800000492a2ab210 */ /* 0x000fc60007ffe0ff */
[----:B------:R-:W-:Y:S02]  /*5080*/  IMAD R3, R73, R128, R3 ;  /* 0x0000008049037224 */ /* 0x000fe400078e0203 */
[--C-:B------:R-:W-:Y:S01]  /*5090*/  @!P0 IMAD.IADD R11, R11, 0x1, -R73.reuse ;  /* 0x000000010b0b8824 */ /* 0x100fe200078e0a49 */
[C---:B------:R-:W-:Y:S01]  /*50a0*/  ISETP.GT.U32.AND P0, PT, R73.reuse, R27, PT ;  /* 0x0000001b4900720c */ /* 0x040fe20003f04070 */
[----:B------:R-:W-:Y:S01]  /*50b0*/  @!P1 IMAD.IADD R12, R12, 0x1, -R73 ;  /* 0x000000010c0c9824 */ /* 0x000fe200078e0a49 */
[C---:B------:R-:W-:Y:S01]  /*50c0*/  ISETP.GT.U32.AND P1, PT, R73.reuse, R26, PT ;  /* 0x0000001a4900720c */ /* 0x040fe20003f24070 */
[C---:B------:R-:W-:Y:S01]  /*50d0*/  IMAD R59, R73.reuse, R79, R59 ;  /* 0x0000004f493b7224 */ /* 0x040fe200078e023b */
[----:B------:R-:W-:Y:S01]  /*50e0*/  IABS R79, R140 ;  /* 0x0000008c004f7213 */ /* 0x000fe20000000000 */
[----:B------:R-:W-:Y:S01]  /*50f0*/  IMAD.MOV R113, RZ, RZ, -R113 ;  /* 0x000000ffff717224 */ /* 0x000fe200078e0a71 */
[----:B------:R-:W-:Y:S01]  /*5100*/  ISETP.GT.U32.AND P3, PT, R73, R4, PT ;  /* 0x000000044900720c */ /* 0x000fe20003f64070 */
[----:B------:R-:W-:-:S04]  /*5110*/  IMAD.HI.U32 R128, R72, R29, RZ ;  /* 0x0000001d48807227 */ /* 0x000fc800078e00ff */
[--C-:B------:R-:W-:Y:S01]  /*5120*/  @!P4 IMAD.IADD R44, R44, 0x1, -R73.reuse ;  /* 0x000000012c2cc824 */ /* 0x100fe200078e0a49 */
[C---:B------:R-:W-:Y:S01]  /*5130*/  ISETP.GT.U32.AND P4, PT, R73.reuse, R3, PT ;  /* 0x000000034900720c */ /* 0x040fe20003f84070 */
[----:B------:R-:W-:Y:S01]  /*5140*/  @!P5 IMAD.IADD R28, R28, 0x1, -R73 ;  /* 0x000000011c1cd824 */ /* 0x000fe200078e0a49 */
[C---:B------:R-:W-:Y:S01]  /*5150*/  ISETP.GT.U32.AND P5, PT, R73.reuse, R11, PT ;  /* 0x0000000b4900720c */ /* 0x040fe20003fa4070 */
[----:B------:R-:W-:Y:S02]  /*5160*/  IMAD R133, R73, R113, R133 ;  /* 0x0000007149857224 */ /* 0x000fe400078e0285 */
[----:B------:R-:W-:Y:S02]  /*5170*/  IMAD.MOV R128, RZ, RZ, -R128 ;  /* 0x000000ffff807224 */ /* 0x000fe400078e0a80 */
[----:B------:R-:W-:Y:S01]  /*5180*/  IMAD.HI.U32 R113, R72, R79, RZ ;  /* 0x0000004f48717227 */ /* 0x000fe200078e00ff */
[----:B------:R-:W-:-:S03]  /*5190*/  IABS R95, R139 ;  /* 0x0000008b005f7213 */ /* 0x000fc60000000000 */
[----:B------:R-:W-:Y:S02]  /*51a0*/  IMAD R29, R73, R128, R29 ;  /* 0x00000080491d7224 */ /* 0x000fe400078e021d */
[----:B------:R-:W-:Y:S02]  /*51b0*/  IMAD.MOV R113, RZ, RZ, -R113 ;  /* 0x000000ffff717224 */ /* 0x000fe400078e0a71 */
[----:B------:R-:W-:Y:S01]  /*51c0*/  @!P6 IMAD.IADD R43, R43, 0x1, -R73 ;  /* 0x000000012b2be824 */ /* 0x000fe200078e0a49 */
[----:B------:R-:W-:Y:S01]  /*51d0*/  ISETP.GT.U32.AND P6, PT, R73, R41, PT ;  /* 0x000000294900720c */ /* 0x000fe20003fc4070 */
[----:B------:R-:W-:Y:S01]  /*51e0*/  IMAD.HI.U32 R128, R72, R134, RZ ;  /* 0x0000008648807227 */ /* 0x000fe200078e00ff */
[----:B------:R-:W-:-:S03]  /*51f0*/  IABS R132, R141 ;  /* 0x0000008d00847213 */ /* 0x000fc60000000000 */
[--C-:B------:R-:W-:Y:S01]  /*5200*/  @!P0 IMAD.IADD R27, R27, 0x1, -R73.reuse ;  /* 0x000000011b1b8824 */ /* 0x100fe200078e0a49 */
[C---:B------:R-:W-:Y:S01]  /*5210*/  ISETP.GT.U32.AND P0, PT, R73.reuse, R25, PT ;  /* 0x000000194900720c */ /* 0x040fe20003f04070 */
[----:B------:R-:W-:Y:S01]  /*5220*/  @!P1 IMAD.IADD R26, R26, 0x1, -R73 ;  /* 0x000000011a1a9824 */ /* 0x000fe200078e0a49 */
[C---:B------:R-:W-:Y:S01]  /*5230*/  ISETP.GT.U32.AND P1, PT, R73.reuse, R12, PT ;  /* 0x0000000c4900720c */ /* 0x040fe20003f24070 */
[C---:B------:R-:W-:Y:S01]  /*5240*/  IMAD R79, R73.reuse, R113, R79 ;  /* 0x00000071494f7224 */ /* 0x040fe200078e024f */
[C---:B------:R-:W-:Y:S01]  /*5250*/  ISETP.GT.U32.AND P2, PT, R73.reuse, R6, PT ;  /* 0x000000064900720c */ /* 0x040fe20003f44070 */
[----:B------:R-:W-:Y:S01]  /*5260*/  IMAD.MOV R128, RZ, RZ, -R128 ;  /* 0x000000ffff807224 */ /* 0x000fe200078e0a80 */
[----:B------:R-:W-:Y:S01]  /*5270*/  @!P3 IADD3 R4, PT, PT, R4, -R73, RZ ;  /* 0x800000490404b210 */ /* 0x000fe20007ffe0ff */
[----:B------:R-:W-:Y:S01]  /*5280*/  IMAD.HI.U32 R113, R72, R95, RZ ;  /* 0x0000005f48717227 */ /* 0x000fe200078e00ff */
[----:B------:R-:W-:-:S03]  /*5290*/  ISETP.GT.U32.AND P3, PT, R73, R44, PT ;  /* 0x0000002c4900720c */ /* 0x000fc60003f64070 */
[--C-:B------:R-:W-:Y:S01]  /*52a0*/  @!P4 IMAD.IADD R3, R3, 0x1, -R73.reuse ;  /* 0x000000010303c824 */ /* 0x100fe200078e0a49 */
[----:B------:R-:W-:Y:S01]  /*52b0*/  ISETP.GT.U32.AND P4, PT, R73, R43, PT ;  /* 0x0000002b4900720c */ /* 0x000fe20003f84070 */
[----:B------:R-:W-:Y:S01]  /*52c0*/  @!P5 IMAD.IADD R11, R11, 0x1, -R73 ;  /* 0x000000010b0bd824 */ /* 0x000fe200078e0a49 */
[C---:B------:R-:W-:Y:S01]  /*52d0*/  ISETP.GT.U32.AND P5, PT, R73.reuse, R28, PT ;  /* 0x0000001c4900720c */ /* 0x040fe20003fa4070 */
[----:B------:R-:W-:Y:S02]  /*52e0*/  IMAD R134, R73, R128, R134 ;  /* 0x0000008049867224 */ /* 0x000fe400078e0286 */
[----:B------:R-:W-:Y:S02]  /*52f0*/  IMAD.MOV R113, RZ, RZ, -R113 ;  /* 0x000000ffff717224 */ /* 0x000fe400078e0a71 */
[----:B------:R-:W-:-:S04]  /*5300*/  IMAD.HI.U32 R128, R72, R132, RZ ;  /* 0x0000008448807227 */ /* 0x000fc800078e00ff */
[----:B------:R-:W-:Y:S01]  /*5310*/  IMAD R95, R73, R113, R95 ;  /* 0x00000071495f7224 */ /* 0x000fe200078e025f */
[----:B------:R-:W-:Y:S01]  /*5320*/  IABS R113, R137 ;  /* 0x0000008900717213 */ /* 0x000fe20000000000 */
[----:B------:R-:W-:Y:S02]  /*5330*/  IMAD.MOV R128, RZ, RZ, -R128 ;  /* 0x000000ffff807224 */ /* 0x000fe400078e0a80 */
[--C-:B------:R-:W-:Y:S01]  /*5340*/  @!P6 IMAD.IADD R41, R41, 0x1, -R73.reuse ;  /* 0x000000012929e824 */ /* 0x100fe200078e0a49 */
[----:B------:R-:W-:Y:S01]  /*5350*/  ISETP.GT.U32.AND P6, PT, R73, R4, PT ;  /* 0x000000044900720c */ /* 0x000fe20003fc4070 */
[--C-:B------:R-:W-:Y:S01]  /*5360*/  @!P0 IMAD.IADD R25, R25, 0x1, -R73.reuse ;  /* 0x0000000119198824 */ /* 0x100fe200078e0a49 */
[C---:B------:R-:W-:Y:S01]  /*5370*/  ISETP.GT.U32.AND P0, PT, R73.reuse, R27, PT ;  /* 0x0000001b4900720c */ /* 0x040fe20003f04070 */
[----:B------:R-:W-:Y:S01]  /*5380*/  @!P1 IMAD.IADD R12, R12, 0x1, -R73 ;  /* 0x000000010c0c9824 */ /* 0x000fe200078e0a49 */
[C---:B------:R-:W-:Y:S01]  /*5390*/  ISETP.GT.U32.AND P1, PT, R73.reuse, R45, PT ;  /* 0x0000002d4900720c */ /* 0x040fe20003f24070 */
[----:B------:R-:W-:-:S02]  /*53a0*/  IMAD R132, R73, R128, R132 ;  /* 0x0000008049847224 */ /* 0x000fc400078e0284 */
[----:B------:R-:W-:-:S04]  /*53b0*/  IMAD.HI.U32 R128, R72, R113, RZ ;  /* 0x0000007148807227 */ /* 0x000fc800078e00ff */
[--C-:B------:R-:W-:Y:S01]  /*53c0*/  @!P2 IMAD.IADD R6, R6, 0x1, -R73.reuse ;  /* 0x000000010606a824 */ /* 0x100fe200078e0a49 */
[C---:B------:R-:W-:Y:S01]  /*53d0*/  ISETP.GT.U32.AND P2, PT, R73.reuse, R42, PT ;  /* 0x0000002a4900720c */ /* 0x040fe20003f44070 */
[--C-:B------:R-:W-:Y:S01]  /*53e0*/  @!P3 IMAD.IADD R44, R44, 0x1, -R73.reuse ;  /* 0x000000012c2cb824 */ /* 0x100fe200078e0a49 */
[----:B------:R-:W-:Y:S01]  /*53f0*/  ISETP.GT.U32.AND P3, PT, R73, R3, PT ;  /* 0x000000034900720c */ /* 0x000fe20003f64070 */
[--C-:B------:R-:W-:Y:S01]  /*5400*/  @!P4 IMAD.IADD R43, R43, 0x1, -R73.reuse ;  /* 0x000000012b2bc824 */ /* 0x100fe200078e0a49 */
[C---:B------:R-:W-:Y:S01]  /*5410*/  ISETP.GT.U32.AND P4, PT, R73.reuse, R5, PT ;  /* 0x000000054900720c */ /* 0x040fe20003f84070 */
[----:B------:R-:W-:Y:S01]  /*5420*/  @!P5 IMAD.IADD R28, R28, 0x1, -R73 ;  /* 0x000000011c1cd824 */ /* 0x000fe200078e0a49 */
[----:B------:R-:W-:Y:S01]  /*5430*/  ISETP.GT.U32.AND P5, PT, R73, R13, PT ;  /* 0x0000000d4900720c */ /* 0x000fe20003fa4070 */
[----:B------:R-:W-:Y:S01]  /*5440*/  IMAD.MOV R128, RZ, RZ, -R128 ;  /* 0x000000ffff807224 */ /* 0x000fe200078e0a80 */
[----:B------:R-:W-:-:S03]  /*5450*/  @!P6 IADD3 R4, PT, PT, R4, -R73, RZ ;  /* 0x800000490404e210 */ /* 0x000fc60007ffe0ff */
[C---:B------:R-:W-:Y:S01]  /*5460*/  IMAD R113, R73.reuse, R128, R113 ;  /* 0x0000008049717224 */ /* 0x040fe200078e0271 */
[----:B------:R-:W-:Y:S01]  /*5470*/  ISETP.GT.U32.AND P6, PT, R73, R134, PT ;  /* 0x000000864900720c */ /* 0x000fe20003fc4070 */
[--C-:B------:R-:W-:Y:S01]  /*5480*/  @!P0 IMAD.IADD R27, R27, 0x1, -R73.reuse ;  /* 0x000000011b1b8824 */ /* 0x100fe200078e0a49 */
[----:B------:R-:W-:Y:S01]  /*5490*/  ISETP.GT.U32.AND P0, PT, R73, R29, PT ;  /* 0x0000001d4900720c */ /* 0x000fe20003f04070 */
[--C-:B------:R-:W-:Y:S01]  /*54a0*/  @!P1 IMAD.IADD R45, R45, 0x1, -R73.reuse ;  /* 0x000000012d2d9824 */ /* 0x100fe200078e0a49 */
[----:B------:R-:W-:Y:S01]  /*54b0*/  ISETP.GT.U32.AND P1, PT, R73, R113, PT ;  /* 0x000000714900720c */ /* 0x000fe20003f24070 */
[--C-:B------:R-:W-:Y:S01]  /*54c0*/  @!P3 IMAD.IADD R3, R3, 0x1, -R73.reuse ;  /* 0x000000010303b824 */ /* 0x100fe200078e0a49 */
[----:B------:R-:W-:Y:S01]  /*54d0*/  @!P2 IADD3 R42, PT, PT, R42, -R73, RZ ;  /* 0x800000492a2aa210 */ /* 0x000fe20007ffe0ff */
[--C-:B------:R-:W-:Y:S01]  /*54e0*/  @!P4 IMAD.IADD R5, R5, 0x1, -R73.reuse ;  /* 0x000000010505c824 */ /* 0x100fe200078e0a49 */
[----:B------:R-:W-:Y:S01]  /*54f0*/  ISETP.GT.U32.AND P2, PT, R73, R6, PT ;  /* 0x000000064900720c */ /* 0x000fe20003f44070 */
[----:B------:R-:W-:Y:S01]  /*5500*/  @!P5 IMAD.IADD R13, R13, 0x1, -R73 ;  /* 0x000000010d0dd824 */ /* 0x000fe200078e0a49 */
[----:B------:R-:W-:-:S02]  /*5510*/  ISETP.GT.U32.AND P3, PT, R73, R133, PT ;  /* 0x000000854900720c */ /* 0x000fc40003f64070 */
[C---:B------:R-:W-:Y:S02]  /*5520*/  ISETP.GT.U32.AND P4, PT, R73.reuse, R132, PT ;  /* 0x000000844900720c */ /* 0x040fe40003f84070 */
[----:B------:R-:W-:Y:S02]  /*5530*/  ISETP.GT.U32.AND P5, PT, R73, R79, PT ;  /* 0x0000004f4900720c */ /* 0x000fe40003fa4070 */
[----:B------:R-:W-:Y:S01]  /*5540*/  @!P6 IADD3 R134, PT, PT, R134, -R73, RZ ;  /* 0x800000498686e210 */ /* 0x000fe20007ffe0ff */
[--C-:B------:R-:W-:Y:S01]  /*5550*/  @!P0 IMAD.IADD R29, R29, 0x1, -R73.reuse ;  /* 0x000000011d1d8824 */ /* 0x100fe200078e0a49 */
[----:B------:R-:W-:Y:S01]  /*5560*/  IABS R128, R136 ;  /* 0x0000008800807213 */ /* 0x000fe20000000000 */
[--C-:B------:R-:W-:Y:S01]  /*5570*/  @!P1 IMAD.IADD R113, R113, 0x1, -R73.reuse ;  /* 0x0000000171719824 */ /* 0x100fe200078e0a49 */
[C---:B------:R-:W-:Y:S01]  /*5580*/  ISETP.GT.U32.AND P1, PT, R73.reuse, R134, PT ;  /* 0x000000864900720c */ /* 0x040fe20003f24070 */
[--C-:B------:R-:W-:Y:S01]  /*5590*/  @!P2 IMAD.IADD R6, R6, 0x1, -R73.reuse ;  /* 0x000000010606a824 */ /* 0x100fe200078e0a49 */
[----:B------:R-:W-:Y:S01]  /*55a0*/  ISETP.GT.U32.AND P0, PT, R73, R95, PT ;  /* 0x0000005f4900720c */ /* 0x000fe20003f04070 */
[----:B------:R-:W-:Y:S01]  /*55b0*/  @!P3 IMAD.IADD R133, R133, 0x1, -R73 ;  /* 0x000000018585b824 */ /* 0x000fe200078e0a49 */
[C---:B------:R-:W-:Y:S01]  /*55c0*/  ISETP.GT.U32.AND P2, PT, R73.reuse, R59, PT ;  /* 0x0000003b4900720c */ /* 0x040fe20003f44070 */
[----:B------:R-:W-:Y:S01]  /*55d0*/  IMAD.HI.U32 R72, R72, R128, RZ ;  /* 0x0000008048487227 */ /* 0x000fe200078e00ff */
[----:B------:R-:W-:-:S03]  /*55e0*/  ISETP.GT.U32.AND P3, PT, R73, R13, PT ;  /* 0x0000000d4900720c */ /* 0x000fc60003f64070 */
[--C-:B------:R-:W-:Y:S01]  /*55f0*/  @!P4 IMAD.IADD R132, R132, 0x1, -R73.reuse ;  /* 0x000000018484c824 */ /* 0x100fe200078e0a49 */
[----:B------:R-:W-:Y:S01]  /*5600*/  ISETP.GT.U32.AND P4, PT, R73, R29, PT ;  /* 0x0000001d4900720c */ /* 0x000fe20003f84070 */
[--C-:B------:R-:W-:Y:S01]  /*5610*/  @!P5 IMAD.IADD R79, R79, 0x1, -R73.reuse ;  /* 0x000000014f4fd824 */ /* 0x100fe200078e0a49 */
[C---:B------:R-:W-:Y:S01]  /*5620*/  ISETP.GT.U32.AND P5, PT, R73.reuse, R45, PT ;  /* 0x0000002d4900720c */ /* 0x040fe20003fa4070 */
[----:B------:R-:W-:Y:S02]  /*5630*/  IMAD.MOV R72, RZ, RZ, -R72 ;  /* 0x000000ffff487224 */ /* 0x000fe400078e0a48 */
[--C-:B------:R-:W-:Y:S02]  /*5640*/  @!P1 IMAD.IADD R134, R134, 0x1, -R73.reuse ;  /* 0x0000000186869824 */ /* 0x100fe400078e0a49 */
[----:B------:R-:W-:Y:S01]  /*5650*/  IMAD R128, R73, R72, R128 ;  /* 0x0000004849807224 */ /* 0x000fe200078e0280 */
[----:B------:R-:W-:Y:S01]  /*5660*/  ISETP.GT.U32.AND P1, PT, R0, R2, PT ;  /* 0x000000020000720c */ /* 0x000fe20003f24070 */
[----:B------:R-:W-:-:S02]  /*5670*/  @!P0 IMAD.IADD R95, R95, 0x1, -R73 ;  /* 0x000000015f5f8824 */ /* 0x000fc400078e0a49 */
[--C-:B------:R-:W-:Y:S01]  /*5680*/  @!P2 IMAD.IADD R59, R59, 0x1, -R73.reuse ;  /* 0x000000013b3ba824 */ /* 0x100fe200078e0a49 */
[----:B------:R-:W-:Y:S01]  /*5690*/  ISETP.GT.U32.AND P2, PT, R73, R128, PT ;  /* 0x000000804900720c */ /* 0x000fe20003f44070 */
[--C-:B------:R-:W-:Y:S01]  /*56a0*/  @!P3 IMAD.IADD R13, R13, 0x1, -R73.reuse ;  /* 0x000000010d0db824 */ /* 0x100fe200078e0a49 */
[----:B------:R-:W-:Y:S01]  /*56b0*/  ISETP.GT.U32.AND P3, PT, R73, R132, PT ;  /* 0x000000844900720c */ /* 0x000fe20003f64070 */
[--C-:B------:R-:W-:Y:S01]  /*56c0*/  @!P4 IMAD.IADD R29, R29, 0x1, -R73.reuse ;  /* 0x000000011d1dc824 */ /* 0x100fe200078e0a49 */
[----:B------:R-:W-:Y:S01]  /*56d0*/  ISETP.GT.U32.AND P4, PT, R73, R79, PT ;  /* 0x0000004f4900720c */ /* 0x000fe20003f84070 */
[----:B------:R-:W-:Y:S01]  /*56e0*/  @!P5 IMAD.IADD R45, R45, 0x1, -R73 ;  /* 0x000000012d2dd824 */ /* 0x000fe200078e0a49 */
[----:B------:R-:W-:-:S03]  /*56f0*/  ISETP.GT.U32.AND P5, PT, R73, R95, PT ;  /* 0x0000005f4900720c */ /* 0x000fc60003fa4070 */
[----:B------:R-:W-:Y:S02]  /*5700*/  @!P1 IMAD.IADD R2, R2, 0x1, -R0 ;  /* 0x0000000102029824 */ /* 0x000fe400078e0a00 */
[----:B------:R-:W-:Y:S02]  /*5710*/  IMAD.MOV.U32 R0, RZ, RZ, R249 ;  /* 0x000000ffff007224 */ /* 0x000fe400078e00f9 */
[--C-:B------:R-:W-:Y:S01]  /*5720*/  @!P2 IMAD.IADD R128, R128, 0x1, -R73.reuse ;  /* 0x000000018080a824 */ /* 0x100fe200078e0a49 */
[----:B------:R-:W-:Y:S02]  /*5730*/  ISETP.GT.U32.AND P2, PT, R73, R133, PT ;  /* 0x000000854900720c */ /* 0x000fe40003f44070 */
[----:B------:R-:W-:Y:S01]  /*5740*/  @!P3 IADD3 R132, PT, PT, R132, -R73, RZ ;  /* 0x800000498484b210 */ /* 0x000fe20007ffe0ff */
[--C-:B------:R-:W-:Y:S01]  /*5750*/  @!P4 IMAD.IADD R79, R79, 0x1, -R73.reuse ;  /* 0x000000014f4fc824 */ /* 0x100fe200078e0a49 */
[----:B------:R-:W-:Y:S01]  /*5760*/  ISETP.GE.AND P3, PT, R7, RZ, PT ;  /* 0x000000ff0700720c */ /* 0x000fe20003f66270 */
[----:B------:R-:W-:Y:S01]  /*5770*/  @!P5 IMAD.IADD R95, R95, 0x1, -R73 ;  /* 0x000000015f5fd824 */ /* 0x000fe200078e0a49 */
[----:B------:R-:W-:-:S02]  /*5780*/  ISETP.GE.AND P4, PT, R248, RZ, PT ;  /* 0x000000fff800720c */ /* 0x000fc40003f86270 */
[----:B------:R-:W-:Y:S01]  /*5790*/  ISETP.GE.AND P5, PT, R0, RZ, PT ;  /* 0x000000ff0000720c */ /* 0x000fe20003fa6270 */
[----:B------:R-:W1:Y:S01]  /*57a0*/  LDC.64 R248, c[0x0][0x3a0] ;  /* 0x0000e800fff87b82 */ /* 0x000e620000000a00 */
[----:B--2---:R-:W-:Y:S01]  /*57b0*/  ISETP.GE.AND P1, PT, R241, RZ, PT ;  /* 0x000000fff100720c */ /* 0x004fe20003f26270 */
[----:B------:R-:W2:Y:S02]  /*57c0*/  LDL R0, [R1+0x7c4] ;  /* 0x0007c40001007983 */ /* 0x000ea40000100800 */
[----:B------:R-:W-:Y:S01]  /*57d0*/  @!P2 IMAD.IADD R133, R133, 0x1, -R73 ;  /* 0x000000018585a824 */ /* 0x000fe200078e0a49 */
[----:B----4-:R-:W-:Y:S01]  /*57e0*/  ISETP.GE.AND P2, PT, R242, RZ, PT ;  /* 0x000000fff200720c */ /* 0x010fe20003f46270 */
[----:B------:R-:W4:Y:S02]  /*57f0*/  LDL.LU R241, [R1+0x958] ;  /* 0x0009580001f17983 */ /* 0x000f240000300800 */
[----:B------:R-:W-:Y:S02]  /*5800*/  @!P3 IADD3 R96, PT, PT, -R96, RZ, RZ ;  /* 0x000000ff6060b210 */ /* 0x000fe40007ffe1ff */
[----:B------:R-:W-:Y:S01]  /*5810*/  ISETP.GE.AND P3, PT, R243, RZ, PT ;  /* 0x000000fff300720c */ /* 0x000fe20003f66270 */
[----:B------:R-:W-:Y:S01]  /*5820*/  @!P4 IMAD.MOV R97, RZ, RZ, -R97 ;  /* 0x000000ffff61c224 */ /* 0x000fe200078e0a61 */
[----:B------:R-:W-:Y:S01]  /*5830*/  ISETP.GE.AND P4, PT, R244, RZ, PT ;  /* 0x000000fff400720c */ /* 0x000fe20003f86270 */
[----:B------:R-:W-:Y:S01]  /*5840*/  @!P5 IMAD.MOV R131, RZ, RZ, -R131 ;  /* 0x000000ffff83d224 */ /* 0x000fe200078e0a83 */
[----:B------:R-:W-:Y:S01]  /*5850*/  ISETP.GE.AND P5, PT, R245, RZ, PT ;  /* 0x000000fff500720c */ /* 0x000fe20003fa6270 */
[----:B------:R-:W3:Y:S01]  /*5860*/  LDL.LU R242, [R1+0x954] ;  /* 0x0009540001f27983 */ /* 0x000ee20000300800 */
[----:B------:R-:W-:Y:S01]  /*5870*/  @!P1 IMAD.MOV R130, RZ, RZ, -R130 ;  /* 0x000000ffff829224 */ /* 0x000fe200078e0a82 */
[----:B------:R-:W-:-:S02]  /*5880*/  ISETP.GE.AND P1, PT, R246, RZ, PT ;  /* 0x000000fff600720c */ /* 0x000fc40003f26270 */
[----:B------:R-:W3:Y:S01]  /*5890*/  LDL.LU R243, [R1+0x950] ;  /* 0x0009500001f37983 */ /* 0x000ee20000300800 */
[----:B------:R-:W-:Y:S01]  /*58a0*/  @!P2 IMAD.MOV R127, RZ, RZ, -R127 ;  /* 0x000000ffff7fa224 */ /* 0x000fe200078e0a7f */
[----:B------:R-:W-:Y:S02]  /*58b0*/  ISETP.GE.AND P2, PT, R247, RZ, PT ;  /* 0x000000fff700720c */ /* 0x000fe40003f46270 */
[----:B------:R-:W3:Y:S01]  /*58c0*/  LDL.LU R244, [R1+0x94c] ;  /* 0x00094c0001f47983 */ /* 0x000ee20000300800 */
[----:B------:R-:W-:Y:S01]  /*58d0*/  @!P3 IMAD.MOV R126, RZ, RZ, -R126 ;  /* 0x000000ffff7eb224 */ /* 0x000fe200078e0a7e */
[----:B------:R-:W-:Y:S02]  /*58e0*/  ISETP.GE.AND P3, PT, R250, RZ, PT ;  /* 0x000000fffa00720c */ /* 0x000fe40003f66270 */
[----:B------:R-:W3:Y:S01]  /*58f0*/  LDL.LU R245, [R1+0x948] ;  /* 0x0009480001f57983 */ /* 0x000ee20000300800 */
[----:B------:R-:W-:Y:S01]  /*5900*/  @!P4 IMAD.MOV R125, RZ, RZ, -R125 ;  /* 0x000000ffff7dc224 */ /* 0x000fe200078e0a7d */
[----:B------:R-:W-:-:S02]  /*5910*/  ISETP.GE.AND P4, PT, R251, RZ, PT ;  /* 0x000000fffb00720c */ /* 0x000fc40003f86270 */
[----:B------:R-:W3:Y:S01]  /*5920*/  LDL.LU R246, [R1+0x944] ;  /* 0x0009440001f67983 */ /* 0x000ee20000300800 */
[----:B------:R-:W-:-:S03]  /*5930*/  @!P5 IADD3 R124, PT, PT, -R124, RZ, RZ ;  /* 0x000000ff7c7cd210 */ /* 0x000fc60007ffe1ff */
[----:B------:R-:W3:Y:S01]  /*5940*/  LDL.LU R247, [R1+0x940] ;  /* 0x0009400001f77983 */ /* 0x000ee20000300800 */
[----:B------:R-:W-:-:S03]  /*5950*/  ISETP.GE.AND P5, PT, R138, RZ, PT ;  /* 0x000000ff8a00720c */ /* 0x000fc60003fa6270 */
[----:B------:R-:W3:Y:S04]  /*5960*/  LDL.LU R250, [R1+0x93c] ;  /* 0x00093c0001fa7983 */ /* 0x000ee80000300800 */
[----:B------:R-:W4:Y:S04]  /*5970*/  LDL.LU R251, [R1+0x938] ;  /* 0x0009380001fb7983 */ /* 0x000f280000300800 */
[----:B------:R-:W5:Y:S01]  /*5980*/  LDL.LU R138, [R1+0x934] ;  /* 0x00093400018a7983 */ /* 0x000f620000300800 */
[----:B------:R-:W-:Y:S02]  /*5990*/  @!P1 IMAD.MOV R123, RZ, RZ, -R123 ;  /* 0x000000ffff7b9224 */ /* 0x000fe400078e0a7b */
[----:B------:R-:W-:-:S02]  /*59a0*/  @!P2 IMAD.MOV R122, RZ, RZ, -R122 ;  /* 0x000000ffff7aa224 */ /* 0x000fc400078e0a7a */
[----:B------:R-:W-:Y:S02]  /*59b0*/  @!P3 IMAD.MOV R121, RZ, RZ, -R121 ;  /* 0x000000ffff79b224 */ /* 0x000fe400078e0a79 */
[----:B------:R-:W-:Y:S02]  /*59c0*/  @!P4 IMAD.MOV R120, RZ, RZ, -R120 ;  /* 0x000000ffff78c224 */ /* 0x000fe400078e0a78 */
[----:B------:R-:W-:Y:S01]  /*59d0*/  @!P5 IMAD.MOV R119, RZ, RZ, -R119 ;  /* 0x000000ffff77d224 */ /* 0x000fe200078e0a77 */
[----:B--2---:R-:W-:-:S13]  /*59e0*/  ISETP.GE.AND P1, PT, R0, RZ, PT ;  /* 0x000000ff0000720c */ /* 0x004fda0003f26270 */
[----:B------:R-:W-:Y:S01]  /*59f0*/  @!P1 IMAD.MOV R118, RZ, RZ, -R118 ;  /* 0x000000ffff769224 */ /* 0x000fe200078e0a76 */
[----:B---3--:R-:W-:Y:S02]  /*5a00*/  ISETP.GE.AND P4, PT, R250, RZ, PT ;  /* 0x000000fffa00720c */ /* 0x008fe40003f86270 */
[----:B----4-:R-:W-:Y:S02]  /*5a10*/  ISETP.GE.AND P3, PT, R251, RZ, PT ;  /* 0x000000fffb00720c */ /* 0x010fe40003f66270 */
[----:B-----5:R-:W-:Y:S02]  /*5a20*/  ISETP.GE.AND P2, PT, R138, RZ, PT ;  /* 0x000000ff8a00720c */ /* 0x020fe40003f46270 */
[----:B------:R-:W-:Y:S01]  /*5a30*/  ISETP.GE.AND P5, PT, R247, RZ, PT ;  /* 0x000000fff700720c */ /* 0x000fe20003fa6270 */
[----:B------:R-:W2:Y:S01]  /*5a40*/  LDL.LU R138, [R1+0x930] ;  /* 0x00093000018a7983 */ /* 0x000ea20000300800 */
[----:B------:R-:W-:-:S05]  /*5a50*/  ISETP.GE.AND P1, PT, R246, RZ, PT ;  /* 0x000000fff600720c */ /* 0x000fca0003f26270 */
[----:B------:R-:W-:Y:S01]  /*5a60*/  @!P4 IMAD.MOV R115, RZ, RZ, -R115 ;  /* 0x000000ffff73c224 */ /* 0x000fe200078e0a73 */
[----:B------:R-:W-:Y:S01]  /*5a70*/  ISETP.GE.AND P4, PT, R243, RZ, PT ;  /* 0x000000fff300720c */ /* 0x000fe20003f86270 */
[----:B------:R-:W-:Y:S01]  /*5a80*/  @!P3 IMAD.MOV R116, RZ, RZ, -R116 ;  /* 0x000000ffff74b224 */ /* 0x000fe200078e0a74 */
[----:B------:R-:W-:Y:S02]  /*5a90*/  ISETP.GE.AND P3, PT, R244, RZ, PT ;  /* 0x000000fff400720c */ /* 0x000fe40003f66270 */
[----:B------:R-:W-:Y:S02]  /*5aa0*/  @!P2 IADD3 R117, PT, PT, -R117, RZ, RZ ;  /* 0x000000ff7575a210 */ /* 0x000fe40007ffe1ff */
[----:B------:R-:W-:Y:S01]  /*5ab0*/  ISETP.GE.AND P2, PT, R245, RZ, PT ;  /* 0x000000fff500720c */ /* 0x000fe20003f46270 */
[----:B------:R-:W-:Y:S01]  /*5ac0*/  @!P5 IMAD.MOV R114, RZ, RZ, -R114 ;  /* 0x000000ffff72d224 */ /* 0x000fe200078e0a72 */
[----:B------:R-:W-:Y:S01]  /*5ad0*/  ISETP.GE.AND P5, PT, R242, RZ, PT ;  /* 0x000000fff200720c */ /* 0x000fe20003fa6270 */
[----:B------:R-:W-:Y:S01]  /*5ae0*/  @!P1 IMAD.MOV R112, RZ, RZ, -R112 ;  /* 0x000000ffff709224 */ /* 0x000fe200078e0a70 */
[----:B------:R-:W-:-:S03]  /*5af0*/  ISETP.GE.AND P1, PT, R241, RZ, PT ;  /* 0x000000fff100720c */ /* 0x000fc60003f26270 */
[----:B------:R-:W-:Y:S02]  /*5b00*/  @!P4 IADD3 R109, PT, PT, -R109, RZ, RZ ;  /* 0x000000ff6d6dc210 */ /* 0x000fe40007ffe1ff */
[----:B------:R-:W-:Y:S01]  /*5b10*/  @!P3 IMAD.MOV R110, RZ, RZ, -R110 ;  /* 0x000000ffff6eb224 */ /* 0x000fe200078e0a6e */
[----:B------:R-:W-:Y:S02]  /*5b20*/  ISETP.GE.AND P3, PT, R239, RZ, PT ;  /* 0x000000ffef00720c */ /* 0x000fe40003f66270 */
[----:B------:R-:W-:Y:S01]  /*5b30*/  ISETP.GE.AND P4, PT, R238, RZ, PT ;  /* 0x000000ffee00720c */ /* 0x000fe20003f86270 */
[----:B------:R-:W-:Y:S01]  /*5b40*/  @!P2 IMAD.MOV R111, RZ, RZ, -R111 ;  /* 0x000000ffff6fa224 */ /* 0x000fe200078e0a6f */
[----:B------:R-:W-:Y:S01]  /*5b50*/  ISETP.GE.AND P2, PT, R240, RZ, PT ;  /* 0x000000fff000720c */ /* 0x000fe20003f46270 */
[----:B------:R-:W-:Y:S01]  /*5b60*/  @!P5 IMAD.MOV R108, RZ, RZ, -R108 ;  /* 0x000000ffff6cd224 */ /* 0x000fe200078e0a6c */
[----:B------:R-:W-:Y:S01]  /*5b70*/  ISETP.GE.AND P5, PT, R237, RZ, PT ;  /* 0x000000ffed00720c */ /* 0x000fe20003fa6270 */
[----:B------:R-:W-:Y:S01]  /*5b80*/  @!P1 IMAD.MOV R107, RZ, RZ, -R107 ;  /* 0x000000ffff6b9224 */ /* 0x000fe200078e0a6b */
[----:B------:R-:W-:-:S05]  /*5b90*/  ISETP.GE.AND P1, PT, R236, RZ, PT ;  /* 0x000000ffec00720c */ /* 0x000fca0003f26270 */
[----:B------:R-:W-:Y:S01]  /*5ba0*/  @!P3 IMAD.MOV R105, RZ, RZ, -R105 ;  /* 0x000000ffff69b224 */ /* 0x000fe200078e0a69 */
[----:B------:R-:W-:Y:S01]  /*5bb0*/  ISETP.GE.AND P3, PT, R234, RZ, PT ;  /* 0x000000ffea00720c */ /* 0x000fe20003f66270 */
[----:B------:R-:W-:Y:S01]  /*5bc0*/  @!P4 IMAD.MOV R104, RZ, RZ, -R104 ;  /* 0x000000ffff68c224 */ /* 0x000fe200078e0a68 */
[----:B------:R-:W-:Y:S01]  /*5bd0*/  ISETP.GE.AND P4, PT, R233, RZ, PT ;  /* 0x000000ffe900720c */ /* 0x000fe20003f86270 */
[----:B------:R-:W-:Y:S01]  /*5be0*/  @!P2 IMAD.MOV R106, RZ, RZ, -R106 ;  /* 0x000000ffff6aa224 */ /* 0x000fe200078e0a6a */
[----:B------:R-:W-:Y:S01]  /*5bf0*/  ISETP.GE.AND P2, PT, R235, RZ, PT ;  /* 0x000000ffeb00720c */ /* 0x000fe20003f46270 */
[----:B------:R-:W-:Y:S01]  /*5c00*/  @!P5 IMAD.MOV R103, RZ, RZ, -R103 ;  /* 0x000000ffff67d224 */ /* 0x000fe200078e0a67 */
[----:B------:R-:W-:Y:S02]  /*5c10*/  ISETP.GE.AND P5, PT, R232, RZ, PT ;  /* 0x000000ffe800720c */ /* 0x000fe40003fa6270 */
[----:B------:R-:W-:Y:S02]  /*5c20*/  @!P1 IADD3 R102, PT, PT, -R102, RZ, RZ ;  /* 0x000000ff66669210 */ /* 0x000fe40007ffe1ff */
[----:B------:R-:W-:-:S03]  /*5c30*/  ISETP.GE.AND P1, PT, R231, RZ, PT ;  /* 0x000000ffe700720c */ /* 0x000fc60003f26270 */
[----:B------:R-:W-:Y:S01]  /*5c40*/  @!P3 IMAD.MOV R100, RZ, RZ, -R100 ;  /* 0x000000ffff64b224 */ /* 0x000fe200078e0a64 */
[----:B------:R-:W-:Y:S01]  /*5c50*/  ISETP.GE.AND P3, PT, R229, RZ, PT ;  /* 0x000000ffe500720c */ /* 0x000fe20003f66270 */
[----:B------:R-:W-:Y:S01]  /*5c60*/  @!P4 IMAD.MOV R99, RZ, RZ, -R99 ;  /* 0x000000ffff63c224 */ /* 0x000fe200078e0a63 */
[----:B------:R-:W-:Y:S01]  /*5c70*/  ISETP.GE.AND P4, PT, R228, RZ, PT ;  /* 0x000000ffe400720c */ /* 0x000fe20003f86270 */
[----:B------:R-:W-:Y:S01]  /*5c80*/  @!P2 IMAD.MOV R101, RZ, RZ, -R101 ;  /* 0x000000ffff65a224 */ /* 0x000fe200078e0a65 */
[----:B------:R-:W-:Y:S01]  /*5c90*/  ISETP.GE.AND P2, PT, R230, RZ, PT ;  /* 0x000000ffe600720c */ /* 0x000fe20003f46270 */
[----:B------:R-:W-:Y:S01]  /*5ca0*/  @!P5 IMAD.MOV R98, RZ, RZ, -R98 ;  /* 0x000000ffff62d224 */ /* 0x000fe200078e0a62 */
[----:B------:R-:W-:-:S03]  /*5cb0*/  ISETP.GE.AND P5, PT, R227, RZ, PT ;  /* 0x000000ffe300720c */ /* 0x000fc60003fa6270 */
[----:B------:R-:W-:Y:S01]  /*5cc0*/  @!P1 IMAD.MOV R94, RZ, RZ, -R94 ;  /* 0x000000ffff5e9224 */ /* 0x000fe200078e0a5e */
[----:B------:R-:W-:-:S03]  /*5cd0*/  ISETP.GE.AND P1, PT, R226, RZ, PT ;  /* 0x000000ffe200720c */ /* 0x000fc60003f26270 */
[----:B------:R-:W-:Y:S02]  /*5ce0*/  @!P3 IADD3 R92, PT, PT, -R92, RZ, RZ ;  /* 0x000000ff5c5cb210 */ /* 0x000fe40007ffe1ff */
[----:B------:R-:W-:Y:S01]  /*5cf0*/  ISETP.GE.AND P3, PT, R224, RZ, PT ;  /* 0x000000ffe000720c */ /* 0x000fe20003f66270 */
[----:B------:R-:W-:Y:S02]  /*5d00*/  @!P4 IMAD.MOV R91, RZ, RZ, -R91 ;  /* 0x000000ffff5bc224 */ /* 0x000fe400078e0a5b */
[----:B------:R-:W-:Y:S01]  /*5d10*/  @!P2 IMAD.MOV R93, RZ, RZ, -R93 ;  /* 0x000000ffff5da224 */ /* 0x000fe200078e0a5d */
[----:B------:R-:W-:Y:S02]  /*5d20*/  ISETP.GE.AND P2, PT, R225, RZ, PT ;  /* 0x000000ffe100720c */ /* 0x000fe40003f46270 */
[----:B------:R-:W-:Y:S01]  /*5d30*/  ISETP.GE.AND P4, PT, R223, RZ, PT ;  /* 0x000000ffdf00720c */ /* 0x000fe20003f86270 */
[----:B------:R-:W-:Y:S01]  /*5d40*/  @!P5 IMAD.MOV R90, RZ, RZ, -R90 ;  /* 0x000000ffff5ad224 */ /* 0x000fe200078e0a5a */
[----:B------:R-:W-:Y:S01]  /*5d50*/  ISETP.GE.AND P5, PT, R222, RZ, PT ;  /* 0x000000ffde00720c */ /* 0x000fe20003fa6270 */
[----:B------:R-:W-:Y:S01]  /*5d60*/  @!P1 IMAD.MOV R89, RZ, RZ, -R89 ;  /* 0x000000ffff599224 */ /* 0x000fe200078e0a59 */
[----:B------:R-:W-:-:S03]  /*5d70*/  ISETP.GE.AND P1, PT, R221, RZ, PT ;  /* 0x000000ffdd00720c */ /* 0x000fc60003f26270 */
[----:B------:R-:W-:Y:S01]  /*5d80*/  @!P3 IMAD.MOV R87, RZ, RZ, -R87 ;  /* 0x000000ffff57b224 */ /* 0x000fe200078e0a57 */
[----:B------:R-:W-:-:S03]  /*5d90*/  ISETP.GE.AND P3, PT, R219, RZ, PT ;  /* 0x000000ffdb00720c */ /* 0x000fc60003f66270 */
[----:B------:R-:W-:Y:S01]  /*5da0*/  @!P2 IMAD.MOV R88, RZ, RZ, -R88 ;  /* 0x000000ffff58a224 */ /* 0x000fe200078e0a58 */
[----:B------:R-:W-:Y:S01]  /*5db0*/  ISETP.GE.AND P2, PT, R220, RZ, PT ;  /* 0x000000ffdc00720c */ /* 0x000fe20003f46270 */
[----:B------:R-:W-:Y:S01]  /*5dc0*/  @!P4 IMAD.MOV R86, RZ, RZ, -R86 ;  /* 0x000000ffff56c224 */ /* 0x000fe200078e0a56 */
[----:B------:R-:W-:Y:S02]  /*5dd0*/  ISETP.GE.AND P4, PT, R218, RZ, PT ;  /* 0x000000ffda00720c */ /* 0x000fe40003f86270 */
[----:B------:R-:W-:Y:S01]  /*5de0*/  @!P5 IADD3 R85, PT, PT, -R85, RZ, RZ ;  /* 0x000000ff5555d210 */ /* 0x000fe20007ffe1ff */
[----:B------:R-:W-:Y:S01]  /*5df0*/  @!P1 IMAD.MOV R84, RZ, RZ, -R84 ;  /* 0x000000ffff549224 */ /* 0x000fe200078e0a54 */
[----:B------:R-:W-:Y:S02]  /*5e00*/  ISETP.GE.AND P5, PT, R217, RZ, PT ;  /* 0x000000ffd900720c */ /* 0x000fe40003fa6270 */
[----:B------:R-:W-:Y:S01]  /*5e10*/  ISETP.GE.AND P1, PT, R216, RZ, PT ;  /* 0x000000ffd800720c */ /* 0x000fe20003f26270 */
[----:B------:R-:W-:Y:S01]  /*5e20*/  @!P3 IMAD.MOV R82, RZ, RZ, -R82 ;  /* 0x000000ffff52b224 */ /* 0x000fe200078e0a52 */
[----:B------:R-:W-:-:S03]  /*5e30*/  ISETP.GE.AND P3, PT, R214, RZ, PT ;  /* 0x000000ffd600720c */ /* 0x000fc60003f66270 */
[----:B------:R-:W-:Y:S01]  /*5e40*/  @!P2 IMAD.MOV R83, RZ, RZ, -R83 ;  /* 0x000000ffff53a224 */ /* 0x000fe200078e0a53 */
[----:B------:R-:W-:Y:S01]  /*5e50*/  ISETP.GE.AND P2, PT, R215, RZ, PT ;  /* 0x000000ffd700720c */ /* 0x000fe20003f46270 */
[----:B------:R-:W-:Y:S01]  /*5e60*/  @!P4 IMAD.MOV R81, RZ, RZ, -R81 ;  /* 0x000000ffff51c224 */ /* 0x000fe200078e0a51 */
[----:B------:R-:W-:-:S03]  /*5e70*/  ISETP.GE.AND P4, PT, R213, RZ, PT ;  /* 0x000000ffd500720c */ /* 0x000fc60003f86270 */
[----:B------:R-:W-:Y:S01]  /*5e80*/  @!P5 IMAD.MOV R80, RZ, RZ, -R80 ;  /* 0x000000ffff50d224 */ /* 0x000fe200078e0a50 */
[----:B------:R-:W-:Y:S01]  /*5e90*/  ISETP.GE.AND P5, PT, R212, RZ, PT ;  /* 0x000000ffd400720c */ /* 0x000fe20003fa6270 */
[----:B------:R-:W-:Y:S01]  /*5ea0*/  @!P1 IMAD.MOV R78, RZ, RZ, -R78 ;  /* 0x000000ffff4e9224 */ /* 0x000fe200078e0a4e */
[----:B------:R-:W-:Y:S01]  /*5eb0*/  ISETP.GE.AND P1, PT, R211, RZ, PT ;  /* 0x000000ffd300720c */ /* 0x000fe20003f26270 */
[----:B------:R-:W-:Y:S01]  /*5ec0*/  @!P3 IMAD.MOV R76, RZ, RZ, -R76 ;  /* 0x000000ffff4cb224 */ /* 0x000fe200078e0a4c */
[----:B------:R-:W-:-:S03]  /*5ed0*/  ISETP.GE.AND P3, PT, R209, RZ, PT ;  /* 0x000000ffd100720c */ /* 0x000fc60003f66270 */
[----:B------:R-:W-:Y:S02]  /*5ee0*/  @!P2 IADD3 R77, PT, PT, -R77, RZ, RZ ;  /* 0x000000ff4d4da210 */ /* 0x000fe40007ffe1ff */
[----:B------:R-:W-:Y:S01]  /*5ef0*/  ISETP.GE.AND P2, PT, R210, RZ, PT ;  /* 0x000000ffd200720c */ /* 0x000fe20003f46270 */
[----:B------:R-:W-:Y:S01]  /*5f00*/  @!P4 IMAD.MOV R75, RZ, RZ, -R75 ;  /* 0x000000ffff4bc224 */ /* 0x000fe200078e0a4b */
[----:B------:R-:W-:Y:S02]  /*5f10*/  ISETP.GE.AND P4, PT, R208, RZ, PT ;  /* 0x000000ffd000720c */ /* 0x000fe40003f86270 */
[----:B------:R-:W-:Y:S01]  /*5f20*/  @!P5 IMAD.MOV R74, RZ, RZ, -R74 ;  /* 0x000000ffff4ad224 */ /* 0x000fe200078e0a4a */
[----:B------:R-:W-:Y:S01]  /*5f30*/  ISETP.GE.AND P5, PT, R207, RZ, PT ;  /* 0x000000ffcf00720c */ /* 0x000fe20003fa6270 */
[----:B------:R-:W-:Y:S01]  /*5f40*/  @!P1 IMAD.MOV R71, RZ, RZ, -R71 ;  /* 0x000000ffff479224 */ /* 0x000fe200078e0a47 */
[----:B------:R-:W-:Y:S01]  /*5f50*/  ISETP.GE.AND P1, PT, R206, RZ, PT ;  /* 0x000000ffce00720c */ /* 0x000fe20003f26270 */
[----:B------:R-:W-:Y:S01]  /*5f60*/  @!P3 IMAD.MOV R69, RZ, RZ, -R69 ;  /* 0x000000ffff45b224 */ /* 0x000fe200078e0a45 */
[----:B------:R-:W-:-:S04]  /*5f70*/  ISETP.GE.AND P3, PT, R204, RZ, PT ;  /* 0x000000ffcc00720c */ /* 0x000fc80003f66270 */
[----:B------:R-:W-:Y:S01]  /*5f80*/  @!P2 IMAD.MOV R70, RZ, RZ, -R70 ;  /* 0x000000ffff46a224 */ /* 0x000fe200078e0a46 */
[----:B------:R-:W-:Y:S02]  /*5f90*/  ISETP.GE.AND P2, PT, R205, RZ, PT ;  /* 0x000000ffcd00720c */ /* 0x000fe40003f46270 */
[----:B------:R-:W-:Y:S02]  /*5fa0*/  @!P4 IADD3 R68, PT, PT, -R68, RZ, RZ ;  /* 0x000000ff4444c210 */ /* 0x000fe40007ffe1ff */
        /* <DEDUP_REMOVED lines=24> */
[----:B------:R-:W-:Y:S02]  /*6130*/  ISETP.GE.AND P1, PT, R191, RZ, PT ;  /* 0x000000ffbf00720c */ /* 0x000fe40003f26270 */
[----:B------:R-:W-:Y:S01]  /*6140*/  @!P3 IADD3 R47, PT, PT, -R47, RZ, RZ ;  /* 0x000000ff2f2fb210 */ /* 0x000fe20007ffe1ff */
        /* <DEDUP_REMOVED lines=12> */
[----:B------:R-:W-:Y:S01]  /*6210*/  ISETP.GE.AND P3, PT, R184, RZ, PT ;  /* 0x000000ffb800720c */ /* 0x000fe20003f66270 */
[----:B------:R-:W-:Y:S01]  /*6220*/  @!P4 IMAD.MOV R48, RZ, RZ, -R48 ;  /* 0x000000ffff30c224 */ /* 0x000fe200078e0a30 */
[----:B------:R-:W-:Y:S02]  /*6230*/  ISETP.GE.AND P4, PT, R183, RZ, PT ;  /* 0x000000ffb700720c */ /* 0x000fe40003f86270 */
[----:B------:R-:W-:Y:S02]  /*6240*/  @!P5 IADD3 R49, PT, PT, -R49, RZ, RZ ;  /* 0x000000ff3131d210 */ /* 0x000fe40007ffe1ff */
        /* <DEDUP_REMOVED lines=9> */
[----:B------:R-:W-:Y:S01]  /*62e0*/  @!P5 IMAD.MOV R20, RZ, RZ, -R20 ;  /* 0x000000ffff14d224 */ /* 0x000fe200078e0a14 */
[----:B------:R-:W-:Y:S01]  /*62f0*/  ISETP.GE.AND P5, PT, R177, RZ, PT ;  /* 0x000000ffb100720c */ /* 0x000fe20003fa6270 */
[----:B------:R-:W-:Y:S01]  /*6300*/  @!P1 IMAD.MOV R36, RZ, RZ, -R36 ;  /* 0x000000ffff249224 */ /* 0x000fe200078e0a24 */
[----:B------:R-:W-:-:S03]  /*6310*/  ISETP.GE.AND P1, PT, R176, RZ, PT ;  /* 0x000000ffb000720c */ /* 0x000fc60003f26270 */
[----:B------:R-:W-:Y:S02]  /*6320*/  @!P2 IADD3 R50, PT, PT, -R50, RZ, RZ ;  /* 0x000000ff3232a210 */ /* 0x000fe40007ffe1ff */
[----:B------:R-:W-:Y:S01]  /*6330*/  @!P3 IMAD.MOV R51, RZ, RZ, -R51 ;  /* 0x000000ffff33b224 */ /* 0x000fe200078e0a33 */
[----:B------:R-:W-:Y:S01]  /*6340*/  ISETP.GE.AND P2, PT, R175, RZ, PT ;  /* 0x000000ffaf00720c */ /* 0x000fe20003f46270 */
[----:B------:R-:W-:Y:S01]  /*6350*/  @!P4 IMAD.MOV R37, RZ, RZ, -R37 ;  /* 0x000000ffff25c224 */ /* 0x000fe200078e0a25 */
[----:B------:R-:W-:Y:S02]  /*6360*/  ISETP.GE.AND P3, PT, R174, RZ, PT ;  /* 0x000000ffae00720c */ /* 0x000fe40003f66270 */
        /* <DEDUP_REMOVED lines=40> */
[----:B------:R-:W-:Y:S02]  /*65f0*/  ISETP.GE.AND P4, PT, R153, RZ, PT ;  /* 0x000000ff9900720c */ /* 0x000fe40003f86270 */
[----:B------:R-:W-:-:S02]  /*6600*/  ISETP.GT.U32.AND P6, PT, R73, R5, PT ;  /* 0x000000054900720c */ /* 0x000fc40003fc4070 */
[----:B------:R-:W-:Y:S01]  /*6610*/  ISETP.GT.U32.AND P0, PT, R73, R59, PT ;  /* 0x0000003b4900720c */ /* 0x000fe20003f04070 */
[----:B------:R-:W-:Y:S01]  /*6620*/  @!P5 IMAD.MOV R42, RZ, RZ, -R42 ;  /* 0x000000ffff2ad224 */ /* 0x000fe200078e0a2a */
[----:B------:R-:W-:Y:S01]  /*6630*/  ISETP.GE.AND P5, PT, R152, RZ, PT ;  /* 0x000000ff9800720c */ /* 0x000fe20003fa6270 */
[----:B------:R-:W-:Y:S01]  /*6640*/  @!P1 IMAD.MOV R44, RZ, RZ, -R44 ;  /* 0x000000ffff2c9224 */ /* 0x000fe200078e0a2c */
[----:B------:R-:W-:Y:S01]  /*6650*/  ISETP.GE.AND P1, PT, R151, RZ, PT ;  /* 0x000000ff9700720c */ /* 0x000fe20003f26270 */
[----:B------:R-:W-:Y:S01]  /*6660*/  @!P2 IMAD.MOV R43, RZ, RZ, -R43 ;  /* 0x000000ffff2ba224 */ /* 0x000fe200078e0a2b */
[----:B------:R-:W-:Y:S01]  /*6670*/  ISETP.GE.AND P2, PT, R150, RZ, PT ;  /* 0x000000ff9600720c */ /* 0x000fe20003f46270 */
[----:B------:R-:W-:Y:S01]  /*6680*/  @!P3 IMAD.MOV R28, RZ, RZ, -R28 ;  /* 0x000000ffff1cb224 */ /* 0x000fe200078e0a1c */
[----:B------:R-:W-:Y:S01]  /*6690*/  ISETP.GE.AND P3, PT, R149, RZ, PT ;  /* 0x000000ff9500720c */ /* 0x000fe20003f66270 */
[----:B------:R-:W-:Y:S01]  /*66a0*/  @!P4 IMAD.MOV R27, RZ, RZ, -R27 ;  /* 0x000000ffff1bc224 */ /* 0x000fe200078e0a1b */
[----:B------:R-:W-:-:S02]  /*66b0*/  ISETP.GE.AND P4, PT, R148, RZ, PT ;  /* 0x000000ff9400720c */ /* 0x000fc40003f86270 */
[----:B------:R-:W-:Y:S01]  /*66c0*/  @!P6 IADD3 R5, PT, PT, R5, -R73, RZ ;  /* 0x800000490505e210 */ /* 0x000fe20007ffe0ff */
[----:B------:R-:W-:Y:S01]  /*66d0*/  @!P0 IMAD.IADD R59, R59, 0x1, -R73 ;  /* 0x000000013b3b8824 */ /* 0x000fe200078e0a49 */
[C---:B------:R-:W-:Y:S02]  /*66e0*/  ISETP.GT.U32.AND P6, PT, R73.reuse, R113, PT ;  /* 0x000000714900720c */ /* 0x040fe40003fc4070 */
[----:B------:R-:W-:Y:S01]  /*66f0*/  ISETP.GT.U32.AND P0, PT, R73, R128, PT ;  /* 0x000000804900720c */ /* 0x000fe20003f04070 */
[----:B------:R-:W-:Y:S01]  /*6700*/  @!P1 IMAD.MOV R6, RZ, RZ, -R6 ;  /* 0x000000ffff069224 */ /* 0x000fe200078e0a06 */
[----:B------:R-:W-:Y:S01]  /*6710*/  @!P5 IADD3 R12, PT, PT, -R12, RZ, RZ ;  /* 0x000000ff0c0cd210 */ /* 0x000fe20007ffe1ff */
[----:B------:R-:W-:Y:S01]  /*6720*/  @!P2 IMAD.MOV R4, RZ, RZ, -R4 ;  /* 0x000000ffff04a224 */ /* 0x000fe200078e0a04 */
[----:B------:R-:W-:Y:S01]  /*6730*/  ISETP.GE.AND P5, PT, R147, RZ, PT ;  /* 0x000000ff9300720c */ /* 0x000fe20003fa6270 */
[----:B------:R-:W-:Y:S01]  /*6740*/  @!P3 IMAD.MOV R3, RZ, RZ, -R3 ;  /* 0x000000ffff03b224 */ /* 0x000fe200078e0a03 */
[----:B------:R-:W-:Y:S01]  /*6750*/  ISETP.GE.AND P1, PT, R146, RZ, PT ;  /* 0x000000ff9200720c */ /* 0x000fe20003f26270 */
[----:B------:R-:W-:Y:S01]  /*6760*/  @!P4 IMAD.MOV R5, RZ, RZ, -R5 ;  /* 0x000000ffff05c224 */ /* 0x000fe200078e0a05 */
[----:B------:R-:W-:-:S02]  /*6770*/  ISETP.GE.AND P2, PT, R145, RZ, PT ;  /* 0x000000ff9100720c */ /* 0x000fc40003f46270 */
[----:B------:R-:W-:Y:S02]  /*6780*/  ISETP.GE.AND P3, PT, R144, RZ, PT ;  /* 0x000000ff9000720c */ /* 0x000fe40003f66270 */
[----:B------:R-:W-:Y:S01]  /*6790*/  ISETP.GE.AND P4, PT, R143, RZ, PT ;  /* 0x000000ff8f00720c */ /* 0x000fe20003f86270 */
[--C-:B------:R-:W-:Y:S02]  /*67a0*/  @!P6 IMAD.IADD R113, R113, 0x1, -R73.reuse ;  /* 0x000000017171e824 */ /* 0x100fe400078e0a49 */
[----:B------:R-:W-:Y:S02]  /*67b0*/  @!P0 IMAD.IADD R128, R128, 0x1, -R73 ;  /* 0x0000000180808824 */ /* 0x000fe400078e0a49 */
[----:B------:R-:W3:Y:S01]  /*67c0*/  LDC.64 R72, c[0x0][0x3a8] ;  /* 0x0000ea00ff487b82 */ /* 0x000ee20000000a00 */
[----:B------:R-:W-:Y:S01]  /*67d0*/  @!P5 IMAD.MOV R13, RZ, RZ, -R13 ;  /* 0x000000ffff0dd224 */ /* 0x000fe200078e0a0d */
[----:B------:R-:W-:Y:S01]  /*67e0*/  ISETP.GE.AND P5, PT, R142, RZ, PT ;  /* 0x000000ff8e00720c */ /* 0x000fe20003fa6270 */
[----:B------:R-:W-:Y:S01]  /*67f0*/  @!P1 IMAD.MOV R29, RZ, RZ, -R29 ;  /* 0x000000ffff1d9224 */ /* 0x000fe200078e0a1d */
[----:B------:R-:W-:-:S02]  /*6800*/  @!P2 IADD3 R45, PT, PT, -R45, RZ, RZ ;  /* 0x000000ff2d2da210 */ /* 0x000fc40007ffe1ff */
[----:B------:R-:W-:Y:S01]  /*6810*/  @!P3 IMAD.MOV R59, RZ, RZ, -R59 ;  /* 0x000000ffff3bb224 */ /* 0x000fe200078e0a3b */
[----:B------:R-:W-:Y:S01]  /*6820*/  ISETP.GE.AND P1, PT, R141, RZ, PT ;  /* 0x000000ff8d00720c */ /* 0x000fe20003f26270 */
[----:B------:R-:W-:Y:S01]  /*6830*/  @!P4 IMAD.MOV R134, RZ, RZ, -R134 ;  /* 0x000000ffff86c224 */ /* 0x000fe200078e0a86 */
[----:B------:R-:W-:Y:S02]  /*6840*/  ISETP.GE.AND P2, PT, R140, RZ, PT ;  /* 0x000000ff8c00720c */ /* 0x000fe40003f46270 */
[----:B------:R-:W-:Y:S02]  /*6850*/  ISETP.GE.AND P3, PT, R139, RZ, PT ;  /* 0x000000ff8b00720c */ /* 0x000fe40003f66270 */
[----:B------:R-:W-:Y:S02]  /*6860*/  ISETP.GE.AND P4, PT, R137, RZ, PT ;  /* 0x000000ff8900720c */ /* 0x000fe40003f86270 */
[----:B------:R-:W-:Y:S01]  /*6870*/  ISETP.GE.AND P6, PT, R136, RZ, PT ;  /* 0x000000ff8800720c */ /* 0x000fe20003fc6270 */
[----:B------:R-:W-:Y:S01]  /*6880*/  @!P5 IMAD.MOV R133, RZ, RZ, -R133 ;  /* 0x000000ffff85d224 */ /* 0x000fe200078e0a85 */
[----:B------:R-:W-:-:S02]  /*6890*/  ISETP.NE.AND P0, PT, R129, RZ, PT ;  /* 0x000000ff8100720c */ /* 0x000fc40003f05270 */
[----:B------:R-:W-:Y:S01]  /*68a0*/  LOP3.LUT R129, RZ, R129, RZ, 0x33, !PT ;  /* 0x00000081ff817212 */ /* 0x000fe200078e33ff */
[----:B------:R-:W-:Y:S02]  /*68b0*/  @!P1 IMAD.MOV R132, RZ, RZ, -R132 ;  /* 0x000000ffff849224 */ /* 0x000fe400078e0a84 */
[----:B------:R-:W-:Y:S02]  /*68c0*/  @!P2 IMAD.MOV R79, RZ, RZ, -R79 ;  /* 0x000000ffff4fa224 */ /* 0x000fe400078e0a4f */
[----:B------:R-:W-:Y:S02]  /*68d0*/  @!P3 IMAD.MOV R95, RZ, RZ, -R95 ;  /* 0x000000ffff5fb224 */ /* 0x000fe400078e0a5f */
[----:B------:R-:W-:Y:S02]  /*68e0*/  @!P4 IADD3 R113, PT, PT, -R113, RZ, RZ ;  /* 0x000000ff7171c210 */ /* 0x000fe40007ffe1ff */
[----:B------:R-:W-:Y:S01]  /*68f0*/  @!P6 IMAD.MOV R128, RZ, RZ, -R128 ;  /* 0x000000ffff80e224 */ /* 0x000fe200078e0a80 */
[C---:B------:R-:W-:Y:S01]  /*6900*/  SEL R96, R129.reuse, R96, !P0 ;  /* 0x0000006081607207 */ /* 0x040fe20004000000 */
[----:B---3--:R-:W-:Y:S01]  /*6910*/  IMAD R0, R252, R73, RZ ;  /* 0x00000049fc007224 */ /* 0x008fe200078e02ff */
[----:B------:R-:W-:-:S02]  /*6920*/  SEL R97, R129, R97, !P0 ;  /* 0x0000006181617207 */ /* 0x000fc40004000000 */
[C---:B------:R-:W-:Y:S02]  /*6930*/  SEL R131, R129.reuse, R131, !P0 ;  /* 0x0000008381837207 */ /* 0x040fe40004000000 */
[C---:B------:R-:W-:Y:S02]  /*6940*/  SEL R130, R129.reuse, R130, !P0 ;  /* 0x0000008281827207 */ /* 0x040fe40004000000 */
[C---:B------:R-:W-:Y:S02]  /*6950*/  SEL R127, R129.reuse, R127, !P0 ;  /* 0x0000007f817f7207 */ /* 0x040fe40004000000 */
[C---:B------:R-:W-:Y:S02]  /*6960*/  SEL R126, R129.reuse, R126, !P0 ;  /* 0x0000007e817e7207 */ /* 0x040fe40004000000 */
[C---:B------:R-:W-:Y:S02]  /*6970*/  SEL R125, R129.reuse, R125, !P0 ;  /* 0x0000007d817d7207 */ /* 0x040fe40004000000 */
        /* <DEDUP_REMOVED lines=119> */
[----:B------:R-:W-:Y:S02]  /*70f0*/  SEL R113, R129, R113, !P0 ;  /* 0x0000007181717207 */ /* 0x000fe40004000000 */
[----:B------:R-:W-:-:S02]  /*7100*/  ISETP.GE.AND P5, PT, R135, RZ, PT ;  /* 0x000000ff8700720c */ /* 0x000fc40003fa6270 */
[----:B------:R-:W-:Y:S02]  /*7110*/  SEL R129, R129, R128, !P0 ;  /* 0x0000008081817207 */ /* 0x000fe40004000000 */
[----:B--2---:R-:W-:Y:S01]  /*7120*/  ISETP.NE.AND P0, PT, R138, RZ, PT ;  /* 0x000000ff8a00720c */ /* 0x004fe20003f05270 */
[----:B------:R-:W-:Y:S01]  /*7130*/  IMAD R96, R96, UR8, RZ ;  /* 0x0000000860607c24 */ /* 0x000fe2000f8e02ff */
[----:B------:R-:W-:Y:S01]  /*7140*/  LEA R128, P1, R0, UR6, 0x2 ;  /* 0x0000000600807c11 */ /* 0x000fe2000f8210ff */
[----:B------:R-:W-:-:S03]  /*7150*/  IMAD R97, R97, UR8, RZ ;  /* 0x0000000861617c24 */ /* 0x000fc6000f8e02ff */
[----:B------:R-:W-:Y:S01]  /*7160*/  LEA.HI.X.SX32 R0, R0, UR7, 0x2, P1 ;  /* 0x0000000700007c11 */ /* 0x000fe200088f16ff */
[----:B------:R-:W-:Y:S01]  /*7170*/  IMAD R131, R131, UR8, RZ ;  /* 0x0000000883837c24 */ /* 0x000fe2000f8e02ff */
[----:B-1----:R-:W-:Y:S01]  /*7180*/  LEA R136, P1, R96, R128, 0x2 ;  /* 0x0000008060887211 */ /* 0x002fe200078210ff */
[----:B------:R-:W-:Y:S02]  /*7190*/  IMAD R130, R130, UR8, RZ ;  /* 0x0000000882827c24 */ /* 0x000fe4000f8e02ff */
[----:B------:R-:W-:Y:S01]  /*71a0*/  IMAD R127, R127, UR8, RZ ;  /* 0x000000087f7f7c24 */ /* 0x000fe2000f8e02ff */
[----:B------:R-:W-:Y:S01]  /*71b0*/  LEA.HI.X.SX32 R137, R96, R0, 0x2, P1 ;  /* 0x0000000060897211 */ /* 0x000fe200008f16ff */
[----:B------:R-:W-:Y:S01]  /*71c0*/  @!P5 IMAD.MOV R2, RZ, RZ, -R2 ;  /* 0x000000ffff02d224 */ /* 0x000fe200078e0a02 */
[----:B------:R-:W-:Y:S01]  /*71d0*/  @!P0 LOP3.LUT R2, RZ, R138, RZ, 0x33, !PT ;  /* 0x0000008aff028212 */ /* 0x000fe200078e33ff */
[----:B------:R-:W-:Y:S01]  /*71e0*/  IMAD R126, R126, UR8, RZ ;  /* 0x000000087e7e7c24 */ /* 0x000fe2000f8e02ff */
[-C--:B------:R-:W-:Y:S01]  /*71f0*/  LEA R96, P3, R97, R128.reuse, 0x2 ;  /* 0x0000008061607211 */ /* 0x080fe200078610ff */
[----:B------:R-:W-:Y:S01]  /*7200*/  IMAD R125, R125, UR8, RZ ;  /* 0x000000087d7d7c24 */ /* 0x000fe2000f8e02ff */
[-C--:B------:R-:W-:Y:S01]  /*7210*/  LEA R138, P2, R131, R128.reuse, 0x2 ;  /* 0x00000080838a7211 */ /* 0x080fe200078410ff */
[----:B------:R-:W-:Y:S01]  /*7220*/  IMAD R124, R124, UR8, RZ ;  /* 0x000000087c7c7c24 */ /* 0x000fe2000f8e02ff */
[----:B------:R-:W-:-:S02]  /*7230*/  LEA R148, P1, R130, R128, 0x2 ;  /* 0x0000008082947211 */ /* 0x000fc400078210ff */
[----:B------:R-:W-:Y:S01]  /*7240*/  LEA R140, P0, R127, R128, 0x2 ;  /* 0x000000807f8c7211 */ /* 0x000fe200078010ff */
[----:B------:R-:W-:Y:S01]  /*7250*/  IMAD R123, R123, UR8, RZ ;  /* 0x000000087b7b7c24 */ /* 0x000fe2000f8e02ff */
[-C--:B------:R-:W-:Y:S01]  /*7260*/  LEA.HI.X.SX32 R97, R97, R0.reuse, 0x2, P3 ;  /* 0x0000000061617211 */ /* 0x080fe200018f16ff */
[----:B------:R-:W-:Y:S01]  /*7270*/  IMAD R122, R122, UR8, RZ ;  /* 0x000000087a7a7c24 */ /* 0x000fe2000f8e02ff */
[----:B------:R-:W-:Y:S01]  /*7280*/  LEA.HI.X.SX32 R139, R131, R0, 0x2, P2 ;  /* 0x00000000838b7211 */ /* 0x000fe200010f16ff */
[----:B------:R-:W-:Y:S01]  /*7290*/  IMAD R121, R121, UR8, RZ ;  /* 0x0000000879797c24 */ /* 0x000fe2000f8e02ff */
[----:B------:R-:W-:Y:S02]  /*72a0*/  LEA R146, P6, R126, R128, 0x2 ;  /* 0x000000807e927211 */ /* 0x000fe400078c10ff */
[----:B------:R-:W-:Y:S01]  /*72b0*/  LEA.HI.X.SX32 R149, R130, R0, 0x2, P1 ;  /* 0x0000000082957211 */ /* 0x000fe200008f16ff */
[----:B------:R-:W-:Y:S01]  /*72c0*/  IMAD R120, R120, UR8, RZ ;  /* 0x0000000878787c24 */ /* 0x000fe2000f8e02ff */
[----:B------:R-:W-:Y:S01]  /*72d0*/  LEA R144, P5, R125, R128, 0x2 ;  /* 0x000000807d907211 */ /* 0x000fe200078a10ff */
[----:B------:R-:W-:Y:S01]  /*72e0*/  STL.64 [R1+0x240], R136 ;  /* 0x0002408801007387 */ /* 0x000fe20000100a00 */
[----:B------:R-:W-:-:S02]  /*72f0*/  LEA.HI.X.SX32 R141, R127, R0, 0x2, P0 ;  /* 0x000000007f8d7211 */ /* 0x000fc400000f16ff */
[-C--:B------:R-:W-:Y:S01]  /*7300*/  LEA R142, P4, R124, R128.reuse, 0x2 ;  /* 0x000000807c8e7211 */ /* 0x080fe200078810ff */
[----:B------:R-:W-:Y:S01]  /*7310*/  STL.64 [R1+0x8a0], R96 ;  /* 0x0008a06001007387 */ /* 0x000fe20000100a00 */
[----:B------:R-:W-:Y:S01]  /*7320*/  LEA R150, P3, R123, R128, 0x2 ;  /* 0x000000807b967211 */ /* 0x000fe200078610ff */
[----:B------:R-:W-:Y:S01]  /*7330*/  IMAD R119, R119, UR8, RZ ;  /* 0x0000000877777c24 */ /* 0x000fe2000f8e02ff */
[-C--:B------:R-:W-:Y:S01]  /*7340*/  LEA.HI.X.SX32 R147, R126, R0.reuse, 0x2, P6 ;  /* 0x000000007e937211 */ /* 0x080fe200030f16ff */
[----:B------:R1:W-:Y:S01]  /*7350*/  STL.64 [R1+0x238], R138 ;  /* 0x0002388a01007387 */ /* 0x0003e20000100a00 */
[-C--:B------:R-:W-:Y:S01]  /*7360*/  LEA.HI.X.SX32 R145, R125, R0.reuse, 0x2, P5 ;  /* 0x000000007d917211 */ /* 0x080fe200028f16ff */
[----:B------:R-:W-:Y:S01]  /*7370*/  IMAD R118, R118, UR8, RZ ;  /* 0x0000000876767c24 */ /* 0x000fe2000f8e02ff */
[-C--:B------:R-:W-:Y:S01]  /*7380*/  LEA.HI.X.SX32 R143, R124, R0.reuse, 0x2, P4 ;  /* 0x000000007c8f7211 */ /* 0x080fe200020f16ff */
[----:B------:R2:W-:Y:S01]  /*7390*/  STL.64 [R1+0x230], R148 ;  /* 0x0002309401007387 */ /* 0x0005e20000100a00 */
[----:B------:R-:W-:Y:S01]  /*73a0*/  IMAD R117, R117, UR8, RZ ;  /* 0x0000000875757c24 */ /* 0x000fe2000f8e02ff */
[----:B------:R-:W-:-:S02]  /*73b0*/  LEA.HI.X.SX32 R151, R123, R0, 0x2, P3 ;  /* 0x000000007b977211 */ /* 0x000fc400018f16ff */
[----:B------:R3:W-:Y:S01]  /*73c0*/  STL.64 [R1+0x228], R140 ;  /* 0x0002288c01007387 */ /* 0x0007e20000100a00 */
[----:B------:R-:W-:Y:S01]  /*73d0*/  IMAD R116, R116, UR8, RZ ;  /* 0x0000000874747c24 */ /* 0x000fe2000f8e02ff */
[CC--:B-1----:R-:W-:Y:S01]  /*73e0*/  LEA R138, P2, R122.reuse, R128.reuse, 0x2 ;  /* 0x000000807a8a7211 */ /* 0x0c2fe200078410ff */
[----:B------:R-:W-:Y:S01]  /*73f0*/  IMAD R115, R115, UR8, RZ ;  /* 0x0000000873737c24 */ /* 0x000fe2000f8e02ff */
[C---:B--2---:R-:W-:Y:S01]  /*7400*/  LEA R148, P1, R121.reuse, R128, 0x2 ;  /* 0x0000008079947211 */ /* 0x044fe200078210ff */
[----:B------:R1:W-:Y:S01]  /*7410*/  STL.64 [R1+0x220], R146 ;  /* 0x0002209201007387 */ /* 0x0003e20000100a00 */
[----:B------:R-:W-:Y:S02]  /*7420*/  LEA.HI.X.SX32 R139, R122, R0, 0x2, P2 ;  /* 0x000000007a8b7211 */ /* 0x000fe400010f16ff */
[----:B---3--:R-:W-:Y:S01]  /*7430*/  LEA R140, P0, R120, R128, 0x2 ;  /* 0x00000080788c7211 */ /* 0x008fe200078010ff */
[----:B------:R2:W-:Y:S01]  /*7440*/  STL.64 [R1+0x1e8], R144 ;  /* 0x0001e89001007387 */ /* 0x0005e20000100a00 */
[-C--:B------:R-:W-:Y:S01]  /*7450*/  LEA.HI.X.SX32 R149, R121, R0.reuse, 0x2, P1 ;  /* 0x0000000079957211 */ /* 0x080fe200008f16ff */
[----:B------:R-:W-:Y:S01]  /*7460*/  IMAD R114, R114, UR8, RZ ;  /* 0x0000000872727c24 */ /* 0x000fe2000f8e02ff */
[----:B------:R-:W-:Y:S01]  /*7470*/  LEA.HI.X.SX32 R141, R120, R0, 0x2, P0 ;  /* 0x00000000788d7211 */ /* 0x000fe200000f16ff */
[----:B------:R3:W-:Y:S01]  /*7480*/  STL.64 [R1+0x1e0], R142 ;  /* 0x0001e08e01007387 */ /* 0x0007e20000100a00 */
[----:B------:R-:W-:Y:S01]  /*7490*/  IMAD R112, R112, UR8, RZ ;  /* 0x0000000870707c24 */ /* 0x000fe2000f8e02ff */
[-C--:B-1----:R-:W-:Y:S01]  /*74a0*/  LEA R146, P6, R119, R128.reuse, 0x2 ;  /* 0x0000008077927211 */ /* 0x082fe200078c10ff */
[----:B------:R-:W-:Y:S01]  /*74b0*/  IMAD R111, R111, UR8, RZ ;  /* 0x000000086f6f7c24 */ /* 0x000fe2000f8e02ff */
[----:B------:R-:W-:-:S02]  /*74c0*/  LEA R130, P3, R116, R128, 0x2 ;  /* 0x0000008074827211 */ /* 0x000fc400078610ff */
[-C--:B--2---:R-:W-:Y:S01]  /*74d0*/  LEA R144, P5, R118, R128.reuse, 0x2 ;  /* 0x0000008076907211 */ /* 0x084fe200078a10ff */
[----:B------:R-:W-:Y:S01]  /*74e0*/  STL.64 [R1+0x1d8], R150 ;  /* 0x0001d89601007387 */ /* 0x000fe20000100a00 */
[----:B------:R-:W-:Y:S01]  /*74f0*/  IMAD R110, R110, UR8, RZ ;  /* 0x000000086e6e7c24 */ /* 0x000fe2000f8e02ff */
[-C--:B---3--:R-:W-:Y:S02]  /*7500*/  LEA R142, P4, R117, R128.reuse, 0x2 ;  /* 0x00000080758e7211 */ /* 0x088fe400078810ff */
[----:B------:R-:W-:Y:S01]  /*7510*/  STL.64 [R1+0x1d0], R138 ;  /* 0x0001d08a01007387 */ /* 0x000fe20000100a00 */
[----:B------:R-:W-:Y:S01]  /*7520*/  LEA R96, P2, R115, R128, 0x2 ;  /* 0x0000008073607211 */ /* 0x000fe200078410ff */
[----:B------:R-:W-:Y:S01]  /*7530*/  IMAD R109, R109, UR8, RZ ;  /* 0x000000086d6d7c24 */ /* 0x000fe2000f8e02ff */
[-C--:B------:R-:W-:Y:S01]  /*7540*/  LEA.HI.X.SX32 R147, R119, R0.reuse, 0x2, P6 ;  /* 0x0000000077937211 */ /* 0x080fe200030f16ff */
[----:B------:R-:W-:Y:S01]  /*7550*/  STL.64 [R1+0x1c8], R148 ;  /* 0x0001c89401007387 */ /* 0x000fe20000100a00 */
[----:B------:R-:W-:Y:S01]  /*7560*/  LEA.HI.X.SX32 R145, R118, R0, 0x2, P5 ;  /* 0x0000000076917211 */ /* 0x000fe200028f16ff */
[----:B------:R-:W-:Y:S01]  /*7570*/  IMAD R108, R108, UR8, RZ ;  /* 0x000000086c6c7c24 */ /* 0x000fe2000f8e02ff */
[----:B------:R-:W-:Y:S01]  /*7580*/  LEA R122, P1, R114, R128, 0x2 ;  /* 0x00000080727a7211 */ /* 0x000fe200078210ff */
[----:B------:R1:W-:Y:S01]  /*7590*/  STL.64 [R1+0x1c0], R140 ;  /* 0x0001c08c01007387 */ /* 0x0003e20000100a00 */
[-C--:B------:R-:W-:Y:S01]  /*75a0*/  LEA.HI.X.SX32 R143, R117, R0.reuse, 0x2, P4 ;  /* 0x00000000758f7211 */ /* 0x080fe200020f16ff */
[----:B------:R-:W-:Y:S01]  /*75b0*/  IMAD R107, R107, UR8, RZ ;  /* 0x000000086b6b7c24 */ /* 0x000fe2000f8e02ff */
[----:B------:R-:W-:Y:S01]  /*75c0*/  LEA.HI.X.SX32 R131, R116, R0, 0x2, P3 ;  /* 0x0000000074837211 */ /* 0x000fe200018f16ff */
[----:B------:R-:W-:Y:S01]  /*75d0*/  IMAD R106, R106, UR8, RZ ;  /* 0x000000086a6a7c24 */ /* 0x000fe2000f8e02ff */
[----:B------:R-:W-:Y:S01]  /*75e0*/  LEA R126, P6, R111, R128, 0x2 ;  /* 0x000000806f7e7211 */ /* 0x000fe200078c10ff */
[----:B------:R-:W-:Y:S01]  /*75f0*/  STL.64 [R1+0x1b8], R146 ;  /* 0x0001b89201007387 */ /* 0x000fe20000100a00 */
[----:B------:R-:W-:-:S02]  /*7600*/  LEA.HI.X.SX32 R97, R115, R0, 0x2, P2 ;  /* 0x0000000073617211 */ /* 0x000fc400010f16ff */
[-C--:B------:R-:W-:Y:S02]  /*7610*/  LEA R124, P5, R110, R128.reuse, 0x2 ;  /* 0x000000806e7c7211 */ /* 0x080fe400078a10ff */
[-C--:B-1----:R-:W-:Y:S01]  /*7620*/  LEA R140, P0, R112, R128.reuse, 0x2 ;  /* 0x00000080708c7211 */ /* 0x082fe200078010ff */
[----:B------:R-:W-:Y:S01]  /*7630*/  STL.64 [R1+0x1b0], R144 ;  /* 0x0001b09001007387 */ /* 0x000fe20000100a00 */
[----:B------:R-:W-:Y:S02]  /*7640*/  LEA R120, P4, R109, R128, 0x2 ;  /* 0x000000806d787211 */ /* 0x000fe400078810ff */
[----:B------:R-:W-:Y:S01]  /*7650*/  LEA.HI.X.SX32 R123, R114, R0, 0x2, P1 ;  /* 0x00000000727b7211 */ /* 0x000fe200008f16ff */
        /* <DEDUP_REMOVED lines=10> */
[-C--:B------:R-:W-:Y:S01]  /*7700*/  LEA.HI.X.SX32 R121, R109, R0.reuse, 0x2, P4 ;  /* 0x000000006d797211 */ /* 0x080fe200020f16ff */
[----:B------:R-:W-:Y:S01]  /*7710*/  IMAD R102, R102, UR8, RZ ;  /* 0x0000000866667c24 */ /* 0x000fe2000f8e02ff */
[----:B------:R-:W-:Y:S01]  /*7720*/  STL.64 [R1+0x190], R122 ;  /* 0x0001907a01007387 */ /* 0x000fe20000100a00 */
[----:B------:R-:W-:-:S02]  /*7730*/  LEA.HI.X.SX32 R119, R108, R0, 0x2, P3 ;  /* 0x000000006c777211 */ /* 0x000fc400018f16ff */
[-C--:B-1----:R-:W-:Y:S01]  /*7740*/  LEA R130, P2, R107, R128.reuse, 0x2 ;  /* 0x000000806b827211 */ /* 0x082fe200078410ff */
[----:B------:R-:W-:Y:S01]  /*7750*/  IMAD R101, R101, UR8, RZ ;  /* 0x0000000865657c24 */ /* 0x000fe2000f8e02ff */
[----:B------:R-:W-:Y:S01]  /*7760*/  STL.64 [R1+0x188], R140 ;  /* 0x0001888c01007387 */ /* 0x000fe20000100a00 */
[-C--:B--2---:R-:W-:Y:S01]  /*7770*/  LEA R96, P1, R106, R128.reuse, 0x2 ;  /* 0x000000806a607211 */ /* 0x084fe200078210ff */
[----:B------:R-:W-:Y:S01]  /*7780*/  IMAD R100, R100, UR8, RZ ;  /* 0x0000000864647c24 */ /* 0x000fe2000f8e02ff */
[----:B------:R-:W-:Y:S01]  /*7790*/  LEA R116, P0, R105, R128, 0x2 ;  /* 0x0000008069747211 */ /* 0x000fe200078010ff */
        /* <DEDUP_REMOVED lines=8> */
[----:B-1----:R-:W-:-:S03]  /*7820*/  LEA R126, P6, R104, R128, 0x2 ;  /* 0x00000080687e7211 */ /* 0x002fc600078c10ff */
[----:B------:R1:W-:Y:S01]  /*7830*/  STL.64 [R1+0x168], R118 ;  /* 0x0001687601007387 */ /* 0x0003e20000100a00 */
[----:B--2---:R-:W-:-:S03]  /*7840*/  LEA R124, P5, R103, R128, 0x2 ;  /* 0x00000080677c7211 */ /* 0x004fc600078a10ff */
[----:B------:R-:W-:Y:S01]  /*7850*/  STL.64 [R1+0x160], R130 ;  /* 0x0001608201007387 */ /* 0x000fe20000100a00 */
[-C--:B------:R-:W-:Y:S02]  /*7860*/  LEA R114, P2, R100, R128.reuse, 0x2 ;  /* 0x0000008064727211 */ /* 0x080fe400078410ff */
[----:B---3--:R-:W-:Y:S01]  /*7870*/  LEA R120, P4, R102, R128, 0x2 ;  /* 0x0000008066787211 */ /* 0x008fe200078810ff */
[----:B------:R-:W-:Y:S01]  /*7880*/  IMAD R93, R93, UR8, RZ ;  /* 0x000000085d5d7c24 */ /* 0x000fe2000f8e02ff */
[----:B------:R-:W-:Y:S01]  /*7890*/  LEA.HI.X.SX32 R127, R104, R0, 0x2, P6 ;  /* 0x00000000687f7211 */ /* 0x000fe200030f16ff */
[----:B------:R2:W-:Y:S01]  /*78a0*/  STL.64 [R1+0x158], R96 ;  /* 0x0001586001007387 */ /* 0x0005e20000100a00 */
[-C--:B-1----:R-:W-:Y:S01]  /*78b0*/  LEA R118, P3, R101, R128.reuse, 0x2 ;  /* 0x0000008065767211 */ /* 0x082fe200078610ff */
[----:B------:R-:W-:Y:S01]  /*78c0*/  IMAD R94, R94, UR8, RZ ;  /* 0x000000085e5e7c24 */ /* 0x000fe2000f8e02ff */
[----:B------:R-:W-:Y:S02]  /*78d0*/  LEA R110, P1, R99, R128, 0x2 ;  /* 0x00000080636e7211 */ /* 0x000fe400078210ff */
[-C--:B------:R-:W-:Y:S01]  /*78e0*/  LEA.HI.X.SX32 R125, R103, R0.reuse, 0x2, P5 ;  /* 0x00000000677d7211 */ /* 0x080fe200028f16ff */
[----:B------:R-:W-:Y:S01]  /*78f0*/  IMAD R92, R92, UR8, RZ ;  /* 0x000000085c5c7c24 */ /* 0x000fe2000f8e02ff */
[-C--:B------:R-:W-:Y:S01]  /*7900*/  LEA.HI.X.SX32 R121, R102, R0.reuse, 0x2, P4 ;  /* 0x0000000066797211 */ /* 0x080fe200020f16ff */
[----:B------:R-:W-:Y:S01]  /*7910*/  IMAD R91, R91, UR8, RZ ;  /* 0x000000085b5b7c24 */ /* 0x000fe2000f8e02ff */
[----:B------:R-:W-:-:S02]  /*7920*/  LEA.HI.X.SX32 R119, R101, R0, 0x2, P3 ;  /* 0x0000000065777211 */ /* 0x000fc400018f16ff */
[----:B--2---:R-:W-:Y:S01]  /*7930*/  LEA R96, P0, R98, R128, 0x2 ;  /* 0x0000008062607211 */ /* 0x004fe200078010ff */
[----:B------:R-:W-:Y:S01]  /*7940*/  STL.64 [R1+0x150], R116 ;  /* 0x0001507401007387 */ /* 0x000fe20000100a00 */
[-C--:B------:R-:W-:Y:S01]  /*7950*/  LEA.HI.X.SX32 R115, R100, R0.reuse, 0x2, P2 ;  /* 0x0000000064737211 */ /* 0x080fe200010f16ff */
[----:B------:R-:W-:Y:S01]  /*7960*/  IMAD R90, R90, UR8, RZ ;  /* 0x000000085a5a7c24 */ /* 0x000fe2000f8e02ff */
[----:B------:R-:W-:Y:S01]  /*7970*/  LEA.HI.X.SX32 R111, R99, R0, 0x2, P1 ;  /* 0x00000000636f7211 */ /* 0x000fe200008f16ff */
[----:B------:R-:W-:Y:S01]  /*7980*/  STL.64 [R1+0x148], R126 ;  /* 0x0001487e01007387 */ /* 0x000fe20000100a00 */
[----:B------:R-:W-:Y:S01]  /*7990*/  IMAD R89, R89, UR8, RZ ;  /* 0x0000000859597c24 */ /* 0x000fe2000f8e02ff */
[----:B------:R-:W-:Y:S01]  /*79a0*/  LEA R108, P5, R93, R128, 0x2 ;  /* 0x000000805d6c7211 */ /* 0x000fe200078a10ff */
[----:B------:R-:W-:Y:S01]  /*79b0*/  IMAD R87, R87, UR8, RZ ;  /* 0x0000000857577c24 */ /* 0x000fe2000f8e02ff */
[----:B------:R-:W-:Y:S01]  /*79c0*/  STL.64 [R1+0x140], R124 ;  /* 0x0001407c01007387 */ /* 0x000fe20000100a00 */
[----:B------:R-:W-:-:S02]  /*79d0*/  LEA.HI.X.SX32 R97, R98, R0, 0x2, P0 ;  /* 0x0000000062617211 */ /* 0x000fc400000f16ff */
[-C--:B------:R-:W-:Y:S01]  /*79e0*/  LEA R250, P6, R94, R128.reuse, 0x2 ;  /* 0x000000805efa7211 */ /* 0x080fe200078c10ff */
[----:B------:R-:W-:Y:S01]  /*79f0*/  STL.64 [R1+0x138], R120 ;  /* 0x0001387801007387 */ /* 0x000fe20000100a00 */
[-C--:B------:R-:W-:Y:S02]  /*7a00*/  LEA R106, P4, R92, R128.reuse, 0x2 ;  /* 0x000000805c6a7211 */ /* 0x080fe400078810ff */
[-C--:B------:R-:W-:Y:S01]  /*7a10*/  LEA R104, P3, R91, R128.reuse, 0x2 ;  /* 0x000000805b687211 */ /* 0x080fe200078610ff */
[----:B------:R-:W-:Y:S01]  /*7a20*/  STL.64 [R1+0x130], R118 ;  /* 0x0001307601007387 */ /* 0x000fe20000100a00 */
[----:B------:R-:W-:Y:S01]  /*7a30*/  LEA R102, P2, R90, R128, 0x2 ;  /* 0x000000805a667211 */ /* 0x000fe200078410ff */
[----:B------:R-:W-:Y:S01]  /*7a40*/  IMAD R88, R88, UR8, RZ ;  /* 0x0000000858587c24 */ /* 0x000fe2000f8e02ff */
[----:B------:R-:W-:Y:S01]  /*7a50*/  LEA.HI.X.SX32 R109, R93, R0, 0x2, P5 ;  /* 0x000000005d6d7211 */ /* 0x000fe200028f16ff */
[----:B------:R-:W-:Y:S01]  /*7a60*/  STL.64 [R1+0x128], R114 ;  /* 0x0001287201007387 */ /* 0x000fe20000100a00 */
[----:B------:R-:W-:Y:S01]  /*7a70*/  LEA R100, P1, R89, R128, 0x2 ;  /* 0x0000008059647211 */ /* 0x000fe200078210ff */
[----:B------:R-:W-:Y:S01]  /*7a80*/  IMAD R86, R86, UR8, RZ ;  /* 0x0000000856567c24 */ /* 0x000fe2000f8e02ff */
[-C--:B------:R-:W-:Y:S01]  /*7a90*/  LEA.HI.X.SX32 R251, R94, R0.reuse, 0x2, P6 ;  /* 0x000000005efb7211 */ /* 0x080fe200030f16ff */
[----:B------:R1:W-:Y:S01]  /*7aa0*/  STL.64 [R1+0x120], R110 ;  /* 0x0001206e01007387 */ /* 0x0003e20000100a00 */
[----:B------:R-:W-:Y:S01]  /*7ab0*/  LEA.HI.X.SX32 R107, R92, R0, 0x2, P4 ;  /* 0x000000005c6b7211 */ /* 0x000fe200020f16ff */
[----:B------:R-:W-:-:S02]  /*7ac0*/  IMAD R85, R85, UR8, RZ ;  /* 0x0000000855557c24 */ /* 0x000fc4000f8e02ff */
[----:B------:R2:W-:Y:S01]  /*7ad0*/  STL.64 [R1+0x118], R96 ;  /* 0x0001186001007387 */ /* 0x0005e20000100a00 */
[-C--:B------:R-:W-:Y:S01]  /*7ae0*/  LEA.HI.X.SX32 R105, R91, R0.reuse, 0x2, P3 ;  /* 0x000000005b697211 */ /* 0x080fe200018f16ff */
[----:B------:R-:W-:Y:S01]  /*7af0*/  IMAD R84, R84, UR8, RZ ;  /* 0x0000000854547c24 */ /* 0x000fe2000f8e02ff */
[-C--:B------:R-:W-:Y:S01]  /*7b00*/  LEA.HI.X.SX32 R103, R90, R0.reuse, 0x2, P2 ;  /* 0x000000005a677211 */ /* 0x080fe200010f16ff */
[----:B------:R-:W-:Y:S01]  /*7b10*/  IMAD R83, R83, UR8, RZ ;  /* 0x0000000853537c24 */ /* 0x000fe2000f8e02ff */
[----:B------:R3:W-:Y:S01]  /*7b20*/  STL.64 [R1+0x108], R108 ;  /* 0x0001086c01007387 */ /* 0x0007e20000100a00 */
[----:B------:R-:W-:Y:S01]  /*7b30*/  LEA.HI.X.SX32 R101, R89, R0, 0x2, P1 ;  /* 0x0000000059657211 */ /* 0x000fe200008f16ff */
[----:B------:R-:W-:Y:S01]  /*7b40*/  IMAD R82, R82, UR8, RZ ;  /* 0x0000000852527c24 */ /* 0x000fe2000f8e02ff */
[-C--:B-1----:R-:W-:Y:S02]  /*7b50*/  LEA R110, P0, R88, R128.reuse, 0x2 ;  /* 0x00000080586e7211 */ /* 0x082fe400078010ff */
[----:B--2---:R-:W-:Y:S01]  /*7b60*/  LEA R96, P6, R87, R128, 0x2 ;  /* 0x0000008057607211 */ /* 0x004fe200078c10ff */
[----:B------:R-:W-:Y:S01]  /*7b70*/  STL.64 [R1+0x110], R250 ;  /* 0x000110fa01007387 */ /* 0x000fe20000100a00 */
[----:B------:R-:W-:-:S02]  /*7b80*/  IMAD R80, R80, UR8, RZ ;  /* 0x0000000850507c24 */ /* 0x000fc4000f8e02ff */
[----:B------:R-:W-:Y:S01]  /*7b90*/  LEA.HI.X.SX32 R97, R87, R0, 0x2, P6 ;  /* 0x0000000057617211 */ /* 0x000fe200030f16ff */
[----:B------:R1:W-:Y:S01]  /*7ba0*/  STL.64 [R1+0x100], R106 ;  /* 0x0001006a01007387 */ /* 0x0003e20000100a00 */
[----:B---3--:R-:W-:Y:S01]  /*7bb0*/  LEA R108, P5, R86, R128, 0x2 ;  /* 0x00000080566c7211 */ /* 0x008fe200078a10ff */
[----:B------:R-:W-:Y:S02]  /*7bc0*/  IMAD R81, R81, UR8, RZ ;  /* 0x0000000851517c24 */ /* 0x000fe4000f8e02ff */
[----:B------:R2:W-:Y:S01]  /*7bd0*/  STL.64 [R1+0xf8], R104 ;  /* 0x0000f86801007387 */ /* 0x0005e20000100a00 */
[----:B------:R-:W-:Y:S01]  /*7be0*/  IMAD R78, R78, UR8, RZ ;  /* 0x000000084e4e7c24 */ /* 0x000fe2000f8e02ff */
[----:B------:R-:W-:Y:S01]  /*7bf0*/  LEA.HI.X.SX32 R111, R88, R0, 0x2, P0 ;  /* 0x00000000586f7211 */ /* 0x000fe200000f16ff */
[----:B------:R-:W-:Y:S01]  /*7c00*/  IMAD R77, R77, UR8, RZ ;  /* 0x000000084d4d7c24 */ /* 0x000fe2000f8e02ff */
[----:B------:R3:W-:Y:S01]  /*7c10*/  STL.64 [R1+0xf0], R102 ;  /* 0x0000f06601007387 */ /* 0x0007e20000100a00 */
[----:B------:R-:W-:Y:S01]  /*7c20*/  IMAD R76, R76, UR8, RZ ;  /* 0x000000084c4c7c24 */ /* 0x000fe2000f8e02ff */
[----:B-1----:R-:W-:-:S02]  /*7c30*/  LEA R106, P4, R85, R128, 0x2 ;  /* 0x00000080556a7211 */ /* 0x002fc400078810ff */
[----:B------:R1:W-:Y:S01]  /*7c40*/  STL.64 [R1+0xe8], R100 ;  /* 0x0000e86401007387 */ /* 0x0003e20000100a00 */
[----:B------:R-:W-:Y:S02]  /*7c50*/  LEA.HI.X.SX32 R109, R86, R0, 0x2, P5 ;  /* 0x00000000566d7211 */ /* 0x000fe400028f16ff */
[-C--:B--2---:R-:W-:Y:S01]  /*7c60*/  LEA R104, P3, R84, R128.reuse, 0x2 ;  /* 0x0000008054687211 */ /* 0x084fe200078610ff */
[----:B------:R2:W-:Y:S01]  /*7c70*/  STL.64 [R1+0xd8], R96 ;  /* 0x0000d86001007387 */ /* 0x0005e20000100a00 */
[----:B------:R-:W-:Y:S01]  /*7c80*/  IMAD R75, R75, UR8, RZ ;  /* 0x000000084b4b7c24 */ /* 0x000fe2000f8e02ff */
[----:B---3--:R-:W-:Y:S01]  /*7c90*/  LEA R102, P2, R83, R128, 0x2 ;  /* 0x0000008053667211 */ /* 0x008fe200078410ff */
[----:B------:R-:W-:Y:S01]  /*7ca0*/  IMAD R74, R74, UR8, RZ ;  /* 0x000000084a4a7c24 */ /* 0x000fe2000f8e02ff */
[----:B------:R-:W-:Y:S02]  /*7cb0*/  LEA.HI.X.SX32 R107, R85, R0, 0x2, P4 ;  /* 0x00000000556b7211 */ /* 0x000fe400020f16ff */
[-C--:B-1----:R-:W-:Y:S01]  /*7cc0*/  LEA R100, P1, R82, R128.reuse, 0x2 ;  /* 0x0000008052647211 */ /* 0x082fe200078210ff */
[----:B------:R-:W-:Y:S01]  /*7cd0*/  IMAD R71, R71, UR8, RZ ;  /* 0x0000000847477c24 */ /* 0x000fe2000f8e02ff */
[----:B------:R-:W-:-:S02]  /*7ce0*/  LEA R98, P0, R81, R128, 0x2 ;  /* 0x0000008051627211 */ /* 0x000fc400078010ff */
[----:B--2---:R-:W-:Y:S02]  /*7cf0*/  LEA R96, P6, R80, R128, 0x2 ;  /* 0x0000008050607211 */ /* 0x004fe400078c10ff */
[----:B------:R-:W-:Y:S01]  /*7d00*/  LEA.HI.X.SX32 R105, R84, R0, 0x2, P3 ;  /* 0x0000000054697211 */ /* 0x000fe200018f16ff */
[----:B------:R-:W-:Y:S01]  /*7d10*/  STL.64 [R1+0xe0], R110 ;  /* 0x0000e06e01007387 */ /* 0x000fe20000100a00 */
[----:B------:R-:W-:Y:S02]  /*7d20*/  LEA R92, P5, R78, R128, 0x2 ;  /* 0x000000804e5c7211 */ /* 0x000fe400078a10ff */
[----:B------:R-:W-:Y:S01]  /*7d30*/  LEA.HI.X.SX32 R103, R83, R0, 0x2, P2 ;  /* 0x0000000053677211 */ /* 0x000fe200010f16ff */
[----:B------:R-:W-:Y:S01]  /*7d40*/  STL.64 [R1+0xd0], R108 ;  /* 0x0000d06c01007387 */ /* 0x000fe20000100a00 */
[----:B------:R-:W-:Y:S02]  /*7d50*/  LEA R90, P4, R77, R128, 0x2 ;  /* 0x000000804d5a7211 */ /* 0x000fe400078810ff */
[----:B------:R-:W-:Y:S01]  /*7d60*/  LEA.HI.X.SX32 R101, R82, R0, 0x2, P1 ;  /* 0x0000000052657211 */ /* 0x000fe200008f16ff */
[----:B------:R-:W-:Y:S01]  /*7d70*/  STL.64 [R1+0xc8], R106 ;  /* 0x0000c86a01007387 */ /* 0x000fe20000100a00 */
[----:B------:R-:W-:-:S02]  /*7d80*/  LEA R88, P3, R76, R128, 0x2 ;  /* 0x000000804c587211 */ /* 0x000fc400078610ff */
[----:B------:R-:W-:Y:S01]  /*7d90*/  LEA.HI.X.SX32 R97, R80, R0, 0x2, P6 ;  /* 0x0000000050617211 */ /* 0x000fe200030f16ff */
[----:B------:R-:W-:Y:S01]  /*7da0*/  IMAD R70, R70, UR8, RZ ;  /* 0x0000000846467c24 */ /* 0x000fe2000f8e02ff */
[----:B------:R-:W-:Y:S01]  /*7db0*/  LEA R86, P2, R75, R128, 0x2 ;  /* 0x000000804b567211 */ /* 0x000fe200078410ff */
[----:B------:R-:W-:Y:S01]  /*7dc0*/  STL.64 [R1+0xc0], R104 ;  /* 0x0000c06801007387 */ /* 0x000fe20000100a00 */
        /* <DEDUP_REMOVED lines=8> */
[-C--:B------:R-:W-:Y:S01]  /*7e50*/  LEA.HI.X.SX32 R91, R77, R0.reuse, 0x2, P4 ;  /* 0x000000004d5b7211 */ /* 0x080fe200020f16ff */
[----:B------:R-:W-:Y:S01]  /*7e60*/  IMAD R67, R67, UR8, RZ ;  /* 0x0000000843437c24 */ /* 0x000fe2000f8e02ff */
[-C--:B------:R-:W-:Y:S01]  /*7e70*/  LEA.HI.X.SX32 R89, R76, R0.reuse, 0x2, P3 ;  /* 0x000000004c597211 */ /* 0x080fe200018f16ff */
[----:B------:R1:W-:Y:S01]  /*7e80*/  STL.64 [R1+0xa0], R96 ;  /* 0x0000a06001007387 */ /* 0x0003e20000100a00 */
[-C--:B------:R-:W-:Y:S01]  /*7e90*/  LEA.HI.X.SX32 R87, R75, R0.reuse, 0x2, P2 ;  /* 0x000000004b577211 */ /* 0x080fe200010f16ff */
[----:B------:R-:W-:Y:S01]  /*7ea0*/  IMAD R66, R66, UR8, RZ ;  /* 0x0000000842427c24 */ /* 0x000fe2000f8e02ff */
[-C--:B------:R-:W-:Y:S01]  /*7eb0*/  LEA.HI.X.SX32 R85, R74, R0.reuse, 0x2, P1 ;  /* 0x000000004a557211 */ /* 0x080fe200008f16ff */
[----:B------:R-:W-:Y:S01]  /*7ec0*/  STL.64 [R1+0xa8], R98 ;  /* 0x0000a86201007387 */ /* 0x000fe20000100a00 */
[----:B------:R-:W-:Y:S01]  /*7ed0*/  IMAD R65, R65, UR8, RZ ;  /* 0x0000000841417c24 */ /* 0x000fe2000f8e02ff */
[----:B------:R-:W-:Y:S01]  /*7ee0*/  LEA.HI.X.SX32 R83, R71, R0, 0x2, P0 ;  /* 0x0000000047537211 */ /* 0x000fe200000f16ff */
[----:B------:R-:W-:Y:S01]  /*7ef0*/  IMAD R64, R64, UR8, RZ ;  /* 0x0000000840407c24 */ /* 0x000fe2000f8e02ff */
[----:B------:R2:W-:Y:S01]  /*7f00*/  STL.64 [R1+0x98], R92 ;  /* 0x0000985c01007387 */ /* 0x0005e20000100a00 */
[----:B------:R-:W-:Y:S01]  /*7f10*/  IMAD R62, R62, UR8, RZ ;  /* 0x000000083e3e7c24 */ /* 0x000fe2000f8e02ff */
[----:B-1----:R-:W-:-:S02]  /*7f20*/  LEA R96, P6, R70, R128, 0x2 ;  /* 0x0000008046607211 */ /* 0x002fc400078c10ff */
[----:B------:R1:W-:Y:S01]  /*7f30*/  STL.64 [R1+0x90], R90 ;  /* 0x0000905a01007387 */ /* 0x0003e20000100a00 */
[----:B------:R-:W-:-:S03]  /*7f40*/  IMAD R63, R63, UR8, RZ ;  /* 0x000000083f3f7c24 */ /* 0x000fc6000f8e02ff */
[----:B------:R3:W-:Y:S01]  /*7f50*/  STL.64 [R1+0x88], R88 ;  /* 0x0000885801007387 */ /* 0x0007e20000100a00 */
[----:B--2---:R-:W-:-:S03]  /*7f60*/  LEA R92, P5, R69, R128, 0x2 ;  /* 0x00000080455c7211 */ /* 0x004fc600078a10ff */
[----:B------:R2:W-:Y:S01]  /*7f70*/  STL.64 [R1+0x80], R86 ;  /* 0x0000805601007387 */ /* 0x0005e20000100a00 */
[----:B------:R-:W-:Y:S02]  /*7f80*/  LEA.HI.X.SX32 R97, R70, R0, 0x2, P6 ;  /* 0x0000000046617211 */ /* 0x000fe400030f16ff */
[-C--:B-1----:R-:W-:Y:S01]  /*7f90*/  LEA R90, P4, R68, R128.reuse, 0x2 ;  /* 0x00000080445a7211 */ /* 0x082fe200078810ff */
[----:B------:R1:W-:Y:S01]  /*7fa0*/  STL.64 [R1+0x78], R84 ;  /* 0x0000785401007387 */ /* 0x0003e20000100a00 */
[----:B------:R-:W-:Y:S01]  /*7fb0*/  IMAD R61, R61, UR8, RZ ;  /* 0x000000083d3d7c24 */ /* 0x000fe2000f8e02ff */
[----:B---3--:R-:W-:Y:S02]  /*7fc0*/  LEA R88, P3, R67, R128, 0x2 ;  /* 0x0000008043587211 */ /* 0x008fe400078610ff */
[----:B------:R3:W-:Y:S01]  /*7fd0*/  STL.64 [R1+0x70], R82 ;  /* 0x0000705201007387 */ /* 0x0007e20000100a00 */
[----:B------:R-:W-:Y:S02]  /*7fe0*/  LEA.HI.X.SX32 R93, R69, R0, 0x2, P5 ;  /* 0x00000000455d7211 */ /* 0x000fe400028f16ff */
[----:B--2---:R-:W-:Y:S01]  /*7ff0*/  LEA R86, P2, R66, R128, 0x2 ;  /* 0x0000008042567211 */ /* 0x004fe200078410ff */
[----:B------:R-:W-:Y:S01]  /*8000*/  IMAD R60, R60, UR8, RZ ;  /* 0x000000083c3c7c24 */ /* 0x000fe2000f8e02ff */
[----:B------:R-:W-:Y:S01]  /*8010*/  LEA.HI.X.SX32 R91, R68, R0, 0x2, P4 ;  /* 0x00000000445b7211 */ /* 0x000fe200020f16ff */
[----:B------:R-:W-:Y:S01]  /*8020*/  IMAD R32, R32, UR8, RZ ;  /* 0x0000000820207c24 */ /* 0x000fe2000f8e02ff */
[----:B-1----:R-:W-:Y:S01]  /*8030*/  LEA R84, P1, R65, R128, 0x2 ;  /* 0x0000008041547211 */ /* 0x002fe200078210ff */
[----:B------:R-:W-:Y:S01]  /*8040*/  IMAD R58, R58, UR8, RZ ;  /* 0x000000083a3a7c24 */ /* 0x000fe2000f8e02ff */
[----:B------:R-:W-:-:S02]  /*8050*/  LEA.HI.X.SX32 R89, R67, R0, 0x2, P3 ;  /* 0x0000000043597211 */ /* 0x000fc400018f16ff */
[-C--:B---3--:R-:W-:Y:S01]  /*8060*/  LEA R82, P0, R64, R128.reuse, 0x2 ;  /* 0x0000008040527211 */ /* 0x088fe200078010ff */
[----:B------:R1:W-:Y:S01]  /*8070*/  STL.64 [R1+0x68], R96 ;  /* 0x0000686001007387 */ /* 0x0003e20000100a00 */
        /* <DEDUP_REMOVED lines=8> */
[----:B------:R-:W-:Y:S01]  /*8100*/  STL.64 [R1+0x50], R88 ;  /* 0x0000505801007387 */ /* 0x000fe20000100a00 */
[-C--:B-1----:R-:W-:Y:S02]  /*8110*/  LEA R96, P3, R60, R128.reuse, 0x2 ;  /* 0x000000803c607211 */ /* 0x082fe400078610ff */
[----:B------:R-:W-:Y:S01]  /*8120*/  LEA R66, P0, R32, R128, 0x2 ;  /* 0x0000008020427211 */ /* 0x000fe200078010ff */
[----:B------:R-:W-:Y:S01]  /*8130*/  STL.64 [R1+0x48], R86 ;  /* 0x0000485601007387 */ /* 0x000fe20000100a00 */
[----:B------:R-:W-:Y:S02]  /*8140*/  LEA.HI.X.SX32 R81, R62, R0, 0x2, P6 ;  /* 0x000000003e517211 */ /* 0x000fe400030f16ff */
[----:B------:R-:W-:Y:S01]  /*8150*/  LEA R70, P2, R58, R128, 0x2 ;  /* 0x000000803a467211 */ /* 0x000fe200078410ff */
[----:B------:R-:W-:Y:S01]  /*8160*/  STL.64 [R1+0x40], R84 ;  /* 0x0000405401007387 */ /* 0x000fe20000100a00 */
[----:B------:R-:W-:-:S02]  /*8170*/  LEA.HI.X.SX32 R77, R63, R0, 0x2, P5 ;  /* 0x000000003f4d7211 */ /* 0x000fc400028f16ff */
[-C--:B------:R-:W-:Y:S01]  /*8180*/  LEA.HI.X.SX32 R75, R61, R0.reuse, 0x2, P4 ;  /* 0x000000003d4b7211 */ /* 0x080fe200020f16ff */
[----:B------:R-:W-:Y:S01]  /*8190*/  STL.64 [R1+0x38], R82 ;  /* 0x0000385201007387 */ /* 0x000fe20000100a00 */
[-C--:B------:R-:W-:Y:S02]  /*81a0*/  LEA.HI.X.SX32 R97, R60, R0.reuse, 0x2, P3 ;  /* 0x000000003c617211 */ /* 0x080fe400018f16ff */
[----:B------:R-:W-:Y:S01]  /*81b0*/  LEA.HI.X.SX32 R71, R58, R0, 0x2, P2 ;  /* 0x000000003a477211 */ /* 0x000fe200010f16ff */
[----:B------:R-:W-:Y:S04]  /*81c0*/  STL [R1], R66 ;  /* 0x0000004201007387 */ /* 0x000fe80000100800 */
[----:B------:R-:W-:Y:S04]  /*81d0*/  STL.64 [R1+0x30], R80 ;  /* 0x0000305001007387 */ /* 0x000fe80000100a00 */
[----:B------:R-:W-:Y:S04]  /*81e0*/  STL.64 [R1+0x28], R76 ;  /* 0x0000284c01007387 */ /* 0x000fe80000100a00 */
[----:B------:R-:W-:Y:S04]  /*81f0*/  STL.64 [R1+0x20], R74 ;  /* 0x0000204a01007387 */ /* 0x000fe80000100a00 */
[----:B------:R-:W-:Y:S04]  /*8200*/  STL.64 [R1+0x18], R96 ;  /* 0x0000186001007387 */ /* 0x000fe80000100a00 */
[----:B------:R1:W-:Y:S04]  /*8210*/  STL.64 [R1+0x8a8], R96 ;  /* 0x0008a86001007387 */ /* 0x0003e80000100a00 */
[----:B------:R-:W-:Y:S04]  /*8220*/  STL.64 [R1+0x10], R70 ;  /* 0x0000104601007387 */ /* 0x000fe80000100a00 */
[----:B-1----:R-:W2:Y:S01]  /*8230*/  LDL.64 R96, [R1] ;  /* 0x0000000001607983 */ /* 0x002ea20000100a00 */
[----:B------:R-:W-:-:S02]  /*8240*/  IMAD R16, R16, UR8, RZ ;  /* 0x0000000810107c24 */ /* 0x000fc4000f8e02ff */
[----:B------:R-:W-:Y:S02]  /*8250*/  IMAD R46, R46, UR8, RZ ;  /* 0x000000082e2e7c24 */ /* 0x000fe4000f8e02ff */
[----:B------:R-:W-:Y:S01]  /*8260*/  IMAD R47, R47, UR8, RZ ;  /* 0x000000082f2f7c24 */ /* 0x000fe2000f8e02ff */
[-C--:B------:R-:W-:Y:S01]  /*8270*/  LEA R68, P1, R16, R128.reuse, 0x2 ;  /* 0x0000008010447211 */ /* 0x080fe200078210ff */
[----:B------:R-:W-:Y:S01]  /*8280*/  IMAD R57, R57, UR8, RZ ;  /* 0x0000000839397c24 */ /* 0x000fe2000f8e02ff */
[-C--:B------:R-:W-:Y:S01]  /*8290*/  LEA R62, P6, R46, R128.reuse, 0x2 ;  /* 0x000000802e3e7211 */ /* 0x080fe200078c10ff */
[----:B------:R-:W-:Y:S01]  /*82a0*/  IMAD R33, R33, UR8, RZ ;  /* 0x0000000821217c24 */ /* 0x000fe2000f8e02ff */
[----:B------:R-:W-:Y:S01]  /*82b0*/  LEA R98, P4, R47, R128, 0x2 ;  /* 0x000000802f627211 */ /* 0x000fe200078810ff */
[----:B------:R-:W-:Y:S01]  /*82c0*/  IMAD R17, R17, UR8, RZ ;  /* 0x0000000811117c24 */ /* 0x000fe2000f8e02ff */
[----:B------:R-:W-:Y:S01]  /*82d0*/  LEA.HI.X.SX32 R69, R16, R0, 0x2, P1 ;  /* 0x0000000010457211 */ /* 0x000fe200008f16ff */
[----:B------:R-:W-:Y:S01]  /*82e0*/  IMAD R14, R14, UR8, RZ ;  /* 0x000000080e0e7c24 */ /* 0x000fe2000f8e02ff */
[----:B------:R-:W-:Y:S01]  /*82f0*/  LEA R80, P5, R57, R128, 0x2 ;  /* 0x0000008039507211 */ /* 0x000fe200078a10ff */
[----:B------:R-:W-:Y:S01]  /*8300*/  IMAD R18, R18, UR8, RZ ;  /* 0x0000000812127c24 */ /* 0x000fe2000f8e02ff */
[----:B------:R-:W-:Y:S01]  /*8310*/  LEA.HI.X.SX32 R63, R46, R0, 0x2, P6 ;  /* 0x000000002e3f7211 */ /* 0x000fe200030f16ff */
[----:B------:R-:W-:Y:S01]  /*8320*/  IMAD R34, R34, UR8, RZ ;  /* 0x0000000822227c24 */ /* 0x000fe2000f8e02ff */
[----:B------:R-:W-:Y:S01]  /*8330*/  LEA R114, P3, R33, R128, 0x2 ;  /* 0x0000008021727211 */ /* 0x000fe200078610ff */
[----:B------:R-:W-:-:S02]  /*8340*/  IMAD R48, R48, UR8, RZ ;  /* 0x0000000830307c24 */ /* 0x000fc4000f8e02ff */
[----:B------:R-:W-:Y:S01]  /*8350*/  IMAD R49, R49, UR8, RZ ;  /* 0x0000000831317c24 */ /* 0x000fe2000f8e02ff */
[----:B------:R-:W-:Y:S01]  /*8360*/  LEA R130, P2, R17, R128, 0x2 ;  /* 0x0000008011827211 */ /* 0x000fe200078410ff */
[----:B------:R-:W-:Y:S01]  /*8370*/  IMAD R35, R35, UR8, RZ ;  /* 0x0000000823237c24 */ /* 0x000fe2000f8e02ff */
[----:B------:R-:W-:Y:S01]  /*8380*/  LEA.HI.X.SX32 R99, R47, R0, 0x2, P4 ;  /* 0x000000002f637211 */ /* 0x000fe200020f16ff */
[----:B------:R-:W-:Y:S01]  /*8390*/  IMAD R15, R15, UR8, RZ ;  /* 0x000000080f0f7c24 */ /* 0x000fe2000f8e02ff */
[----:B------:R-:W-:Y:S01]  /*83a0*/  LEA R16, P1, R14, R128, 0x2 ;  /* 0x000000800e107211 */ /* 0x000fe200078210ff */
[----:B------:R-:W-:Y:S01]  /*83b0*/  IMAD R30, R30, UR8, RZ ;  /* 0x000000081e1e7c24 */ /* 0x000fe2000f8e02ff */
[----:B------:R1:W-:Y:S01]  /*83c0*/  STL.64 [R1+0x8], R68 ;  /* 0x0000084401007387 */ /* 0x0003e20000100a00 */
[----:B------:R-:W-:Y:S01]  /*83d0*/  IMAD R19, R19, UR8, RZ ;  /* 0x0000000813137c24 */ /* 0x000fe2000f8e02ff */
[----:B------:R-:W-:Y:S01]  /*83e0*/  LEA.HI.X.SX32 R81, R57, R0, 0x2, P5 ;  /* 0x0000000039517211 */ /* 0x000fe200028f16ff */
[----:B------:R-:W-:Y:S01]  /*83f0*/  IMAD R20, R20, UR8, RZ ;  /* 0x0000000814147c24 */ /* 0x000fe2000f8e02ff */
[----:B------:R3:W-:Y:S01]  /*8400*/  STL.64 [R1+0x928], R62 ;  /* 0x0009283e01007387 */ /* 0x0007e20000100a00 */
[----:B------:R-:W-:Y:S01]  /*8410*/  IMAD R36, R36, UR8, RZ ;  /* 0x0000000824247c24 */ /* 0x000fe2000f8e02ff */
[-C--:B------:R-:W-:Y:S01]  /*8420*/  LEA R46, P6, R34, R128.reuse, 0x2 ;  /* 0x00000080222e7211 */ /* 0x080fe200078c10ff */
[----:B------:R-:W-:Y:S01]  /*8430*/  IMAD R50, R50, UR8, RZ ;  /* 0x0000000832327c24 */ /* 0x000fe2000f8e02ff */
[-C--:B------:R-:W-:Y:S01]  /*8440*/  LEA R64, P5, R48, R128.reuse, 0x2 ;  /* 0x0000008030407211 */ /* 0x080fe200078a10ff */
[----:B------:R-:W-:Y:S01]  /*8450*/  IMAD R51, R51, UR8, RZ ;  /* 0x0000000833337c24 */ /* 0x000fe2000f8e02ff */
[----:B------:R-:W-:-:S02]  /*8460*/  LEA R82, P4, R49, R128, 0x2 ;  /* 0x0000008031527211 */ /* 0x000fc400078810ff */
[----:B------:R-:W-:Y:S02]  /*8470*/  LEA.HI.X.SX32 R115, R33, R0, 0x2, P3 ;  /* 0x0000000021737211 */ /* 0x000fe400018f16ff */
[----:B------:R-:W-:Y:S02]  /*8480*/  LEA R100, P3, R35, R128, 0x2 ;  /* 0x0000008023647211 */ /* 0x000fe400078610ff */
[-C--:B------:R-:W-:Y:S01]  /*8490*/  LEA.HI.X.SX32 R131, R17, R0.reuse, 0x2, P2 ;  /* 0x0000000011837211 */ /* 0x080fe200010f16ff */
[----:B------:R-:W-:Y:S01]  /*84a0*/  IMAD R31, R31, UR8, RZ ;  /* 0x000000081f1f7c24 */ /* 0x000fe2000f8e02ff */
[----:B------:R-:W-:Y:S01]  /*84b0*/  LEA.HI.X.SX32 R17, R14, R0, 0x2, P1 ;  /* 0x000000000e117211 */ /* 0x000fe200008f16ff */
[----:B------:R-:W-:Y:S01]  /*84c0*/  IMAD R37, R37, UR8, RZ ;  /* 0x0000000825257c24 */ /* 0x000fe2000f8e02ff */
[----:B------:R-:W-:Y:S01]  /*84d0*/  LEA R14, P1, R15, R128, 0x2 ;  /* 0x000000800f0e7211 */ /* 0x000fe200078210ff */
[----:B------:R-:W-:Y:S01]  /*84e0*/  IMAD R21, R21, UR8, RZ ;  /* 0x0000000815157c24 */ /* 0x000fe2000f8e02ff */
[-C--:B------:R-:W-:Y:S01]  /*84f0*/  LEA.HI.X.SX32 R47, R34, R0.reuse, 0x2, P6 ;  /* 0x00000000222f7211 */ /* 0x080fe200030f16ff */
[----:B------:R-:W-:Y:S01]  /*8500*/  IMAD R8, R8, UR8, RZ ;  /* 0x0000000808087c24 */ /* 0x000fe2000f8e02ff */
[-C--:B------:R-:W-:Y:S01]  /*8510*/  LEA.HI.X.SX32 R65, R48, R0.reuse, 0x2, P5 ;  /* 0x0000000030417211 */ /* 0x080fe200028f16ff */
[----:B------:R-:W-:Y:S01]  /*8520*/  IMAD R22, R22, UR8, RZ ;  /* 0x0000000816167c24 */ /* 0x000fe2000f8e02ff */
[----:B------:R-:W-:Y:S01]  /*8530*/  LEA.HI.X.SX32 R83, R49, R0, 0x2, P4 ;  /* 0x0000000031537211 */ /* 0x000fe200020f16ff */
[----:B------:R-:W-:Y:S01]  /*8540*/  IMAD R38, R38, UR8, RZ ;  /* 0x0000000826267c24 */ /* 0x000fe2000f8e02ff */
[-C--:B------:R-:W-:Y:S01]  /*8550*/  LEA R34, P6, R20, R128.reuse, 0x2 ;  /* 0x0000008014227211 */ /* 0x080fe200078c10ff */
[----:B------:R-:W-:Y:S01]  /*8560*/  IMAD R52, R52, UR8, RZ ;  /* 0x0000000834347c24 */ /* 0x000fe2000f8e02ff */
[----:B------:R-:W-:-:S02]  /*8570*/  LEA R48, P5, R36, R128, 0x2 ;  /* 0x0000008024307211 */ /* 0x000fc400078a10ff */
[----:B------:R-:W-:Y:S02]  /*8580*/  LEA.HI.X.SX32 R101, R35, R0, 0x2, P3 ;  /* 0x0000000023657211 */ /* 0x000fe400018f16ff */
[----:B------:R-:W-:Y:S02]  /*8590*/  LEA R84, P3, R51, R128, 0x2 ;  /* 0x0000008033547211 */ /* 0x000fe400078610ff */
[----:B------:R-:W-:Y:S01]  /*85a0*/  LEA.HI.X.SX32 R15, R15, R0, 0x2, P1 ;  /* 0x000000000f0f7211 */ /* 0x000fe200008f16ff */
[----:B------:R-:W-:Y:S01]  /*85b0*/  IMAD R39, R39, UR8, RZ ;  /* 0x0000000827277c24 */ /* 0x000fe2000f8e02ff */
[----:B------:R-:W-:Y:S01]  /*85c0*/  LEA R118, P1, R31, R128, 0x2 ;  /* 0x000000801f767211 */ /* 0x000fe200078210ff */
[----:B------:R-:W-:Y:S01]  /*85d0*/  IMAD R23, R23, UR8, RZ ;  /* 0x0000000817177c24 */ /* 0x000fe2000f8e02ff */
[-C--:B------:R-:W-:Y:S01]  /*85e0*/  LEA.HI.X.SX32 R35, R20, R0.reuse, 0x2, P6 ;  /* 0x0000000014237211 */ /* 0x080fe200030f16ff */
[----:B------:R-:W-:Y:S01]  /*85f0*/  IMAD R53, R53, UR8, RZ ;  /* 0x0000000835357c24 */ /* 0x000fe2000f8e02ff */
[----:B------:R-:W-:Y:S01]  /*8600*/  LEA.HI.X.SX32 R49, R36, R0, 0x2, P5 ;  /* 0x0000000024317211 */ /* 0x000fe200028f16ff */
[----:B------:R-:W-:Y:S01]  /*8610*/  IMAD R9, R9, UR8, RZ ;  /* 0x0000000809097c24 */ /* 0x000fe2000f8e02ff */
[-C--:B------:R-:W-:Y:S01]  /*8620*/  LEA R20, P6, R8, R128.reuse, 0x2 ;  /* 0x0000008008147211 */ /* 0x080fe200078c10ff */
[----:B------:R-:W-:Y:S01]  /*8630*/  IMAD R10, R10, UR8, RZ ;  /* 0x000000080a0a7c24 */ /* 0x000fe2000f8e02ff */
[----:B------:R-:W-:Y:S01]  /*8640*/  LEA R36, P5, R22, R128, 0x2 ;  /* 0x0000008016247211 */ /* 0x000fe200078a10ff */
[----:B------:R-:W-:Y:S01]  /*8650*/  IMAD R24, R24, UR8, RZ ;  /* 0x0000000818187c24 */ /* 0x000fe2000f8e02ff */
[----:B------:R-:W-:Y:S01]  /*8660*/  LEA.HI.X.SX32 R85, R51, R0, 0x2, P3 ;  /* 0x0000000033557211 */ /* 0x000fe200018f16ff */
[----:B------:R-:W-:Y:S01]  /*8670*/  IMAD R40, R40, UR8, RZ ;  /* 0x0000000828287c24 */ /* 0x000fe2000f8e02ff */
[----:B-1----:R-:W-:-:S02]  /*8680*/  LEA R68, P3, R52, R128, 0x2 ;  /* 0x0000008034447211 */ /* 0x002fc400078610ff */
[----:B------:R-:W-:Y:S01]  /*8690*/  LEA.HI.X.SX32 R119, R31, R0, 0x2, P1 ;  /* 0x000000001f777211 */ /* 0x000fe200008f16ff */
[----:B------:R-:W-:Y:S01]  /*86a0*/  IMAD R54, R54, UR8, RZ ;  /* 0x0000000836367c24 */ /* 0x000fe2000f8e02ff */
[----:B------:R-:W-:Y:S01]  /*86b0*/  LEA R104, P1, R39, R128, 0x2 ;  /* 0x0000008027687211 */ /* 0x000fe200078210ff */
[----:B------:R-:W-:Y:S01]  /*86c0*/  IMAD R56, R56, UR8, RZ ;  /* 0x0000000838387c24 */ /* 0x000fe2000f8e02ff */
[----:B------:R-:W-:Y:S01]  /*86d0*/  LEA.HI.X.SX32 R69, R52, R0, 0x2, P3 ;  /* 0x0000000034457211 */ /* 0x000fe200018f16ff */
[----:B------:R-:W-:Y:S01]  /*86e0*/  IMAD R55, R55, UR8, RZ ;  /* 0x0000000837377c24 */ /* 0x000fe2000f8e02ff */
[----:B------:R-:W-:Y:S01]  /*86f0*/  LEA R52, P3, R40, R128, 0x2 ;  /* 0x0000008028347211 */ /* 0x000fe200078610ff */
[----:B------:R-:W-:Y:S02]  /*8700*/  IMAD R41, R41, UR8, RZ ;  /* 0x0000000829297c24 */ /* 0x000fe4000f8e02ff */
[----:B------:R-:W-:Y:S02]  /*8710*/  IMAD R11, R11, UR8, RZ ;  /* 0x000000080b0b7c24 */ /* 0x000fe4000f8e02ff */
[----:B------:R-:W-:-:S02]  /*8720*/  IMAD R25, R25, UR8, RZ ;  /* 0x0000000819197c24 */ /* 0x000fc4000f8e02ff */
[----:B------:R-:W-:Y:S01]  /*8730*/  IMAD R26, R26, UR8, RZ ;  /* 0x000000081a1a7c24 */ /* 0x000fe2000f8e02ff */
[----:B------:R-:W-:Y:S01]  /*8740*/  LEA.HI.X.SX32 R105, R39, R0, 0x2, P1 ;  /* 0x0000000027697211 */ /* 0x000fe200008f16ff */
[----:B------:R-:W-:Y:S01]  /*8750*/  IMAD R42, R42, UR8, RZ ;  /* 0x000000082a2a7c24 */ /* 0x000fe2000f8e02ff */
[----:B------:R-:W-:Y:S01]  /*8760*/  LEA R88, P1, R56, R128, 0x2 ;  /* 0x0000008038587211 */ /* 0x000fe200078210ff */
[----:B------:R-:W-:Y:S02]  /*8770*/  IMAD R44, R44, UR8, RZ ;  /* 0x000000082c2c7c24 */ /* 0x000fe4000f8e02ff */
[----:B------:R-:W-:Y:S02]  /*8780*/  IMAD R43, R43, UR8, RZ ;  /* 0x000000082b2b7c24 */ /* 0x000fe4000f8e02ff */
[----:B------:R-:W-:Y:S02]  /*8790*/  IMAD R28, R28, UR8, RZ ;  /* 0x000000081c1c7c24 */ /* 0x000fe4000f8e02ff */
[----:B------:R-:W-:-:S02]  /*87a0*/  IMAD R27, R27, UR8, RZ ;  /* 0x000000081b1b7c24 */ /* 0x000fc4000f8e02ff */
[----:B------:R-:W-:Y:S02]  /*87b0*/  IMAD R12, R12, UR8, RZ ;  /* 0x000000080c0c7c24 */ /* 0x000fe4000f8e02ff */
[----:B------:R-:W-:Y:S01]  /*87c0*/  IMAD R6, R6, UR8, RZ ;  /* 0x0000000806067c24 */ /* 0x000fe2000f8e02ff */
[----:B------:R-:W-:Y:S01]  /*87d0*/  LEA.HI.X.SX32 R89, R56, R0, 0x2, P1 ;  /* 0x0000000038597211 */ /* 0x000fe200008f16ff */
[----:B------:R-:W-:Y:S01]  /*87e0*/  IMAD R4, R4, UR8, RZ ;  /* 0x0000000804047c24 */ /* 0x000fe2000f8e02ff */
[----:B------:R-:W-:Y:S01]  /*87f0*/  LEA R74, P1, R44, R128, 0x2 ;  /* 0x000000802c4a7211 */ /* 0x000fe200078210ff */
[----:B------:R-:W-:Y:S02]  /*8800*/  IMAD R3, R3, UR8, RZ ;  /* 0x0000000803037c24 */ /* 0x000fe4000f8e02ff */
[----:B------:R-:W-:Y:S02]  /*8810*/  IMAD R5, R5, UR8, RZ ;  /* 0x0000000805057c24 */ /* 0x000fe4000f8e02ff */
[----:B------:R-:W-:-:S02]  /*8820*/  IMAD R13, R13, UR8, RZ ;  /* 0x000000080d0d7c24 */ /* 0x000fc4000f8e02ff */
[----:B------:R-:W-:Y:S02]  /*8830*/  IMAD R29, R29, UR8, RZ ;  /* 0x000000081d1d7c24 */ /* 0x000fe4000f8e02ff */
[----:B------:R-:W-:Y:S02]  /*8840*/  IMAD R45, R45, UR8, RZ ;  /* 0x000000082d2d7c24 */ /* 0x000fe4000f8e02ff */
[----:B------:R-:W-:Y:S01]  /*8850*/  IMAD R59, R59, UR8, RZ ;  /* 0x000000083b3b7c24 */ /* 0x000fe2000f8e02ff */
[----:B------:R-:W-:Y:S01]  /*8860*/  LEA.HI.X.SX32 R75, R44, R0, 0x2, P1 ;  /* 0x000000002c4b7211 */ /* 0x000fe200008f16ff */
[----:B------:R-:W-:Y:S01]  /*8870*/  IMAD R134, R134, UR8, RZ ;  /* 0x0000000886867c24 */ /* 0x000fe2000f8e02ff */
[----:B------:R-:W-:Y:S01]  /*8880*/  LEA R56, P1, R3, R128, 0x2 ;  /* 0x0000008003387211 */ /* 0x000fe200078210ff */
[----:B------:R-:W-:Y:S02]  /*8890*/  IMAD R133, R133, UR8, RZ ;  /* 0x0000000885857c24 */ /* 0x000fe4000f8e02ff */
[----:B------:R-:W-:-:S02]  /*88a0*/  IMAD R132, R132, UR8, RZ ;  /* 0x0000000884847c24 */ /* 0x000fc4000f8e02ff */
[----:B------:R-:W-:Y:S02]  /*88b0*/  IMAD R79, R79, UR8, RZ ;  /* 0x000000084f4f7c24 */ /* 0x000fe4000f8e02ff */
[----:B------:R-:W-:Y:S02]  /*88c0*/  IMAD R95, R95, UR8, RZ ;  /* 0x000000085f5f7c24 */ /* 0x000fe4000f8e02ff */
[----:B------:R-:W-:Y:S02]  /*88d0*/  IMAD R113, R113, UR8, RZ ;  /* 0x0000000871717c24 */ /* 0x000fe4000f8e02ff */
[----:B------:R-:W-:Y:S01]  /*88e0*/  IMAD R129, R129, UR8, RZ ;  /* 0x0000000881817c24 */ /* 0x000fe2000f8e02ff */
[----:B------:R-:W-:Y:S02]  /*88f0*/  LEA.HI.X.SX32 R57, R3, R0, 0x2, P1 ;  /* 0x0000000003397211 */ /* 0x000fe400008f16ff */
[----:B------:R-:W-:Y:S01]  /*8900*/  LEA R44, P1, R133, R128, 0x2 ;  /* 0x00000080852c7211 */ /* 0x000fe200078210ff */
[----:B------:R-:W-:Y:S01]  /*8910*/  IMAD R249, R2, R249, RZ ;  /* 0x000000f902f97224 */ /* 0x000fe200078e02ff */
[C---:B------:R-:W-:Y:S01]  /*8920*/  IADD3 R2, PT, PT, R248.reuse, -0x9, RZ ;  /* 0xfffffff7f8027810 */ /* 0x040fe20007ffe0ff */
[----:B------:R-:W-:-:S02]  /*8930*/  VIADD R135, R248, 0xffffffff ;  /* 0xfffffffff8877836 */ /* 0x000fc40000000000 */
[----:B------:R-:W-:Y:S02]  /*8940*/  VIADD R3, R248, 0xfffffffb ;  /* 0xfffffffbf8037836 */ /* 0x000fe40000000000 */
[C---:B------:R-:W-:Y:S02]  /*8950*/  IMAD R169, R72.reuse, 0x14, RZ ;  /* 0x0000001448a97824 */ /* 0x040fe400078e02ff */
[----:B---3--:R-:W-:Y:S02]  /*8960*/  IMAD.MOV.U32 R62, RZ, RZ, R138 ;  /* 0x000000ffff3e7224 */ /* 0x008fe400078e008a */
[C---:B------:R-:W-:Y:S02]  /*8970*/  IMAD R177, R72.reuse, 0x18, RZ ;  /* 0x0000001848b17824 */ /* 0x040fe400078e02ff */
[----:B------:R-:W-:Y:S02]  /*8980*/  IMAD R185, R72, 0x1c, RZ ;  /* 0x0000001c48b97824 */ /* 0x000fe400078e02ff */
[----:B------:R-:W-:-:S02]  /*8990*/  IMAD.MOV.U32 R63, RZ, RZ, R139 ;  /* 0x000000ffff3f7224 */ /* 0x000fc400078e008b */
[C---:B------:R-:W-:Y:S02]  /*89a0*/  IMAD R201, R72.reuse, 0x24, RZ ;  /* 0x0000002448c97824 */ /* 0x040fe400078e02ff */
[C---:B------:R-:W-:Y:S02]  /*89b0*/  IMAD.SHL.U32 R145, R72.reuse, 0x8, RZ ;  /* 0x0000000848917824 */ /* 0x040fe400078e00ff */
[C---:B------:R-:W-:Y:S02]  /*89c0*/  IMAD R147, R72.reuse, 0x9, RZ ;  /* 0x0000000948937824 */ /* 0x040fe400078e02ff */
[C---:B------:R-:W-:Y:S02]  /*89d0*/  IMAD R209, R72.reuse, 0x28, RZ ;  /* 0x0000002848d17824 */ /* 0x040fe400078e02ff */
[C---:B------:R-:W-:Y:S02]  /*89e0*/  IMAD R215, R72.reuse, 0x2c, RZ ;  /* 0x0000002c48d77824 */ /* 0x040fe400078e02ff */
[----:B------:R-:W-:-:S02]  /*89f0*/  IMAD R149, R72, 0xa, RZ ;  /* 0x0000000a48957824 */ /* 0x000fc400078e02ff */
[C---:B------:R-:W-:Y:S02]  /*8a00*/  IMAD R151, R72.reuse, 0xb, RZ ;  /* 0x0000000b48977824 */ /* 0x040fe400078e02ff */
[C---:B------:R-:W-:Y:S02]  /*8a10*/  IMAD R221, R72.reuse, 0x30, RZ ;  /* 0x0000003048dd7824 */ /* 0x040fe400078e02ff */
[C---:B------:R-:W-:Y:S02]  /*8a20*/  IMAD R237, R72.reuse, 0x34, RZ ;  /* 0x0000003448ed7824 */ /* 0x040fe400078e02ff */
[C---:B------:R-:W-:Y:S02]  /*8a30*/  IMAD R155, R72.reuse, 0xd, RZ ;  /* 0x0000000d489b7824 */ /* 0x040fe400078e02ff */
[C---:B------:R-:W-:Y:S02]  /*8a40*/  IMAD R241, R72.reuse, 0x38, RZ ;  /* 0x0000003848f17824 */ /* 0x040fe400078e02ff */
[----:B------:R-:W-:-:S02]  /*8a50*/  IMAD R244, R72, 0x3c, RZ ;  /* 0x0000003c48f47824 */ /* 0x000fc400078e02ff */
[C---:B------:R-:W-:Y:S02]  /*8a60*/  IMAD R157, R72.reuse, 0xe, RZ ;  /* 0x0000000e489d7824 */ /* 0x040fe400078e02ff */
[C---:B------:R-:W-:Y:S02]  /*8a70*/  IMAD R159, R72.reuse, 0xf, RZ ;  /* 0x0000000f489f7824 */ /* 0x040fe400078e02ff */
[C---:B------:R-:W-:Y:S02]  /*8a80*/  IMAD R162, R72.reuse, 0x44, RZ ;  /* 0x0000004448a27824 */ /* 0x040fe400078e02ff */
[C---:B------:R-:W-:Y:S02]  /*8a90*/  IMAD.SHL.U32 R161, R72.reuse, 0x10, RZ ;  /* 0x0000001048a17824 */ /* 0x040fe400078e00ff */
        /* <DEDUP_REMOVED lines=8> */
[----:B------:R-:W-:Y:S01]  /*8b20*/  IMAD R172, R72, 0x58, RZ ;  /* 0x0000005848ac7824 */ /* 0x000fe200078e02ff */
[----:B--2---:R-:W-:Y:S02]  /*8b30*/  LEA.HI.X.SX32 R97, R32, R0, 0x2, P0 ;  /* 0x0000000020617211 */ /* 0x004fe400000f16ff */
[----:B------:R-:W-:-:S03]  /*8b40*/  LEA R32, P0, R18, R128, 0x2 ;  /* 0x0000008012207211 */ /* 0x000fc600078010ff */
[----:B------:R-:W-:Y:S01]  /*8b50*/  STL [R1+0x4], R97 ;  /* 0x0000046101007387 */ /* 0x000fe20000100800 */
[----:B------:R-:W-:Y:S01]  /*8b60*/  LEA.HI.X.SX32 R33, R18, R0, 0x2, P0 ;  /* 0x0000000012217211 */ /* 0x000fe200000f16ff */
[----:B------:R-:W-:Y:S02]  /*8b70*/  IMAD.MOV.U32 R96, RZ, RZ, R66 ;  /* 0x000000ffff607224 */ /* 0x000fe400078e0042 */
[----:B------:R1:W-:Y:S01]  /*8b80*/  STL.64 [R1+0x920], R98 ;  /* 0x0009206201007387 */ /* 0x0003e20000100a00 */
[CC--:B------:R-:W-:Y:S02]  /*8b90*/  LEA R18, P0, R19.reuse, R128.reuse, 0x2 ;  /* 0x0000008013127211 */ /* 0x0c0fe400078010ff */
[----:B------:R-:W-:Y:S02]  /*8ba0*/  LEA R66, P4, R50, R128, 0x2 ;  /* 0x0000008032427211 */ /* 0x000fe400078810ff */
[----:B------:R-:W-:Y:S01]  /*8bb0*/  LEA.HI.X.SX32 R19, R19, R0, 0x2, P0 ;  /* 0x0000000013137211 */ /* 0x000fe200000f16ff */
[----:B-1----:R-:W-:Y:S01]  /*8bc0*/  IMAD.MOV.U32 R98, RZ, RZ, R116 ;  /* 0x000000ffff627224 */ /* 0x002fe200078e0074 */
[----:B------:R-:W-:Y:S01]  /*8bd0*/  LEA R116, P2, R30, R128, 0x2 ;  /* 0x000000801e747211 */ /* 0x000fe200078410ff */
[----:B------:R-:W-:Y:S01]  /*8be0*/  IMAD.MOV.U32 R99, RZ, RZ, R117 ;  /* 0x000000ffff637224 */ /* 0x000fe200078e0075 */
[----:B------:R-:W-:-:S02]  /*8bf0*/  LEA.HI.X.SX32 R67, R50, R0, 0x2, P4 ;  /* 0x0000000032437211 */ /* 0x000fc400020f16ff */
[----:B------:R-:W-:Y:S02]  /*8c00*/  LEA.HI.X.SX32 R117, R30, R0, 0x2, P2 ;  /* 0x000000001e757211 */ /* 0x000fe400010f16ff */
[-C--:B------:R-:W-:Y:S02]  /*8c10*/  LEA R102, P2, R37, R128.reuse, 0x2 ;  /* 0x0000008025667211 */ /* 0x080fe400078410ff */
[-C--:B------:R-:W-:Y:S02]  /*8c20*/  LEA R30, P0, R21, R128.reuse, 0x2 ;  /* 0x00000080151e7211 */ /* 0x080fe400078010ff */
[----:B------:R-:W-:Y:S02]  /*8c30*/  LEA R50, P4, R38, R128, 0x2 ;  /* 0x0000008026327211 */ /* 0x000fe400078810ff */
[-C--:B------:R-:W-:Y:S02]  /*8c40*/  LEA.HI.X.SX32 R103, R37, R0.reuse, 0x2, P2 ;  /* 0x0000000025677211 */ /* 0x080fe400010f16ff */
[----:B------:R-:W-:-:S02]  /*8c50*/  LEA.HI.X.SX32 R31, R21, R0, 0x2, P0 ;  /* 0x00000000151f7211 */ /* 0x000fc400000f16ff */
[----:B------:R-:W-:Y:S02]  /*8c60*/  LEA R120, P0, R23, R128, 0x2 ;  /* 0x0000008017787211 */ /* 0x000fe400078010ff */
[-C--:B------:R-:W-:Y:S02]  /*8c70*/  LEA.HI.X.SX32 R21, R8, R0.reuse, 0x2, P6 ;  /* 0x0000000008157211 */ /* 0x080fe400030f16ff */
[-C--:B------:R-:W-:Y:S02]  /*8c80*/  LEA.HI.X.SX32 R37, R22, R0.reuse, 0x2, P5 ;  /* 0x0000000016257211 */ /* 0x080fe400028f16ff */
[----:B------:R-:W-:Y:S01]  /*8c90*/  LEA.HI.X.SX32 R51, R38, R0, 0x2, P4 ;  /* 0x0000000026337211 */ /* 0x000fe200020f16ff */
[----:B------:R-:W-:Y:S01]  /*8ca0*/  STL.64 [R1+0x8e0], R114 ;  /* 0x0008e07201007387 */ /* 0x000fe20000100a00 */
[-C--:B------:R-:W-:Y:S02]  /*8cb0*/  LEA R86, P2, R53, R128.reuse, 0x2 ;  /* 0x0000008035567211 */ /* 0x080fe400078410ff */
[----:B------:R-:W-:-:S02]  /*8cc0*/  LEA R8, P6, R9, R128, 0x2 ;  /* 0x0000008009087211 */ /* 0x000fc400078c10ff */
[-C--:B------:R-:W-:Y:S02]  /*8cd0*/  LEA R22, P5, R10, R128.reuse, 0x2 ;  /* 0x000000800a167211 */ /* 0x080fe400078a10ff */
[----:B------:R-:W-:Y:S01]  /*8ce0*/  LEA R38, P4, R24, R128, 0x2 ;  /* 0x0000008018267211 */ /* 0x000fe200078810ff */
[----:B------:R-:W-:Y:S01]  /*8cf0*/  STL.64 [R1+0x8b0], R130 ;  /* 0x0008b08201007387 */ /* 0x000fe20000100a00 */
[-C--:B------:R-:W-:Y:S02]  /*8d00*/  LEA.HI.X.SX32 R121, R23, R0.reuse, 0x2, P0 ;  /* 0x0000000017797211 */ /* 0x080fe400000f16ff */
[-C--:B------:R-:W-:Y:S01]  /*8d10*/  LEA.HI.X.SX32 R87, R53, R0.reuse, 0x2, P2 ;  /* 0x0000000035577211 */ /* 0x080fe200010f16ff */
[----:B------:R1:W-:Y:S01]  /*8d20*/  STL.64 [R1+0x8e8], R116 ;  /* 0x0008e87401007387 */ /* 0x0003e20000100a00 */
[-C--:B------:R-:W-:Y:S02]  /*8d30*/  LEA.HI.X.SX32 R9, R9, R0.reuse, 0x2, P6 ;  /* 0x0000000009097211 */ /* 0x080fe400030f16ff */
[----:B------:R-:W-:-:S02]  /*8d40*/  LEA.HI.X.SX32 R23, R10, R0, 0x2, P5 ;  /* 0x000000000a177211 */ /* 0x000fc400028f16ff */
[----:B------:R-:W-:Y:S02]  /*8d50*/  LEA.HI.X.SX32 R39, R24, R0, 0x2, P4 ;  /* 0x0000000018277211 */ /* 0x000fe400020f16ff */
[-C--:B------:R-:W-:Y:S02]  /*8d60*/  LEA R70, P2, R54, R128.reuse, 0x2 ;  /* 0x0000008036467211 */ /* 0x080fe400078410ff */
[-C--:B------:R-:W-:Y:S02]  /*8d70*/  LEA R106, P0, R55, R128.reuse, 0x2 ;  /* 0x00000080376a7211 */ /* 0x080fe400078010ff */
[----:B------:R-:W-:Y:S02]  /*8d80*/  LEA R10, P5, R11, R128, 0x2 ;  /* 0x000000800b0a7211 */ /* 0x000fe400078a10ff */
[----:B-1----:R-:W-:Y:S02]  /*8d90*/  MOV R116, R122 ;  /* 0x0000007a00747202 */ /* 0x002fe40000000f00 */
[----:B------:R-:W-:-:S02]  /*8da0*/  LEA R122, P6, R41, R128, 0x2 ;  /* 0x00000080297a7211 */ /* 0x000fc400078c10ff */
[----:B------:R-:W-:Y:S02]  /*8db0*/  LEA R24, P4, R25, R128, 0x2 ;  /* 0x0000008019187211 */ /* 0x000fe400078810ff */
[----:B------:R-:W-:Y:S02]  /*8dc0*/  LEA.HI.X.SX32 R53, R40, R0, 0x2, P3 ;  /* 0x0000000028357211 */ /* 0x000fe400018f16ff */
[----:B------:R-:W-:Y:S01]  /*8dd0*/  LEA R40, P3, R26, R128, 0x2 ;  /* 0x000000801a287211 */ /* 0x000fe200078610ff */
[----:B------:R-:W-:Y:S01]  /*8de0*/  IMAD.MOV.U32 R117, RZ, RZ, R123 ;  /* 0x000000ffff757224 */ /* 0x000fe200078e007b */
[-C--:B------:R-:W-:Y:S02]  /*8df0*/  LEA.HI.X.SX32 R71, R54, R0.reuse, 0x2, P2 ;  /* 0x0000000036477211 */ /* 0x080fe400010f16ff */
[-C--:B------:R-:W-:Y:S02]  /*8e00*/  LEA.HI.X.SX32 R107, R55, R0.reuse, 0x2, P0 ;  /* 0x00000000376b7211 */ /* 0x080fe400000f16ff */
[----:B------:R-:W-:-:S02]  /*8e10*/  LEA.HI.X.SX32 R123, R41, R0, 0x2, P6 ;  /* 0x00000000297b7211 */ /* 0x000fc400030f16ff */
[-C--:B------:R-:W-:Y:S02]  /*8e20*/  LEA.HI.X.SX32 R11, R11, R0.reuse, 0x2, P5 ;  /* 0x000000000b0b7211 */ /* 0x080fe400028f16ff */
[----:B------:R-:W-:Y:S02]  /*8e30*/  LEA.HI.X.SX32 R25, R25, R0, 0x2, P4 ;  /* 0x0000000019197211 */ /* 0x000fe400020f16ff */
[-C--:B------:R-:W-:Y:S02]  /*8e40*/  LEA R54, P2, R42, R128.reuse, 0x2 ;  /* 0x000000802a367211 */ /* 0x080fe400078410ff */
[-C--:B------:R-:W-:Y:S02]  /*8e50*/  LEA R90, P0, R43, R128.reuse, 0x2 ;  /* 0x000000802b5a7211 */ /* 0x080fe400078010ff */
[-C--:B------:R-:W-:Y:S02]  /*8e60*/  LEA R108, P6, R28, R128.reuse, 0x2 ;  /* 0x000000801c6c7211 */ /* 0x080fe400078c10ff */
[----:B------:R-:W-:-:S02]  /*8e70*/  LEA R124, P5, R27, R128, 0x2 ;  /* 0x000000801b7c7211 */ /* 0x000fc400078a10ff */
[----:B------:R-:W-:Y:S02]  /*8e80*/  LEA R60, P4, R12, R128, 0x2 ;  /* 0x000000800c3c7211 */ /* 0x000fe400078810ff */
[----:B------:R-:W-:Y:S02]  /*8e90*/  LEA.HI.X.SX32 R41, R26, R0, 0x2, P3 ;  /* 0x000000001a297211 */ /* 0x000fe400018f16ff */
[----:B------:R-:W-:Y:S02]  /*8ea0*/  LEA R26, P3, R6, R128, 0x2 ;  /* 0x00000080061a7211 */ /* 0x000fe400078610ff */
        /* <DEDUP_REMOVED lines=28> */
[-C--:B------:R-:W-:Y:S02]  /*9070*/  LEA.HI.X.SX32 R95, R95, R0.reuse, 0x2, P5 ;  /* 0x000000005f5f7211 */ /* 0x080fe400028f16ff */
[-C--:B------:R-:W-:Y:S02]  /*9080*/  LEA.HI.X.SX32 R113, R113, R0.reuse, 0x2, P4 ;  /* 0x0000000071717211 */ /* 0x080fe400020f16ff */
[----:B------:R-:W-:Y:S01]  /*9090*/  LEA.HI.X.SX32 R129, R129, R0, 0x2, P3 ;  /* 0x0000000081817211 */ /* 0x000fe200018f16ff */
[----:B------:R-:W-:Y:S01]  /*90a0*/  VIADD R0, R248, 0xfffffff3 ;  /* 0xfffffff3f8007836 */ /* 0x000fe20000000000 */
[----:B------:R-:W-:Y:S01]  /*90b0*/  LEA R132, P0, R249, UR4, 0x2 ;  /* 0x00000004f9847c11 */ /* 0x000fe2000f8010ff */
[----:B------:R-:W-:-:S03]  /*90c0*/  IMAD R6, R72, 0xc, RZ ;  /* 0x0000000c48067824 */ /* 0x000fc600078e02ff */
[----:B------:R-:W-:Y:S01]  /*90d0*/  ISETP.GE.U32.AND P5, PT, R0, 0x7fffffb4, PT ;  /* 0x7fffffb40000780c */ /* 0x000fe20003fa6070 */
[C---:B------:R-:W-:Y:S01]  /*90e0*/  IMAD.SHL.U32 R0, R72.reuse, 0x2, RZ ;  /* 0x0000000248007824 */ /* 0x040fe200078e00ff */
[----:B------:R-:W-:Y:S02]  /*90f0*/  LEA.HI.X.SX32 R133, R249, UR5, 0x2, P0 ;  /* 0x00000005f9857c11 */ /* 0x000fe400080f16ff */
[C---:B------:R-:W-:Y:S01]  /*9100*/  LEA R134, P0, R72.reuse, R132, 0x3 ;  /* 0x0000008448867211 */ /* 0x040fe200078018ff */
[----:B------:R-:W-:Y:S01]  /*9110*/  IMAD.MOV.U32 R114, RZ, RZ, R136 ;  /* 0x000000ffff727224 */ /* 0x000fe200078e0088 */
[----:B------:R-:W-:Y:S02]  /*9120*/  ISETP.GE.U32.AND P2, PT, R135, 0x7fffffc0, PT ;  /* 0x7fffffc08700780c */ /* 0x000fe40003f46070 */
[----:B------:R-:W-:Y:S01]  /*9130*/  ISETP.GE.U32.AND P1, PT, R3, 0x7fffffbc, PT ;  /* 0x7fffffbc0300780c */ /* 0x000fe20003f26070 */
[----:B------:R-:W-:Y:S01]  /*9140*/  IMAD R3, R72, 0x5, RZ ;  /* 0x0000000548037824 */ /* 0x000fe200078e02ff */
[----:B------:R-:W-:Y:S01]  /*9150*/  ISETP.GE.U32.AND P3, PT, R2, 0x7fffffb8, PT ;  /* 0x7fffffb80200780c */ /* 0x000fe20003f66070 */
[----:B------:R-:W-:Y:S01]  /*9160*/  IMAD R2, R72, 0x3, RZ ;  /* 0x0000000348027824 */ /* 0x000fe200078e02ff */
[----:B------:R-:W-:-:S02]  /*9170*/  LEA.HI.X.SX32 R135, R0, R133, 0x2, P0 ;  /* 0x0000008500877211 */ /* 0x000fc400000f16ff */
[-C--:B------:R-:W-:Y:S02]  /*9180*/  IADD3 R136, P4, PT, R6, R132.reuse, RZ ;  /* 0x0000008406887210 */ /* 0x080fe40007f9e0ff */
[-C--:B------:R-:W-:Y:S01]  /*9190*/  IADD3 R138, P0, PT, R169, R132.reuse, RZ ;  /* 0x00000084a98a7210 */ /* 0x080fe20007f1e0ff */
[----:B------:R-:W-:Y:S01]  /*91a0*/  IMAD.MOV.U32 R115, RZ, RZ, R137 ;  /* 0x000000ffff737224 */ /* 0x000fe200078e0089 */
[-C--:B------:R-:W-:Y:S01]  /*91b0*/  LEA.HI.X.SX32 R137, R2, R133.reuse, 0x2, P4 ;  /* 0x0000008502897211 */ /* 0x080fe200020f16ff */
[C---:B------:R-:W-:Y:S01]  /*91c0*/  IMAD R4, R72.reuse, 0x6, RZ ;  /* 0x0000000648047824 */ /* 0x040fe200078e02ff */
[----:B------:R-:W-:Y:S01]  /*91d0*/  LEA.HI.X.SX32 R139, R3, R133, 0x2, P0 ;  /* 0x00000085038b7211 */ /* 0x000fe200000f16ff */
[----:B------:R-:W-:Y:S01]  /*91e0*/  IMAD R5, R72, 0x7, RZ ;  /* 0x0000000748057824 */ /* 0x000fe200078e02ff */
[-C--:B------:R-:W-:Y:S02]  /*91f0*/  IADD3 R140, P4, PT, R177, R132.reuse, RZ ;  /* 0x00000084b18c7210 */ /* 0x080fe40007f9e0ff */
[----:B------:R-:W-:-:S02]  /*9200*/  IADD3 R142, P0, PT, R185, R132, RZ ;  /* 0x00000084b98e7210 */ /* 0x000fc40007f1e0ff */
[-C--:B------:R-:W-:Y:S02]  /*9210*/  LEA.HI.X.SX32 R141, R4, R133.reuse, 0x2, P4 ;  /* 0x00000085048d7211 */ /* 0x080fe400020f16ff */
[-C--:B------:R-:W-:Y:S02]  /*9220*/  LEA.HI.X.SX32 R143, R5, R133.reuse, 0x2, P0 ;  /* 0x00000085058f7211 */ /* 0x080fe400000f16ff */
[-C--:B------:R-:W-:Y:S02]  /*9230*/  LEA R144, P4, R72, R132.reuse, 0x5 ;  /* 0x0000008448907211 */ /* 0x080fe400078828ff */
[----:B------:R-:W-:Y:S02]  /*9240*/  IADD3 R146, P0, PT, R201, R132, RZ ;  /* 0x00000084c9927210 */ /* 0x000fe40007f1e0ff */
[-C--:B------:R-:W-:Y:S02]  /*9250*/  LEA.HI.X.SX32 R145, R145, R133.reuse, 0x2, P4 ;  /* 0x0000008591917211 */ /* 0x080fe400020f16ff */
[----:B------:R-:W-:-:S02]  /*9260*/  LEA.HI.X.SX32 R147, R147, R133, 0x2, P0 ;  /* 0x0000008593937211 */ /* 0x000fc400000f16ff */
[-C--:B------:R-:W-:Y:S02]  /*9270*/  IADD3 R148, P4, PT, R209, R132.reuse, RZ ;  /* 0x00000084d1947210 */ /* 0x080fe40007f9e0ff */
[-C--:B------:R-:W-:Y:S02]  /*9280*/  IADD3 R150, P0, PT, R215, R132.reuse, RZ ;  /* 0x00000084d7967210 */ /* 0x080fe40007f1e0ff */
[-C--:B------:R-:W-:Y:S02]  /*9290*/  LEA.HI.X.SX32 R149, R149, R133.reuse, 0x2, P4 ;  /* 0x0000008595957211 */ /* 0x080fe400020f16ff */
[----:B------:R-:W-:Y:S02]  /*92a0*/  LEA.HI.X.SX32 R151, R151, R133, 0x2, P0 ;  /* 0x0000008597977211 */ /* 0x000fe400000f16ff */
[-C--:B------:R-:W-:Y:S02]  /*92b0*/  IADD3 R152, P4, PT, R221, R132.reuse, RZ ;  /* 0x00000084dd987210 */ /* 0x080fe40007f9e0ff */
[----:B------:R-:W-:-:S02]  /*92c0*/  IADD3 R154, P0, PT, R237, R132, RZ ;  /* 0x00000084ed9a7210 */ /* 0x000fc40007f1e0ff */
[-C--:B------:R-:W-:Y:S02]  /*92d0*/  LEA.HI.X.SX32 R153, R6, R133.reuse, 0x2, P4 ;  /* 0x0000008506997211 */ /* 0x080fe400020f16ff */
[-C--:B------:R-:W-:Y:S02]  /*92e0*/  LEA.HI.X.SX32 R155, R155, R133.reuse, 0x2, P0 ;  /* 0x000000859b9b7211 */ /* 0x080fe400000f16ff */
[-C--:B------:R-:W-:Y:S02]  /*92f0*/  IADD3 R156, P4, PT, R241, R132.reuse, RZ ;  /* 0x00000084f19c7210 */ /* 0x080fe40007f9e0ff */
[----:B------:R-:W-:Y:S02]  /*9300*/  IADD3 R158, P0, PT, R244, R132, RZ ;  /* 0x00000084f49e7210 */ /* 0x000fe40007f1e0ff */
[-C--:B------:R-:W-:Y:S02]  /*9310*/  LEA.HI.X.SX32 R157, R157, R133.reuse, 0x2, P4 ;  /* 0x000000859d9d7211 */ /* 0x080fe400020f16ff */
[----:B------:R-:W-:-:S02]  /*9320*/  LEA.HI.X.SX32 R159, R159, R133, 0x2, P0 ;  /* 0x000000859f9f7211 */ /* 0x000fc400000f16ff */
[-C--:B------:R-:W-:Y:S02]  /*9330*/  LEA R160, P4, R72, R132.reuse, 0x6 ;  /* 0x0000008448a07211 */ /* 0x080fe400078830ff */
[-C--:B------:R-:W-:Y:S02]  /*9340*/  IADD3 R162, P0, PT, R162, R132.reuse, RZ ;  /* 0x00000084a2a27210 */ /* 0x080fe40007f1e0ff */
[-C--:B------:R-:W-:Y:S02]  /*9350*/  LEA.HI.X.SX32 R161, R161, R133.reuse, 0x2, P4 ;  /* 0x00000085a1a17211 */ /* 0x080fe400020f16ff */
[-C--:B------:R-:W-:Y:S02]  /*9360*/  LEA.HI.X.SX32 R163, R163, R133.reuse, 0x2, P0 ;  /* 0x00000085a3a37211 */ /* 0x080fe400000f16ff */
[-C--:B------:R-:W-:Y:S02]  /*9370*/  IADD3 R164, P4, PT, R164, R132.reuse, RZ ;  /* 0x00000084a4a47210 */ /* 0x080fe40007f9e0ff */
[----:B------:R-:W-:Y:S01]  /*9380*/  IADD3 R166, P0, PT, R166, R132, RZ ;  /* 0x00000084a6a67210 */ /* 0x000fe20007f1e0ff */
[----:B------:R-:W-:Y:S01]  /*9390*/  IMAD R174, R72, 0x5c, RZ ;  /* 0x0000005c48ae7824 */ /* 0x000fe200078e02ff */
[----:B------:R-:W-:-:S02]  /*93a0*/  LEA.HI.X.SX32 R165, R165, R133, 0x2, P4 ;  /* 0x00000085a5a57211 */ /* 0x000fc400020f16ff */
[-C--:B------:R-:W-:Y:S02]  /*93b0*/  LEA.HI.X.SX32 R167, R167, R133.reuse, 0x2, P0 ;  /* 0x00000085a7a77211 */ /* 0x080fe400000f16ff */
[-C--:B------:R-:W-:Y:S02]  /*93c0*/  IADD3 R168, P4, PT, R168, R132.reuse, RZ ;  /* 0x00000084a8a87210 */ /* 0x080fe40007f9e0ff */
[-C--:B------:R-:W-:Y:S01]  /*93d0*/  IADD3 R170, P0, PT, R170, R132.reuse, RZ ;  /* 0x00000084aaaa7210 */ /* 0x080fe20007f1e0ff */
[C---:B------:R-:W-:Y:S01]  /*93e0*/  IMAD R173, R72.reuse, 0x16, RZ ;  /* 0x0000001648ad7824 */ /* 0x040fe200078e02ff */
[-C--:B------:R-:W-:Y:S01]  /*93f0*/  LEA.HI.X.SX32 R169, R169, R133.reuse, 0x2, P4 ;  /* 0x00000085a9a97211 */ /* 0x080fe200020f16ff */
[C---:B------:R-:W-:Y:S01]  /*9400*/  IMAD R175, R72.reuse, 0x17, RZ ;  /* 0x0000001748af7824 */ /* 0x040fe200078e02ff */
[-C--:B------:R-:W-:Y:S01]  /*9410*/  LEA.HI.X.SX32 R171, R171, R133.reuse, 0x2, P0 ;  /* 0x00000085abab7211 */ /* 0x080fe200000f16ff */
[----:B------:R-:W-:Y:S01]  /*9420*/  IMAD R176, R72, 0x60, RZ ;  /* 0x0000006048b07824 */ /* 0x000fe200078e02ff */
[-C--:B------:R-:W-:Y:S01]  /*9430*/  IADD3 R172, P4, PT, R172, R132.reuse, RZ ;  /* 0x00000084acac7210 */ /* 0x080fe20007f9e0ff */
[----:B------:R-:W-:Y:S01]  /*9440*/  IMAD R178, R72, 0x64, RZ ;  /* 0x0000006448b27824 */ /* 0x000fe200078e02ff */
[-C--:B------:R-:W-:Y:S01]  /*9450*/  IADD3 R174, P0, PT, R174, R132.reuse, RZ ;  /* 0x00000084aeae7210 */ /* 0x080fe20007f1e0ff */
[C---:B------:R-:W-:Y:S01]  /*9460*/  IMAD R179, R72.reuse, 0x19, RZ ;  /* 0x0000001948b37824 */ /* 0x040fe200078e02ff */
[-C--:B------:R-:W-:Y:S01]  /*9470*/  LEA.HI.X.SX32 R173, R173, R133.reuse, 0x2, P4 ;  /* 0x00000085adad7211 */ /* 0x080fe200020f16ff */
[C---:B------:R-:W-:Y:S01]  /*9480*/  IMAD R180, R72.reuse, 0x68, RZ ;  /* 0x0000006848b47824 */ /* 0x040fe200078e02ff */
[----:B------:R-:W-:Y:S01]  /*9490*/  LEA.HI.X.SX32 R175, R175, R133, 0x2, P0 ;  /* 0x00000085afaf7211 */ /* 0x000fe200000f16ff */
[----:B------:R-:W-:Y:S01]  /*94a0*/  IMAD R182, R72, 0x6c, RZ ;  /* 0x0000006c48b67824 */ /* 0x000fe200078e02ff */
[----:B------:R-:W-:-:S02]  /*94b0*/  IADD3 R176, P4, PT, R176, R132, RZ ;  /* 0x00000084b0b07210 */ /* 0x000fc40007f9e0ff */
        /* <DEDUP_REMOVED lines=21> */
[-C--:B------:R-:W-:Y:S02]  /*9610*/  IADD3 R188, P4, PT, R188, R132.reuse, RZ ;  /* 0x00000084bcbc7210 */ /* 0x080fe40007f9e0ff */
[-C--:B------:R-:W-:Y:S01]  /*9620*/  IADD3 R190, P0, PT, R190, R132.reuse, RZ ;  /* 0x00000084bebe7210 */ /* 0x080fe20007f1e0ff */
[C---:B------:R-:W-:Y:S01]  /*9630*/  IMAD.SHL.U32 R193, R72.reuse, 0x20, RZ ;  /* 0x0000002048c17824 */ /* 0x040fe200078e00ff */
[-C--:B------:R-:W-:Y:S01]  /*9640*/  LEA.HI.X.SX32 R189, R189, R133.reuse, 0x2, P4 ;  /* 0x00000085bdbd7211 */ /* 0x080fe200020f16ff */
[C---:B------:R-:W-:Y:S01]  /*9650*/  IMAD R195, R72.reuse, 0x21, RZ ;  /* 0x0000002148c37824 */ /* 0x040fe200078e02ff */
[-C--:B------:R-:W-:Y:S01]  /*9660*/  LEA.HI.X.SX32 R191, R191, R133.reuse, 0x2, P0 ;  /* 0x00000085bfbf7211 */ /* 0x080fe200000f16ff */
[C---:B------:R-:W-:Y:S01]  /*9670*/  IMAD R196, R72.reuse, 0x88, RZ ;  /* 0x0000008848c47824 */ /* 0x040fe200078e02ff */
[CC--:B------:R-:W-:Y:S01]  /*9680*/  LEA R192, P4, R72.reuse, R132.reuse, 0x7 ;  /* 0x0000008448c07211 */ /* 0x0c0fe200078838ff */
[----:B------:R-:W-:Y:S01]  /*9690*/  IMAD R198, R72, 0x8c, RZ ;  /* 0x0000008c48c67824 */ /* 0x000fe200078e02ff */
        /* <DEDUP_REMOVED lines=23> */
[----:B------:R-:W-:Y:S01]  /*9810*/  IADD3 R206, P0, PT, R206, R132, RZ ;  /* 0x00000084cece7210 */ /* 0x000fe20007f1e0ff */
[----:B------:R-:W-:Y:S01]  /*9820*/  STL.64 [R1+0x8b8], R14 ;  /* 0x0008b80e01007387 */ /* 0x000fe20000100a00 */
[----:B------:R-:W-:Y:S01]  /*9830*/  IMAD R211, R72, 0x29, RZ ;  /* 0x0000002948d37824 */ /* 0x000fe200078e02ff */
[----:B------:R-:W-:-:S02]  /*9840*/  LEA.HI.X.SX32 R205, R205, R133, 0x2, P4 ;  /* 0x00000085cdcd7211 */ /* 0x000fc400020f16ff */
[----:B------:R-:W-:Y:S01]  /*9850*/  STL.64 [R1+0x8f0], R118 ;  /* 0x0008f07601007387 */ /* 0x000fe20000100a00 */
[----:B------:R-:W-:Y:S01]  /*9860*/  LEA.HI.X.SX32 R207, R207, R133, 0x2, P0 ;  /* 0x00000085cfcf7211 */ /* 0x000fe200000f16ff */
[----:B------:R-:W-:Y:S01]  /*9870*/  IMAD R212, R72, 0xa8, RZ ;  /* 0x000000a848d47824 */ /* 0x000fe200078e02ff */
[-C--:B------:R-:W-:Y:S01]  /*9880*/  IADD3 R208, P4, PT, R208, R132.reuse, RZ ;  /* 0x00000084d0d07210 */ /* 0x080fe20007f9e0ff */
[----:B------:R-:W-:Y:S01]  /*9890*/  STL.64 [R1+0x8c0], R30 ;  /* 0x0008c01e01007387 */ /* 0x000fe20000100a00 */
[----:B------:R-:W-:Y:S01]  /*98a0*/  IMAD R213, R72, 0xac, RZ ;  /* 0x000000ac48d57824 */ /* 0x000fe200078e02ff */
[----:B------:R-:W-:Y:S02]  /*98b0*/  IADD3 R210, P0, PT, R210, R132, RZ ;  /* 0x00000084d2d27210 */ /* 0x000fe40007f1e0ff */
[----:B------:R-:W-:Y:S01]  /*98c0*/  STL.64 [R1+0x8f8], R120 ;  /* 0x0008f87801007387 */ /* 0x000fe20000100a00 */
[----:B------:R-:W-:-:S03]  /*98d0*/  IMAD R216, R72, 0x2a, RZ ;  /* 0x0000002a48d87824 */ /* 0x000fc600078e02ff */
[----:B------:R-:W-:Y:S01]  /*98e0*/  STL.64 [R1+0x8c8], R8 ;  /* 0x0008c80801007387 */ /* 0x000fe20000100a00 */
[C---:B------:R-:W-:Y:S01]  /*98f0*/  IMAD R218, R72.reuse, 0x2b, RZ ;  /* 0x0000002b48da7824 */ /* 0x040fe200078e02ff */
[-C--:B------:R-:W-:Y:S02]  /*9900*/  LEA.HI.X.SX32 R209, R209, R133.reuse, 0x2, P4 ;  /* 0x00000085d1d17211 */ /* 0x080fe400020f16ff */
[----:B------:R-:W-:Y:S01]  /*9910*/  STL.64 [R1+0x900], R122 ;  /* 0x0009007a01007387 */ /* 0x000fe20000100a00 */
[----:B------:R-:W-:Y:S01]  /*9920*/  LEA.HI.X.SX32 R211, R211, R133, 0x2, P0 ;  /* 0x00000085d3d37211 */ /* 0x000fe200000f16ff */
[C---:B------:R-:W-:Y:S02]  /*9930*/  IMAD R214, R72.reuse, 0xb0, RZ ;  /* 0x000000b048d67824 */ /* 0x040fe400078e02ff */
[----:B------:R-:W-:Y:S01]  /*9940*/  STL.64 [R1+0x8d0], R10 ;  /* 0x0008d00a01007387 */ /* 0x000fe20000100a00 */
[----:B------:R-:W-:Y:S01]  /*9950*/  IMAD R217, R72, 0xb4, RZ ;  /* 0x000000b448d97824 */ /* 0x000fe200078e02ff */
[----:B------:R-:W-:-:S02]  /*9960*/  IADD3 R212, P4, PT, R212, R132, RZ ;  /* 0x00000084d4d47210 */ /* 0x000fc40007f9e0ff */
[----:B------:R1:W-:Y:S01]  /*9970*/  STL.64 [R1+0x908], R124 ;  /* 0x0009087c01007387 */ /* 0x0003e20000100a00 */
[C---:B------:R-:W-:Y:S02]  /*9980*/  IMAD R225, R72.reuse, 0x2d, RZ ;  /* 0x0000002d48e17824 */ /* 0x040fe400078e02ff */
[C---:B------:R-:W-:Y:S02]  /*9990*/  IMAD R219, R72.reuse, 0xb8, RZ ;  /* 0x000000b848db7824 */ /* 0x040fe400078e02ff */
[C---:B------:R-:W-:Y:S02]  /*99a0*/  IMAD R220, R72.reuse, 0xbc, RZ ;  /* 0x000000bc48dc7824 */ /* 0x040fe400078e02ff */
[C---:B------:R-:W-:Y:S02]  /*99b0*/  IMAD R235, R72.reuse, 0x2e, RZ ;  /* 0x0000002e48eb7824 */ /* 0x040fe400078e02ff */
[C---:B------:R-:W-:Y:S02]  /*99c0*/  IMAD R238, R72.reuse, 0x2f, RZ ;  /* 0x0000002f48ee7824 */ /* 0x040fe400078e02ff */
[C---:B------:R-:W-:Y:S01]  /*99d0*/  IMAD R223, R72.reuse, 0xc0, RZ ;  /* 0x000000c048df7824 */ /* 0x040fe200078e02ff */
[-C--:B-1----:R-:W-:Y:S01]  /*99e0*/  IADD3 R124, P0, PT, R213, R132.reuse, RZ ;  /* 0x00000084d57c7210 */ /* 0x082fe20007f1e0ff */
[----:B------:R-:W-:Y:S01]  /*99f0*/  IMAD R222, R72, 0xc4, RZ ;  /* 0x000000c448de7824 */ /* 0x000fe200078e02ff */
[-C--:B------:R-:W-:Y:S01]  /*9a00*/  LEA.HI.X.SX32 R213, R216, R133.reuse, 0x2, P4 ;  /* 0x00000085d8d57211 */ /* 0x080fe200020f16ff */
[----:B------:R-:W-:Y:S01]  /*9a10*/  IMAD R240, R72, 0x31, RZ ;  /* 0x0000003148f07824 */ /* 0x000fe200078e02ff */
[-C--:B------:R-:W-:Y:S01]  /*9a20*/  LEA.HI.X.SX32 R125, R218, R133.reuse, 0x2, P0 ;  /* 0x00000085da7d7211 */ /* 0x080fe200000f16ff */
[----:B------:R-:W-:Y:S01]  /*9a30*/  IMAD R224, R72, 0xc8, RZ ;  /* 0x000000c848e07824 */ /* 0x000fe200078e02ff */
[-C--:B------:R-:W-:Y:S01]  /*9a40*/  IADD3 R214, P4, PT, R214, R132.reuse, RZ ;  /* 0x00000084d6d67210 */ /* 0x080fe20007f9e0ff */
[C---:B------:R-:W-:Y:S01]  /*9a50*/  IMAD R6, R72.reuse, 0xcc, RZ ;  /* 0x000000cc48067824 */ /* 0x040fe200078e02ff */
[-C--:B------:R-:W-:Y:S01]  /*9a60*/  IADD3 R216, P0, PT, R217, R132.reuse, RZ ;  /* 0x00000084d9d87210 */ /* 0x080fe20007f1e0ff */
[C---:B------:R-:W-:Y:S01]  /*9a70*/  IMAD R239, R72.reuse, 0x32, RZ ;  /* 0x0000003248ef7824 */ /* 0x040fe200078e02ff */
[-C--:B------:R-:W-:Y:S01]  /*9a80*/  LEA.HI.X.SX32 R215, R215, R133.reuse, 0x2, P4 ;  /* 0x00000085d7d77211 */ /* 0x080fe200020f16ff */
[C---:B------:R-:W-:Y:S01]  /*9a90*/  IMAD R227, R72.reuse, 0x33, RZ ;  /* 0x0000003348e37824 */ /* 0x040fe200078e02ff */
[-C--:B------:R-:W-:Y:S01]  /*9aa0*/  LEA.HI.X.SX32 R217, R225, R133.reuse, 0x2, P0 ;  /* 0x00000085e1d97211 */ /* 0x080fe200000f16ff */
[C---:B------:R-:W-:Y:S01]  /*9ab0*/  IMAD R226, R72.reuse, 0xd0, RZ ;  /* 0x000000d048e27824 */ /* 0x040fe200078e02ff */
[-C--:B------:R-:W-:Y:S01]  /*9ac0*/  IADD3 R218, P4, PT, R219, R132.reuse, RZ ;  /* 0x00000084dbda7210 */ /* 0x080fe20007f9e0ff */
[----:B------:R-:W-:Y:S01]  /*9ad0*/  IMAD R228, R72, 0xd4, RZ ;  /* 0x000000d448e47824 */ /* 0x000fe200078e02ff */
[-C--:B------:R-:W-:Y:S01]  /*9ae0*/  IADD3 R10, P0, PT, R220, R132.reuse, RZ ;  /* 0x00000084dc0a7210 */ /* 0x080fe20007f1e0ff */
[C---:B------:R-:W-:Y:S01]  /*9af0*/  IMAD R229, R72.reuse, 0x35, RZ ;  /* 0x0000003548e57824 */ /* 0x040fe200078e02ff */
[-C--:B------:R-:W-:Y:S01]  /*9b00*/  LEA.HI.X.SX32 R219, R235, R133.reuse, 0x2, P4 ;  /* 0x00000085ebdb7211 */ /* 0x080fe200020f16ff */
[----:B------:R-:W-:Y:S01]  /*9b10*/  IMAD R230, R72, 0xd8, RZ ;  /* 0x000000d848e67824 */ /* 0x000fe200078e02ff */
[----:B------:R-:W-:Y:S01]  /*9b20*/  LEA.HI.X.SX32 R11, R238, R133, 0x2, P0 ;  /* 0x00000085ee0b7211 */ /* 0x000fe200000f16ff */
[----:B------:R-:W-:Y:S01]  /*9b30*/  IMAD R0, R72, 0xdc, RZ ;  /* 0x000000dc48007824 */ /* 0x000fe200078e02ff */
[-C--:B------:R-:W-:Y:S01]  /*9b40*/  IADD3 R220, P4, PT, R223, R132.reuse, RZ ;  /* 0x00000084dfdc7210 */ /* 0x080fe20007f9e0ff */
[----:B------:R-:W1:Y:S01]  /*9b50*/  S2UR UR5, SR_CgaCtaId ;  /* 0x00000000000579c3 */ /* 0x000e620000008800 */
[----:B------:R-:W-:-:S02]  /*9b60*/  IADD3 R222, P0, PT, R222, R132, RZ ;  /* 0x00000084dede7210 */ /* 0x000fc40007f1e0ff */
[-C--:B------:R-:W-:Y:S02]  /*9b70*/  LEA.HI.X.SX32 R221, R221, R133.reuse, 0x2, P4 ;  /* 0x00000085dddd7211 */ /* 0x080fe400020f16ff */
[-C--:B------:R-:W-:Y:S02]  /*9b80*/  LEA.HI.X.SX32 R223, R240, R133.reuse, 0x2, P0 ;  /* 0x00000085f0df7211 */ /* 0x080fe400000f16ff */
[-C--:B------:R-:W-:Y:S01]  /*9b90*/  IADD3 R224, P4, PT, R224, R132.reuse, RZ ;  /* 0x00000084e0e07210 */ /* 0x080fe20007f9e0ff */
        /* <DEDUP_REMOVED lines=18> */
[----:B------:R-:W2:Y:S01]  /*9cc0*/  LDCU.64 UR8, c[0x0][0x358] ;  /* 0x00006b00ff0877ac */ /* 0x000ea20008000a00 */
[-C--:B------:R-:W-:Y:S01]  /*9cd0*/  LEA.HI.X.SX32 R231, R231, R133.reuse, 0x2, P4 ;  /* 0x00000085e7e77211 */ /* 0x080fe200020f16ff */
[----:B------:R-:W-:Y:S01]  /*9ce0*/  IMAD.SHL.U32 R246, R72, 0x4, RZ ;  /* 0x0000000448f67824 */ /* 0x000fe200078e00ff */
[-C--:B------:R-:W-:Y:S01]  /*9cf0*/  LEA.HI.X.SX32 R121, R233, R133.reuse, 0x2, P0 ;  /* 0x00000085e9797211 */ /* 0x080fe200000f16ff */
[----:B------:R-:W-:Y:S01]  /*9d00*/  UMOV UR4, 0x400 ;  /* 0x0000040000047882 */ /* 0x000fe20000000000 */
[-C--:B------:R-:W-:Y:S01]  /*9d10*/  IADD3 R232, P4, PT, R232, R132.reuse, RZ ;  /* 0x00000084e8e87210 */ /* 0x080fe20007f9e0ff */
[----:B------:R-:W-:Y:S01]  /*9d20*/  IMAD R242, R72, 0xf8, RZ ;  /* 0x000000f848f27824 */ /* 0x000fe200078e02ff */
[-C--:B------:R-:W-:Y:S01]  /*9d30*/  IADD3 R234, P0, PT, R234, R132.reuse, RZ ;  /* 0x00000084eaea7210 */ /* 0x080fe20007f1e0ff */
[C---:B------:R-:W-:Y:S01]  /*9d40*/  IMAD R238, R72.reuse, 0xf0, RZ ;  /* 0x000000f048ee7824 */ /* 0x040fe200078e02ff */
[-C--:B------:R-:W-:Y:S01]  /*9d50*/  LEA.HI.X.SX32 R233, R241, R133.reuse, 0x2, P4 ;  /* 0x00000085f1e97211 */ /* 0x080fe200020f16ff */
[----:B------:R-:W-:Y:S01]  /*9d60*/  IMAD R240, R72, 0xf4, RZ ;  /* 0x000000f448f07824 */ /* 0x000fe200078e02ff */
[-C--:B------:R-:W-:Y:S01]  /*9d70*/  LEA.HI.X.SX32 R235, R3, R133.reuse, 0x2, P0 ;  /* 0x0000008503eb7211 */ /* 0x080fe200000f16ff */
[----:B------:R-:W-:Y:S01]  /*9d80*/  IMAD.SHL.U32 R131, R252, 0x4, RZ ;  /* 0x00000004fc837824 */ /* 0x000fe200078e00ff */
[-C--:B------:R-:W-:Y:S01]  /*9d90*/  IADD3 R236, P4, PT, R236, R132.reuse, RZ ;  /* 0x00000084ecec7210 */ /* 0x080fe20007f9e0ff */
[----:B------:R-:W-:Y:S01]  /*9da0*/  IMAD R243, R72, 0x3e, RZ ;  /* 0x0000003e48f37824 */ /* 0x000fe200078e02ff */
[-C--:B------:R-:W-:Y:S01]  /*9db0*/  IADD3 R30, P0, PT, R2, R132.reuse, RZ ;  /* 0x00000084021e7210 */ /* 0x080fe20007f1e0ff */
[----:B------:R-:W-:Y:S01]  /*9dc0*/  IMAD R6, R72, 0x3d, RZ ;  /* 0x0000003d48067824 */ /* 0x000fe200078e02ff */
[-C--:B------:R-:W-:Y:S01]  /*9dd0*/  LEA.HI.X.SX32 R237, R4, R133.reuse, 0x2, P4 ;  /* 0x0000008504ed7211 */ /* 0x080fe200020f16ff */
[----:B------:R-:W-:Y:S01]  /*9de0*/  IMAD R0, R72, 0xfc, RZ ;  /* 0x000000fc48007824 */ /* 0x000fe200078e02ff */
[-C--:B------:R-:W-:Y:S01]  /*9df0*/  LEA.HI.X.SX32 R31, R5, R133.reuse, 0x2, P0 ;  /* 0x00000085051f7211 */ /* 0x080fe200000f16ff */
[----:B------:R-:W-:Y:S01]  /*9e00*/  IMAD.MOV.U32 R14, RZ, RZ, R116 ;  /* 0x000000ffff0e7224 */ /* 0x000fe200078e0074 */
[-C--:B------:R-:W-:Y:S01]  /*9e10*/  IADD3 R238, P4, PT, R238, R132.reuse, RZ ;  /* 0x00000084eeee7210 */ /* 0x080fe20007f9e0ff */
[----:B------:R-:W-:Y:S01]  /*9e20*/  IMAD.MOV.U32 R15, RZ, RZ, R117 ;  /* 0x000000ffff0f7224 */ /* 0x000fe200078e0075 */
[----:B------:R-:W-:Y:S01]  /*9e30*/  IADD3 R240, P0, PT, R240, R132, RZ ;  /* 0x00000084f0f07210 */ /* 0x000fe20007f1e0ff */
[----:B------:R-:W-:Y:S01]  /*9e40*/  IMAD R2, R72, 0x3f, RZ ;  /* 0x0000003f48027824 */ /* 0x000fe200078e02ff */
[-C--:B------:R-:W-:Y:S01]  /*9e50*/  LEA.HI.X.SX32 R239, R244, R133.reuse, 0x2, P4 ;  /* 0x00000085f4ef7211 */ /* 0x080fe200020f16ff */
[----:B------:R-:W3:Y:S01]  /*9e60*/  LDC R9, c[0x0][0x3a0] ;  /* 0x0000e800ff097b82 */ /* 0x000ee20000000800 */
[----:B------:R-:W-:-:S02]  /*9e70*/  LEA.HI.X.SX32 R241, R6, R133, 0x2, P0 ;  /* 0x0000008506f17211 */ /* 0x000fc400000f16ff */
[-C--:B------:R-:W-:Y:S02]  /*9e80*/  IADD3 R118, P6, PT, R0, R132.reuse, RZ ;  /* 0x0000008400767210 */ /* 0x080fe40007fde0ff */
[----:B------:R-:W-:Y:S02]  /*9e90*/  IADD3 R0, PT, PT, R248, -0x11, RZ ;  /* 0xffffffeff8007810 */ /* 0x000fe40007ffe0ff */
[----:B------:R-:W-:Y:S01]  /*9ea0*/  LEA R244, P0, R72, R132, 0x4 ;  /* 0x0000008448f47211 */ /* 0x000fe200078020ff */
[----:B-1----:R-:W-:Y:S01]  /*9eb0*/  ULEA UR4, UR5, UR4, 0x18 ;  /* 0x0000000405047291 */ /* 0x002fe2000f8ec0ff */
[-C--:B------:R-:W-:Y:S01]  /*9ec0*/  LEA.HI.X.SX32 R119, R2, R133.reuse, 0x2, P6 ;  /* 0x0000008502777211 */ /* 0x080fe200030f16ff */
[----:B------:R-:W1:Y:S01]  /*9ed0*/  LDC R8, c[0x0][0x3a0] ;  /* 0x0000e800ff087b82 */ /* 0x000e620000000800 */
[----:B------:R-:W-:Y:S01]  /*9ee0*/  ISETP.GE.U32.AND P6, PT, R0, 0x7fffffb0, PT ;  /* 0x7fffffb00000780c */ /* 0x000fe20003fc6070 */
[----:B------:R-:W-:Y:S01]  /*9ef0*/  VIADD R0, R248, 0xffffffeb ;  /* 0xffffffebf8007836 */ /* 0x000fe20000000000 */
[----:B------:R-:W-:-:S02]  /*9f00*/  LEA.HI.X.SX32 R245, R246, R133, 0x2, P0 ;  /* 0x00000085f6f57211 */ /* 0x000fc400000f16ff */
[-C--:B------:R-:W-:Y:S01]  /*9f10*/  IADD3 R246, P0, PT, R246, R132.reuse, RZ ;  /* 0x00000084f6f67210 */ /* 0x080fe20007f1e0ff */
[----:B------:R-:W-:Y:S01]  /*9f20*/  VIADD R3, R248, 0xffffffe7 ;  /* 0xffffffe7f8037836 */ /* 0x000fe20000000000 */
[----:B------:R-:W-:Y:S01]  /*9f30*/  IADD3 R242, P4, PT, R242, R132, RZ ;  /* 0x00000084f2f27210 */ /* 0x000fe20007f9e0ff */
[----:B------:R-:W-:Y:S01]  /*9f40*/  VIADD R2, R131, UR4 ;  /* 0x0000000483027c36 */ /* 0x000fe20008000000 */
[-C--:B------:R-:W-:Y:S02]  /*9f50*/  LEA.HI.X.SX32 R247, R72, R133.reuse, 0x2, P0 ;  /* 0x0000008548f77211 */ /* 0x080fe400000f16ff */
[----:B------:R-:W-:Y:S01]  /*9f60*/  ISETP.GE.U32.AND P0, PT, R0, 0x7fffffac, PT ;  /* 0x7fffffac0000780c */ /* 0x000fe20003f06070 */
[C---:B------:R-:W-:Y:S01]  /*9f70*/  VIADD R0, R248.reuse, 0xffffffdf ;  /* 0xffffffdff8007836 */ /* 0x040fe20000000000 */
[----:B------:R-:W-:Y:S01]  /*9f80*/  LEA.HI.X.SX32 R243, R243, R133, 0x2, P4 ;  /* 0x00000085f3f37211 */ /* 0x000fe200020f16ff */
[----:B------:R-:W-:Y:S01]  /*9f90*/  @!PT LDS RZ, [RZ] ;  /* 0x00000000fffff984 */ /* 0x000fe20000000800 */
[----:B------:R-:W-:Y:S01]  /*9fa0*/  @!PT LDS RZ, [RZ] ;  /* 0x00000000fffff984 */ /* 0x000fe20000000800 */
[----:B------:R-:W-:Y:S01]  /*9fb0*/  @!PT LDS RZ, [RZ] ;  /* 0x00000000fffff984 */ /* 0x000fe20000000800 */
[----:B--2---:R-:W-:Y:S01]  /*9fc0*/  LDGSTS.E [R2+0x10000], desc[UR8][R132.64], !P2 ;  /* 0x1000000084027fae */ /* 0x004fe2000d1a1008 */
[----:B------:R-:W-:Y:S01]  /*9fd0*/  ISETP.GE.U32.AND P4, PT, R3, 0x7fffffa8, PT ;  /* 0x7fffffa80300780c */ /* 0x000fe20003f86070 */
[----:B------:R-:W-:-:S02]  /*9fe0*/  VIADD R3, R248, 0xffffffe3 ;  /* 0xffffffe3f8037836 */ /* 0x000fc40000000000 */
[----:B------:R-:W-:Y:S01]  /*9ff0*/  LDGSTS.E [R2+0x10400], desc[UR8][R244.64], !P1 ;  /* 0x10400000f4027fae */ /* 0x000fe2000c9a1008 */
[----:B------:R-:W-:Y:S01]  /*a000*/  ISETP.GE.U32.AND P1, PT, R0, 0x7fffffa0, PT ;  /* 0x7fffffa00000780c */ /* 0x000fe20003f26070 */
[C---:B------:R-:W-:Y:S01]  /*a010*/  VIADD R0, R248.reuse, 0xffffffd7 ;  /* 0xffffffd7f8007836 */ /* 0x040fe20000000000 */
[----:B------:R-:W-:Y:S01]  /*a020*/  ISETP.GE.U32.AND P2, PT, R3, 0x7fffffa4, PT ;  /* 0x7fffffa40300780c */ /* 0x000fe20003f46070 */
[----:B------:R-:W-:Y:S01]  /*a030*/  LDGSTS.E [R2+0x10800], desc[UR8][R144.64], !P3 ;  /* 0x1080000090027fae */ /* 0x000fe2000d9a1008 */
[----:B------:R-:W-:-:S03]  /*a040*/  IADD3 R3, PT, PT, R248, -0x25, RZ ;  /* 0xffffffdbf8037810 */ /* 0x000fc60007ffe0ff */
[----:B------:R-:W-:Y:S01]  /*a050*/  LDGSTS.E [R2+0x10c00], desc[UR8][R152.64], !P5 ;  /* 0x10c0000098027fae */ /* 0x000fe2000e9a1008 */
[----:B------:R-:W-:Y:S01]  /*a060*/  ISETP.GE.U32.AND P5, PT, R0, 0x7fffff98, PT ;  /* 0x7fffff980000780c */ /* 0x000fe20003fa6070 */
[C---:B------:R-:W-:Y:S01]  /*a070*/  VIADD R0, R248.reuse, 0xffffffcf ;  /* 0xffffffcff8007836 */ /* 0x040fe20000000000 */
[----:B------:R-:W-:Y:S01]  /*a080*/  ISETP.GE.U32.AND P3, PT, R3, 0x7fffff9c, PT ;  /* 0x7fffff9c0300780c */ /* 0x000fe20003f66070 */
[----:B------:R-:W-:Y:S01]  /*a090*/  LDGSTS.E [R2+0x11000], desc[UR8][R160.64], !P6 ;  /* 0x11000000a0027fae */ /* 0x000fe2000f1a1008 */
[----:B------:R-:W-:-:S03]  /*a0a0*/  VIADD R3, R248, 0xffffffd3 ;  /* 0xffffffd3f8037836 */ /* 0x000fc60000000000 */
[----:B------:R2:W-:Y:S01]  /*a0b0*/  LDGSTS.E [R2+0x11400], desc[UR8][R168.64], !P0 ;  /* 0x11400000a8027fae */ /* 0x0005e2000c1a1008 */
[----:B------:R-:W-:Y:S01]  /*a0c0*/  ISETP.GE.U32.AND P0, PT, R0, 0x7fffff90, PT ;  /* 0x7fffff900000780c */ /* 0x000fe20003f06070 */
[C---:B------:R-:W-:Y:S01]  /*a0d0*/  VIADD R0, R248.reuse, 0xffffffc7 ;  /* 0xffffffc7f8007836 */ /* 0x040fe20000000000 */
[----:B------:R-:W-:Y:S01]  /*a0e0*/  ISETP.GE.U32.AND P6, PT, R3, 0x7fffff94, PT ;  /* 0x7fffff940300780c */ /* 0x000fe20003fc6070 */
[----:B------:R-:W-:Y:S01]  /*a0f0*/  LDGSTS.E [R2+0x11800], desc[UR8][R176.64], !P4 ;  /* 0x11800000b0027fae */ /* 0x000fe2000e1a1008 */
[----:B------:R-:W-:-:S03]  /*a100*/  VIADD R3, R248, 0xffffffcb ;  /* 0xffffffcbf8037836 */ /* 0x000fc60000000000 */
[----:B------:R-:W-:Y:S01]  /*a110*/  LDGSTS.E [R2+0x11c00], desc[UR8][R184.64], !P2 ;  /* 0x11c00000b8027fae */ /* 0x000fe2000d1a1008 */
[----:B------:R-:W-:Y:S01]  /*a120*/  ISETP.GE.U32.AND P2, PT, R0, 0x7fffff88, PT ;  /* 0x7fffff880000780c */ /* 0x000fe20003f46070 */
[----:B------:R-:W-:Y:S01]  /*a130*/  VIADD R0, R248, 0xffffffc3 ;  /* 0xffffffc3f8007836 */ /* 0x000fe20000000000 */
[----:B------:R-:W-:Y:S01]  /*a140*/  ISETP.GE.U32.AND P4, PT, R3, 0x7fffff8c, PT ;  /* 0x7fffff8c0300780c */ /* 0x000fe20003f86070 */
[----:B------:R-:W-:Y:S03]  /*a150*/  LDGSTS.E [R2+0x12000], desc[UR8][R192.64], !P1 ;  /* 0x12000000c0027fae */ /* 0x000fe6000c9a1008 */
[----:B------:R-:W-:Y:S01]  /*a160*/  ISETP.GE.U32.AND P1, PT, R0, 0x7fffff84, PT ;  /* 0x7fffff840000780c */ /* 0x000fe20003f26070 */
[C---:B------:R-:W-:Y:S01]  /*a170*/  VIADD R0, R248.reuse, 0xfffffff6 ;  /* 0xfffffff6f8007836 */ /* 0x040fe20000000000 */
[----:B------:R-:W-:Y:S01]  /*a180*/  LDGSTS.E [R2+0x12400], desc[UR8][R200.64], !P3 ;  /* 0x12400000c8027fae */ /* 0x000fe2000d9a1008 */
[----:B------:R-:W-:-:S03]  /*a190*/  IADD3 R3, PT, PT, R248, -0x2, RZ ;  /* 0xfffffffef8037810 */ /* 0x000fc60007ffe0ff */
[----:B------:R-:W-:Y:S04]  /*a1a0*/  LDGSTS.E [R2+0x12800], desc[UR8][R208.64], !P5 ;  /* 0x12800000d0027fae */ /* 0x000fe8000e9a1008 */
[----:B------:R-:W-:Y:S01]  /*a1b0*/  LDGSTS.E [R2+0x12c00], desc[UR8][R214.64], !P6 ;  /* 0x12c00000d6027fae */ /* 0x000fe2000f1a1008 */
[----:B------:R-:W-:Y:S01]  /*a1c0*/  ISETP.GE.U32.AND P6, PT, R0, 0x7fffffb7, PT ;  /* 0x7fffffb70000780c */ /* 0x000fe20003fc6070 */
[C---:B------:R-:W-:Y:S01]  /*a1d0*/  VIADD R0, R248.reuse, 0xffffffee ;  /* 0xffffffeef8007836 */ /* 0x040fe20000000000 */
[----:B------:R-:W-:Y:S01]  /*a1e0*/  ISETP.GE.U32.AND P3, PT, R3, 0x7fffffbf, PT ;  /* 0x7fffffbf0300780c */ /* 0x000fe20003f66070 */
[----:B------:R-:W-:Y:S01]  /*a1f0*/  LDGSTS.E [R2+0x13000], desc[UR8][R220.64], !P0 ;  /* 0x13000000dc027fae */ /* 0x000fe2000c1a1008 */
[----:B------:R-:W-:-:S03]  /*a200*/  VIADD R3, R248, 0xfffffffa ;  /* 0xfffffffaf8037836 */ /* 0x000fc60000000000 */
[----:B------:R-:W-:Y:S01]  /*a210*/  LDGSTS.E [R2+0x13400], desc[UR8][R226.64], !P4 ;  /* 0x13400000e2027fae */ /* 0x000fe2000e1a1008 */
[----:B------:R-:W-:Y:S01]  /*a220*/  ISETP.GE.U32.AND P4, PT, R0, 0x7fffffaf, PT ;  /* 0x7fffffaf0000780c */ /* 0x000fe20003f86070 */
[C---:B------:R-:W-:Y:S01]  /*a230*/  VIADD R0, R248.reuse, 0xffffffea ;  /* 0xffffffeaf8007836 */ /* 0x040fe20000000000 */
[----:B------:R-:W-:Y:S01]  /*a240*/  ISETP.GE.U32.AND P5, PT, R3, 0x7fffffbb, PT ;  /* 0x7fffffbb0300780c */ /* 0x000fe20003fa6070 */
[----:B------:R-:W-:Y:S01]  /*a250*/  VIADD R3, R248, 0xfffffff2 ;  /* 0xfffffff2f8037836 */ /* 0x000fe20000000000 */
[----:B------:R-:W-:Y:S01]  /*a260*/  LDGSTS.E [R2+0x13800], desc[UR8][R232.64], !P2 ;  /* 0x13800000e8027fae */ /* 0x000fe2000d1a1008 */
[----:B------:R-:W-:Y:S02]  /*a270*/  LOP3.LUT R130, R131, 0x20, RZ, 0x3c, !PT ;  /* 0x0000002083827812 */ /* 0x000fe400078e3cff */
[----:B------:R-:W-:Y:S01]  /*a280*/  ISETP.GE.U32.AND P2, PT, R0, 0x7fffffab, PT ;  /* 0x7fffffab0000780c */ /* 0x000fe20003f46070 */
[----:B------:R-:W-:Y:S01]  /*a290*/  VIADD R0, R248, 0xffffffe6 ;  /* 0xffffffe6f8007836 */ /* 0x000fe20000000000 */
[----:B------:R-:W-:Y:S01]  /*a2a0*/  ISETP.GE.U32.AND P0, PT, R3, 0x7fffffb3, PT ;  /* 0x7fffffb30300780c */ /* 0x000fe20003f06070 */
[----:B------:R-:W-:Y:S01]  /*a2b0*/  LDGSTS.E [R2+0x13c00], desc[UR8][R238.64], !P1 ;  /* 0x13c00000ee027fae */ /* 0x000fe2000c9a1008 */
[----:B------:R-:W-:-:S02]  /*a2c0*/  IADD3 R3, PT, PT, R130, UR4, RZ ;  /* 0x0000000482037c10 */ /* 0x000fc4000fffe0ff */
[----:B------:R-:W-:Y:S01]  /*a2d0*/  ISETP.GE.U32.AND P1, PT, R0, 0x7fffffa7, PT ;  /* 0x7fffffa70000780c */ /* 0x000fe20003f26070 */
[C---:B------:R-:W-:Y:S02]  /*a2e0*/  VIADD R0, R248.reuse, 0xffffffde ;  /* 0xffffffdef8007836 */ /* 0x040fe40000000000 */
[----:B------:R-:W-:Y:S01]  /*a2f0*/  LDGSTS.E [R3+0x10100], desc[UR8][R246.64], !P3 ;  /* 0x10100000f6037fae */ /* 0x000fe2000d9a1008 */
[----:B------:R-:W-:-:S03]  /*a300*/  VIADD R4, R248, 0xffffffe2 ;  /* 0xffffffe2f8047836 */ /* 0x000fc60000000000 */
[----:B------:R-:W-:Y:S01]  /*a310*/  LDGSTS.E [R3+0x10500], desc[UR8][R138.64], !P5 ;  /* 0x105000008a037fae */ /* 0x000fe2000e9a1008 */
[----:B------:R-:W-:Y:S01]  /*a320*/  ISETP.GE.U32.AND P5, PT, R0, 0x7fffff9f, PT ;  /* 0x7fffff9f0000780c */ /* 0x000fe20003fa6070 */
[----:B------:R-:W-:Y:S01]  /*a330*/  VIADD R0, R248, 0xffffffd6 ;  /* 0xffffffd6f8007836 */ /* 0x000fe20000000000 */
[----:B------:R-:W-:Y:S01]  /*a340*/  ISETP.GE.U32.AND P3, PT, R4, 0x7fffffa3, PT ;  /* 0x7fffffa30400780c */ /* 0x000fe20003f66070 */
        /* <DEDUP_REMOVED lines=13> */
[----:B------:R-:W-:-:S03]  /*a420*/  IADD3 R4, PT, PT, R248, -0x36, RZ ;  /* 0xffffffcaf8047810 */ /* 0x000fc60007ffe0ff */
        /* <DEDUP_REMOVED lines=8> */
[----:B------:R-:W-:-:S03]  /*a4b0*/  VIADD R4, R248, 0xfffffffd ;  /* 0xfffffffdf8047836 */ /* 0x000fc60000000000 */
[----:B------:R-:W-:Y:S04]  /*a4c0*/  LDGSTS.E [R3+0x12900], desc[UR8][R210.64], !P0 ;  /* 0x12900000d2037fae */ /* 0x000fe8000c1a1008 */
[----:B------:R-:W-:Y:S01]  /*a4d0*/  LDGSTS.E [R3+0x12d00], desc[UR8][R216.64], !P4 ;  /* 0x12d00000d8037fae */ /* 0x000fe2000e1a1008 */
[----:B------:R-:W-:Y:S02]  /*a4e0*/  ISETP.GE.U32.AND P4, PT, R0, 0x7fffffb6, PT ;  /* 0x7fffffb60000780c */ /* 0x000fe40003f86070 */
[----:B------:R-:W-:Y:S01]  /*a4f0*/  IADD3 R0, PT, PT, R248, -0x13, RZ ;  /* 0xffffffedf8007810 */ /* 0x000fe20007ffe0ff */
[----:B------:R-:W-:Y:S01]  /*a500*/  LDGSTS.E [R3+0x13100], desc[UR8][R222.64], !P2 ;  /* 0x13100000de037fae */ /* 0x000fe2000d1a1008 */
[----:B------:R-:W-:Y:S01]  /*a510*/  ISETP.GE.U32.AND P6, PT, R4, 0x7fffffbe, PT ;  /* 0x7fffffbe0400780c */ /* 0x000fe20003fc6070 */
[----:B------:R-:W-:-:S02]  /*a520*/  VIADD R4, R248, 0xfffffff9 ;  /* 0xfffffff9f8047836 */ /* 0x000fc40000000000 */
[----:B------:R-:W-:Y:S01]  /*a530*/  LDGSTS.E [R3+0x13500], desc[UR8][R228.64], !P1 ;  /* 0x13500000e4037fae */ /* 0x000fe2000c9a1008 */
[----:B------:R-:W-:Y:S01]  /*a540*/  ISETP.GE.U32.AND P1, PT, R0, 0x7fffffae, PT ;  /* 0x7fffffae0000780c */ /* 0x000fe20003f26070 */
[----:B------:R-:W-:Y:S01]  /*a550*/  VIADD R0, R248, 0xffffffe9 ;  /* 0xffffffe9f8007836 */ /* 0x000fe20000000000 */
[----:B------:R-:W-:Y:S01]  /*a560*/  ISETP.GE.U32.AND P0, PT, R4, 0x7fffffba, PT ;  /* 0x7fffffba0400780c */ /* 0x000fe20003f06070 */
[----:B------:R-:W-:Y:S01]  /*a570*/  VIADD R4, R248, 0xfffffff1 ;  /* 0xfffffff1f8047836 */ /* 0x000fe20000000000 */
[----:B------:R-:W-:Y:S01]  /*a580*/  LDGSTS.E [R3+0x13900], desc[UR8][R234.64], !P3 ;  /* 0x13900000ea037fae */ /* 0x000fe2000d9a1008 */
[----:B------:R-:W-:Y:S02]  /*a590*/  LOP3.LUT R5, R131, 0x40, RZ, 0x3c, !PT ;  /* 0x0000004083057812 */ /* 0x000fe400078e3cff */
[----:B------:R-:W-:Y:S01]  /*a5a0*/  ISETP.GE.U32.AND P3, PT, R0, 0x7fffffaa, PT ;  /* 0x7fffffaa0000780c */ /* 0x000fe20003f66070 */
[----:B------:R-:W-:Y:S01]  /*a5b0*/  VIADD R0, R248, 0xffffffe5 ;  /* 0xffffffe5f8007836 */ /* 0x000fe20000000000 */
[----:B------:R-:W-:Y:S01]  /*a5c0*/  ISETP.GE.U32.AND P2, PT, R4, 0x7fffffb2, PT ;  /* 0x7fffffb20400780c */ /* 0x000fe20003f46070 */
[----:B------:R-:W-:Y:S01]  /*a5d0*/  VIADD R4, R5, UR4 ;  /* 0x0000000405047c36 */ /* 0x000fe20008000000 */
[----:B------:R-:W-:Y:S02]  /*a5e0*/  LDGSTS.E [R3+0x13d00], desc[UR8][R240.64], !P5 ;  /* 0x13d00000f0037fae */ /* 0x000fe4000e9a1008 */
[----:B------:R-:W-:Y:S01]  /*a5f0*/  ISETP.GE.U32.AND P5, PT, R0, 0x7fffffa6, PT ;  /* 0x7fffffa60000780c */ /* 0x000fe20003fa6070 */
[C---:B------:R-:W-:Y:S01]  /*a600*/  VIADD R0, R248.reuse, 0xffffffdd ;  /* 0xffffffddf8007836 */ /* 0x040fe20000000000 */
[----:B------:R-:W-:Y:S01]  /*a610*/  LDGSTS.E [R4+0x10200], desc[UR8][R134.64], !P6 ;  /* 0x1020000086047fae */ /* 0x000fe2000f1a1008 */
[----:B------:R-:W-:-:S03]  /*a620*/  VIADD R5, R248, 0xffffffe1 ;  /* 0xffffffe1f8057836 */ /* 0x000fc60000000000 */
[----:B------:R-:W-:Y:S01]  /*a630*/  LDGSTS.E [R4+0x10600], desc[UR8][R140.64], !P0 ;  /* 0x106000008c047fae */ /* 0x000fe2000c1a1008 */
[----:B------:R-:W-:Y:S02]  /*a640*/  ISETP.GE.U32.AND P0, PT, R0, 0x7fffff9e, PT ;  /* 0x7fffff9e0000780c */ /* 0x000fe40003f06070 */
[C---:B------:R-:W-:Y:S01]  /*a650*/  IADD3 R0, PT, PT, R248.reuse, -0x2b, RZ ;  /* 0xffffffd5f8007810 */ /* 0x040fe20007ffe0ff */
[----:B------:R-:W-:Y:S01]  /*a660*/  LDGSTS.E [R4+0x10a00], desc[UR8][R148.64], !P4 ;  /* 0x10a0000094047fae */ /* 0x000fe2000e1a1008 */
[----:B------:R-:W-:Y:S01]  /*a670*/  ISETP.GE.U32.AND P6, PT, R5, 0x7fffffa2, PT ;  /* 0x7fffffa20500780c */ /* 0x000fe20003fc6070 */
[----:B------:R-:W-:Y:S02]  /*a680*/  VIADD R5, R248, 0xffffffd9 ;  /* 0xffffffd9f8057836 */ /* 0x000fe40000000000 */
        /* <DEDUP_REMOVED lines=31> */
[----:B------:R-:W-:Y:S01]  /*a880*/  LOP3.LUT R6, R131, 0x60, RZ, 0x3c, !PT ;  /* 0x0000006083067812 */ /* 0x000fe200078e3cff */
[----:B------:R-:W-:Y:S01]  /*a890*/  LDGSTS.E [R4+0x13a00], desc[UR8][R236.64], !P6 ;  /* 0x13a00000ec047fae */ /* 0x000fe2000f1a1008 */
[----:B------:R-:W-:Y:S01]  /*a8a0*/  ISETP.GE.U32.AND P2, PT, R5, 0x7fffffb9, PT ;  /* 0x7fffffb90500780c */ /* 0x000fe20003f46070 */
[----:B------:R-:W-:Y:S01]  /*a8b0*/  VIADD R5, R248, 0xfffffff0 ;  /* 0xfffffff0f8057836 */ /* 0x000fe20000000000 */
[----:B------:R-:W-:Y:S01]  /*a8c0*/  ISETP.GE.U32.AND P6, PT, R0, 0x7fffffa9, PT ;  /* 0x7fffffa90000780c */ /* 0x000fe20003fc6070 */
[----:B------:R-:W-:Y:S01]  /*a8d0*/  VIADD R0, R248, 0xffffffe0 ;  /* 0xffffffe0f8007836 */ /* 0x000fe20000000000 */
[----:B------:R-:W-:Y:S01]  /*a8e0*/  IADD3 R6, PT, PT, R6, UR4, RZ ;  /* 0x0000000406067c10 */ /* 0x000fe2000fffe0ff */
[----:B------:R-:W-:Y:S01]  /*a8f0*/  LDGSTS.E [R4+0x13e00], desc[UR8][R242.64], !P0 ;  /* 0x13e00000f2047fae */ /* 0x000fe2000c1a1008 */
[----:B------:R-:W-:Y:S01]  /*a900*/  ISETP.GE.U32.AND P3, PT, R5, 0x7fffffb1, PT ;  /* 0x7fffffb10500780c */ /* 0x000fe20003f66070 */
[----:B------:R-:W-:-:S02]  /*a910*/  VIADD R5, R248, 0xffffffe4 ;  /* 0xffffffe4f8057836 */ /* 0x000fc40000000000 */
[----:B------:R-:W-:Y:S01]  /*a920*/  LDGSTS.E [R6+0x10300], desc[UR8][R136.64], !P4 ;  /* 0x1030000088067fae */ /* 0x000fe2000e1a1008 */
[----:B------:R-:W-:Y:S01]  /*a930*/  ISETP.GE.U32.AND P4, PT, R0, 0x7fffffa1, PT ;  /* 0x7fffffa10000780c */ /* 0x000fe20003f86070 */
[----:B------:R-:W-:Y:S01]  /*a940*/  VIADD R0, R248, 0xffffffd8 ;  /* 0xffffffd8f8007836 */ /* 0x000fe20000000000 */
[----:B------:R-:W-:Y:S01]  /*a950*/  ISETP.GE.U32.AND P0, PT, R5, 0x7fffffa5, PT ;  /* 0x7fffffa50500780c */ /* 0x000fe20003f06070 */
[----:B------:R-:W-:Y:S04]  /*a960*/  LDGSTS.E [R6+0x10700], desc[UR8][R142.64], !P2 ;  /* 0x107000008e067fae */ /* 0x000fe8000d1a1008 */
[----:B------:R-:W-:Y:S01]  /*a970*/  LDGSTS.E [R6+0x10b00], desc[UR8][R150.64], !P1 ;  /* 0x10b0000096067fae */ /* 0x000fe2000c9a1008 */
[----:B------:R-:W-:Y:S01]  /*a980*/  ISETP.GE.U32.AND P1, PT, R0, 0x7fffff99, PT ;  /* 0x7fffff990000780c */ /* 0x000fe20003f26070 */
[----:B------:R-:W-:-:S02]  /*a990*/  VIADD R0, R248, 0xffffffd0 ;  /* 0xffffffd0f8007836 */ /* 0x000fc40000000000 */
[----:B------:R-:W-:Y:S01]  /*a9a0*/  LDGSTS.E [R6+0x10f00], desc[UR8][R158.64], !P3 ;  /* 0x10f000009e067fae */ /* 0x000fe2000d9a1008 */
[----:B------:R-:W-:-:S03]  /*a9b0*/  IADD3 R5, PT, PT, R248, -0x24, RZ ;  /* 0xffffffdcf8057810 */ /* 0x000fc60007ffe0ff */
[----:B------:R-:W-:Y:S01]  /*a9c0*/  LDGSTS.E [R6+0x11300], desc[UR8][R166.64], !P5 ;  /* 0x11300000a6067fae */ /* 0x000fe2000e9a1008 */
[----:B------:R-:W-:Y:S01]  /*a9d0*/  ISETP.GE.U32.AND P5, PT, R0, 0x7fffff91, PT ;  /* 0x7fffff910000780c */ /* 0x000fe20003fa6070 */
[----:B------:R-:W-:Y:S02]  /*a9e0*/  VIADD R0, R248, 0xffffffc8 ;  /* 0xffffffc8f8007836 */ /* 0x000fe40000000000 */
[----:B------:R-:W-:Y:S01]  /*a9f0*/  STL.64 [R1+0x8d8], R60 ;  /* 0x0008d83c01007387 */ /* 0x000fe20000100a00 */
[----:B------:R-:W-:-:S03]  /*aa00*/  ISETP.GE.U32.AND P2, PT, R5, 0x7fffff9d, PT ;  /* 0x7fffff9d0500780c */ /* 0x000fc60003f46070 */
[----:B------:R-:W-:Y:S04]  /*aa10*/  STL.64 [R1+0x910], R126 ;  /* 0x0009107e01007387 */ /* 0x000fe80000100a00 */
[----:B------:R-:W-:Y:S04]  /*aa20*/  LDGSTS.E [R6+0x11700], desc[UR8][R174.64], !P6 ;  /* 0x11700000ae067fae */ /* 0x000fe8000f1a1008 */
[----:B------:R-:W-:Y:S04]  /*aa30*/  STL.64 [R1+0x918], R12 ;  /* 0x0009180c01007387 */ /* 0x000fe80000100a00 */
[----:B------:R-:W-:Y:S01]  /*aa40*/  LDGSTS.E [R6+0x11b00], desc[UR8][R182.64], !P0 ;  /* 0x11b00000b6067fae */ /* 0x000fe2000c1a1008 */
[----:B------:R-:W-:Y:S01]  /*aa50*/  ISETP.GE.U32.AND P0, PT, R0, 0x7fffff89, PT ;  /* 0x7fffff890000780c */ /* 0x000fe20003f06070 */
[----:B------:R-:W-:-:S02]  /*aa60*/  VIADD R0, R248, 0xffffffc0 ;  /* 0xffffffc0f8007836 */ /* 0x000fc40000000000 */
[----:B------:R-:W-:Y:S01]  /*aa70*/  STL.64 [R1+0x218], R124 ;  /* 0x0002187c01007387 */ /* 0x000fe20000100a00 */
[----:B------:R-:W-:-:S03]  /*aa80*/  VIADD R5, R248, 0xffffffd4 ;  /* 0xffffffd4f8057836 */ /* 0x000fc60000000000 */
[----:B------:R-:W-:Y:S04]  /*aa90*/  STL.64 [R1+0x210], R10 ;  /* 0x0002100a01007387 */ /* 0x000fe80000100a00 */
[----:B------:R-:W-:Y:S04]  /*aaa0*/  STL.64 [R1+0x208], R122 ;  /* 0x0002087a01007387 */ /* 0x000fe80000100a00 */
[----:B------:R-:W-:Y:S04]  /*aab0*/  STL.64 [R1+0x200], R120 ;  /* 0x0002007801007387 */ /* 0x000fe80000100a00 */
[----:B------:R-:W-:Y:S01]  /*aac0*/  STL.64 [R1+0x1f8], R30 ;  /* 0x0001f81e01007387 */ /* 0x000fe20000100a00 */
[----:B------:R-:W-:-:S03]  /*aad0*/  ISETP.GE.U32.AND P3, PT, R5, 0x7fffff95, PT ;  /* 0x7fffff950500780c */ /* 0x000fc60003f66070 */
[----:B------:R-:W-:Y:S04]  /*aae0*/  STL.64 [R1+0x1f0], R118 ;  /* 0x0001f07601007387 */ /* 0x000fe80000100a00 */
[----:B------:R-:W-:Y:S01]  /*aaf0*/  LDGSTS.E [R6+0x11f00], desc[UR8][R190.64], !P4 ;  /* 0x11f00000be067fae */ /* 0x000fe2000e1a1008 */
[----:B------:R-:W-:-:S03]  /*ab00*/  ISETP.GE.AND P4, PT, R252, R0, PT ;  /* 0x00000000fc00720c */ /* 0x000fc60003f86270 */
[----:B------:R2:W-:Y:S01]  /*ab10*/  STL.64 [R1+0x898], R168 ;  /* 0x000898a801007387 */ /* 0x0005e20000100a00 */
[----:B------:R-:W-:Y:S01]  /*ab20*/  VIADD R5, R248, 0xffffffcc ;  /* 0xffffffccf8057836 */ /* 0x000fe20000000000 */
[----:B------:R-:W-:Y:S02]  /*ab30*/  SEL R249, RZ, 0x4, P4 ;  /* 0x00000004fff97807 */ /* 0x000fe40002000000 */
[----:B------:R-:W-:Y:S01]  /*ab40*/  LDGSTS.E [R6+0x12300], desc[UR8][R198.64], !P2 ;  /* 0x12300000c6067fae */ /* 0x000fe2000d1a1008 */
[----:B------:R-:W-:Y:S02]  /*ab50*/  ISETP.GE.AND P2, PT, R252, R248, PT ;  /* 0x000000f8fc00720c */ /* 0x000fe40003f46270 */
[C---:B--2---:R-:W-:Y:S01]  /*ab60*/  IADD3 R168, PT, PT, R248.reuse, 0x3f, RZ ;  /* 0x0000003ff8a87810 */ /* 0x044fe20007ffe0ff */
[----:B------:R-:W-:Y:S01]  /*ab70*/  VIADD R248, R248, 0xffffffc4 ;  /* 0xffffffc4f8f87836 */ /* 0x000fe20000000000 */
[----:B------:R-:W-:Y:S01]  /*ab80*/  ISETP.GE.U32.AND P6, PT, R5, 0x7fffff8d, PT ;  /* 0x7fffff8d0500780c */ /* 0x000fe20003fc6070 */
[----:B------:R-:W-:Y:S01]  /*ab90*/  LDGSTS.E [R6+0x12700], desc[UR8][R206.64], !P1 ;  /* 0x12700000ce067fae */ /* 0x000fe2000c9a1008 */
[----:B------:R-:W-:Y:S01]  /*aba0*/  ISETP.GT.AND P4, PT, R168, 0x3f, PT ;  /* 0x0000003fa800780c */ /* 0x000fe20003f84270 */
[----:B------:R-:W-:Y:S01]  /*abb0*/  IMAD.MOV.U32 R116, RZ, RZ, R98 ;  /* 0x000000ffff747224 */ /* 0x000fe200078e0062 */
[----:B------:R-:W-:Y:S01]  /*abc0*/  ISETP.GE.U32.AND P1, PT, R248, 0x7fffff85, PT ;  /* 0x7fffff85f800780c */ /* 0x000fe20003f26070 */
[----:B------:R-:W-:Y:S01]  /*abd0*/  IMAD.MOV.U32 R117, RZ, RZ, R99 ;  /* 0x000000ffff757224 */ /* 0x000fe200078e0063 */
[----:B------:R-:W-:Y:S01]  /*abe0*/  SEL R5, RZ, 0x4, !P4 ;  /* 0x00000004ff057807 */ /* 0x000fe20006000000 */
[----:B------:R2:W-:Y:S01]  /*abf0*/  LDGSTS.E [R6+0x12b00], desc[UR8][R124.64], !P3 ;  /* 0x12b000007c067fae */ /* 0x0005e2000d9a1008 */
[----:B------:R-:W-:Y:S01]  /*ac00*/  IMAD.MOV.U32 R98, RZ, RZ, R250 ;  /* 0x000000ffff627224 */ /* 0x000fe200078e00fa */
[----:B------:R-:W4:Y:S01]  /*ac10*/  LDC R248, c[0x0][0x3a0] ;  /* 0x0000e800fff87b82 */ /* 0x000f220000000800 */
[----:B------:R-:W-:Y:S01]  /*ac20*/  SEL R5, R5, RZ, !P2 ;  /* 0x000000ff05057207 */ /* 0x000fe20005000000 */
[----:B------:R-:W-:Y:S01]  /*ac30*/  IMAD.MOV.U32 R99, RZ, RZ, R251 ;  /* 0x000000ffff637224 */ /* 0x000fe200078e00fb */
[----:B------:R-:W-:Y:S01]  /*ac40*/  ISETP.GE.U32.AND P2, PT, R0, 0x7fffff81, PT ;  /* 0x7fffff810000780c */ /* 0x000fe20003f46070 */
[----:B------:R-:W-:Y:S04]  /*ac50*/  LDGSTS.E [R6+0x12f00], desc[UR8][R10.64], !P5 ;  /* 0x12f000000a067fae */ /* 0x000fe8000e9a1008 */
[----:B------:R-:W-:Y:S01]  /*ac60*/  LDGSTS.E [R6+0x13300], desc[UR8][R122.64], !P6 ;  /* 0x133000007a067fae */ /* 0x000fe2000f1a1008 */
[----:B------:R-:W5:Y:S03]  /*ac70*/  LDC R250, c[0x0][0x3a0] ;  /* 0x0000e800fffa7b82 */ /* 0x000f660000000800 */
[----:B------:R-:W-:Y:S01]  /*ac80*/  LDGSTS.E [R6+0x13700], desc[UR8][R120.64], !P0 ;  /* 0x1370000078067fae */ /* 0x000fe2000c1a1008 */
[----:B--2---:R-:W-:-:S03]  /*ac90*/  IMAD.MOV.U32 R124, RZ, RZ, R98 ;  /* 0x000000ffff7c7224 */ /* 0x004fc600078e0062 */
[----:B------:R-:W-:Y:S01]  /*aca0*/  LDGSTS.E [R6+0x13b00], desc[UR8][R30.64], !P1 ;  /* 0x13b000001e067fae */ /* 0x000fe2000c9a1008 */
[----:B------:R-:W-:Y:S01]  /*acb0*/  IMAD.MOV.U32 R125, RZ, RZ, R99 ;  /* 0x000000ffff7d7224 */ /* 0x000fe200078e0063 */
[----:B------:R-:W-:Y:S01]  /*acc0*/  ISETP.GT.AND P4, PT, R168, 0x7f, PT ;  /* 0x0000007fa800780c */ /* 0x000fe20003f84270 */
[----:B------:R-:W2:Y:S01]  /*acd0*/  LDC R251, c[0x0][0x3a0] ;  /* 0x0000e800fffb7b82 */ /* 0x000ea20000000800 */
[----:B------:R-:W4:Y:S04]  /*ace0*/  LDL.64 R122, [R1+0xd0] ;  /* 0x0000d000017a7983 */ /* 0x000f280000100a00 */
[----:B------:R-:W-:Y:S01]  /*acf0*/  LDGSTS.E [R6+0x13f00], desc[UR8][R118.64], !P2 ;  /* 0x13f0000076067fae */ /* 0x000fe2000d1a1008 */
[----:B------:R-:W-:Y:S01]  /*ad00*/  MOV R12, R14 ;  /* 0x0000000e000c7202 */ /* 0x000fe20000000f00 */
[----:B------:R-:W-:Y:S01]  /*ad10*/  IMAD.MOV.U32 R13, RZ, RZ, R15 ;  /* 0x000000ffff0d7224 */ /* 0x000fe200078e000f */
[----:B------:R-:W2:Y:S01]  /*ad20*/  LDC R252, c[0x0][0x3a0] ;  /* 0x0000e800fffc7b82 */ /* 0x000ea20000000800 */
[----:B------:R-:W4:Y:S04]  /*ad30*/  LDL.64 R120, [R1+0x90] ;  /* 0x0000900001787983 */ /* 0x000f280000100a00 */
[----:B------:R-:W4:Y:S04]  /*ad40*/  LDL.64 R98, [R1+0x10] ;  /* 0x0000100001627983 */ /* 0x000f280000100a00 */
[----:B------:R-:W4:Y:S01]  /*ad50*/  LDL.64 R118, [R1+0x50] ;  /* 0x0000500001767983 */ /* 0x000f220000100a00 */
[----:B------:R-:W-:-:S02]  /*ad60*/  SEL R0, R249, RZ, P4 ;  /* 0x000000fff9007207 */ /* 0x000fc40002000000 */
[----:B------:R-:W-:Y:S01]  /*ad70*/  ISETP.NE.U32.AND P3, PT, R5, RZ, PT ;  /* 0x000000ff0500720c */ /* 0x000fe20003f65070 */
[----:B------:R-:W-:Y:S01]  /*ad80*/  IMAD.MOV.U32 R126, RZ, RZ, R116 ;  /* 0x000000ffff7e7224 */ /* 0x000fe200078e0074 */
[----:B------:R-:W-:Y:S01]  /*ad90*/  ISETP.NE.U32.AND P4, PT, R0, RZ, PT ;  /* 0x000000ff0000720c */ /* 0x000fe20003f85070 */
[----:B-----5:R-:W-:Y:S01]  /*ada0*/  VIADD R0, R250, 0xffffffbf ;  /* 0xffffffbffa007836 */ /* 0x020fe20000000000 */
[----:B------:R-:W0:Y:S04]  /*adb0*/  LDGDEPBAR ;  /* 0x00000000000079af */ /* 0x000e280000000000 */
[----:B------:R-:W-:Y:S01]  /*adc0*/  ISETP.GE.U32.AND P5, PT, R0, 0x7fffff80, PT ;  /* 0x7fffff800000780c */ /* 0x000fe20003fa6070 */
[----:B---3--:R-:W-:Y:S01]  /*add0*/  VIADD R0, R9, 0xffffffb7 ;  /* 0xffffffb709007836 */ /* 0x008fe20000000000 */
[----:B------:R-:W3:Y:S01]  /*ade0*/  LDL.64 R60, [R1+0x188] ;  /* 0x00018800013c7983 */ /* 0x000ee20000100a00 */
[----:B------:R-:W-:-:S03]  /*adf0*/  IMAD.MOV.U32 R127, RZ, RZ, R117 ;  /* 0x000000ffff7f7224 */ /* 0x000fc600078e0075 */
[----:B------:R-:W-:Y:S01]  /*ae00*/  ISETP.GE.U32.AND P0, PT, R0, 0x7fffff78, PT ;  /* 0x7fffff780000780c */ /* 0x000fe20003f06070 */
[----:B-1----:R-:W-:Y:S01]  /*ae10*/  VIADD R0, R8, 0xffffffaf ;  /* 0xffffffaf08007836 */ /* 0x002fe20000000000 */
[----:B------:R-:W5:Y:S04]  /*ae20*/  LDL.64 R116, [R1+0x238] ;  /* 0x0002380001747983 */ /* 0x000f680000100a00 */
[----:B------:R-:W-:Y:S04]  /*ae30*/  LDGSTS.E [R2], desc[UR8][R114.64], P3 ;  /* 0x0000000072027fae */ /* 0x000fe800099a1008 */
[----:B------:R-:W-:Y:S01]  /*ae40*/  LDGSTS.E [R2+0x800], desc[UR8][R62.64], P3 ;  /* 0x008000003e027fae */ /* 0x000fe200099a1008 */
[----:B------:R-:W-:Y:S01]  /*ae50*/  ISETP.GE.U32.AND P2, PT, R0, 0x7fffff70, PT ;  /* 0x7fffff700000780c */ /* 0x000fe20003f46070 */
[----:B--2---:R-:W-:-:S02]  /*ae60*/  VIADD R5, R251, 0xffffffbb ;  /* 0xffffffbbfb057836 */ /* 0x004fc40000000000 */
[----:B------:R-:W2:Y:S01]  /*ae70*/  LDL.64 R10, [R1+0x148] ;  /* 0x00014800010a7983 */ /* 0x000ea20000100a00 */
[----:B----4-:R-:W-:-:S03]  /*ae80*/  IADD3 R0, PT, PT, R248, -0x55, RZ ;  /* 0xffffffabf8007810 */ /* 0x010fc60007ffe0ff */
[----:B------:R-:W4:Y:S04]  /*ae90*/  LDL.64 R8, [R1+0x108] ;  /* 0x0001080001087983 */ /* 0x000f280000100a00 */
[----:B------:R-:W2:Y:S01]  /*aea0*/  LDL.64 R62, [R1+0x1c8] ;  /* 0x0001c800013e7983 */ /* 0x000ea20000100a00 */
[C---:B------:R-:W-:Y:S02]  /*aeb0*/  LOP3.LUT R248, R131.reuse, 0x10, RZ, 0x3c, !PT ;  /* 0x0000001083f87812 */ /* 0x040fe400078e3cff */
[C---:B------:R-:W-:Y:S01]  /*aec0*/  LOP3.LUT R249, R131.reuse, 0x30, RZ, 0x3c, !PT ;  /* 0x0000003083f97812 */ /* 0x040fe200078e3cff */
[----:B------:R-:W3:Y:S01]  /*aed0*/  LDL.64 R30, [R1+0xc8] ;  /* 0x0000c800011e7983 */ /* 0x000ee20000100a00 */
[C---:B------:R-:W-:Y:S02]  /*aee0*/  LOP3.LUT R250, R131.reuse, 0x50, RZ, 0x3c, !PT ;  /* 0x0000005083fa7812 */ /* 0x040fe400078e3cff */
[----:B------:R-:W-:Y:S01]  /*aef0*/  LOP3.LUT R251, R131, 0x70, RZ, 0x3c, !PT ;  /* 0x0000007083fb7812 */ /* 0x000fe200078e3cff */
[----:B------:R-:W3:Y:S04]  /*af00*/  LDL.64 R14, [R1+0x88] ;  /* 0x00008800010e7983 */ /* 0x000ee80000100a00 */
[----:B------:R-:W4:Y:S04]  /*af10*/  LDL.64 R130, [R1+0x48] ;  /* 0x0000480001827983 */ /* 0x000f280000100a00 */
[----:B------:R-:W4:Y:S04]  /*af20*/  LDL.64 R114, [R1+0x8] ;  /* 0x0000080001727983 */ /* 0x000f280000100a00 */
[----:B------:R-:W-:Y:S04]  /*af30*/  LDGSTS.E [R2+0x1000], desc[UR8][R12.64], P3 ;  /* 0x010000000c027fae */ /* 0x000fe800099a1008 */
[----:B------:R-:W-:Y:S04]  /*af40*/  LDGSTS.E [R2+0x1800], desc[UR8][R126.64], P3 ;  /* 0x018000007e027fae */ /* 0x000fe800099a1008 */
[----:B------:R-:W-:Y:S01]  /*af50*/  LDGSTS.E [R2+0x2000], desc[UR8][R124.64], P3 ;  /* 0x020000007c027fae */ /* 0x000fe200099a1008 */
[----:B------:R-:W-:-:S03]  /*af60*/  VIADD R248, R248, UR4 ;  /* 0x00000004f8f87c36 */ /* 0x000fc60008000000 */
[----:B------:R-:W4:Y:S04]  /*af70*/  LDL.64 R12, [R1+0x1c0] ;  /* 0x0001c000010c7983 */ /* 0x000f280000100a00 */
[----:B------:R-:W4:Y:S04]  /*af80*/  LDL.64 R126, [R1+0x180] ;  /* 0x00018000017e7983 */ /* 0x000f280000100a00 */
[----:B------:R-:W4:Y:S04]  /*af90*/  LDL.64 R124, [R1+0x140] ;  /* 0x00014000017c7983 */ /* 0x000f280000100a00 */
[----:B------:R-:W-:Y:S04]  /*afa0*/  LDGSTS.E [R2+0x2800], desc[UR8][R122.64], P3 ;  /* 0x028000007a027fae */ /* 0x000fe800099a1008 */
[----:B------:R-:W-:Y:S04]  /*afb0*/  LDGSTS.E [R2+0x3000], desc[UR8][R120.64], P3 ;  /* 0x0300000078027fae */ /* 0x000fe800099a1008 */
[----:B------:R-:W4:Y:S04]  /*afc0*/  LDL.64 R122, [R1+0x100] ;  /* 0x00010000017a7983 */ /* 0x000f280000100a00 */
[----:B------:R-:W-:Y:S04]  /*afd0*/  LDGSTS.E [R2+0x3800], desc[UR8][R118.64], P3 ;  /* 0x0380000076027fae */ /* 0x000fe800099a1008 */
[----:B------:R-:W-:Y:S04]  /*afe0*/  LDGSTS.E [R2+0x4000], desc[UR8][R98.64], P3 ;  /* 0x0400000062027fae */ /* 0x000fe800099a1008 */
[----:B------:R-:W-:Y:S04]  /*aff0*/  LDGSTS.E [R2+0x4800], desc[UR8][R16.64], P3 ;  /* 0x0480000010027fae */ /* 0x000fe800099a1008 */
[----:B------:R-:W-:Y:S04]  /*b000*/  LDGSTS.E [R2+0x5000], desc[UR8][R18.64], P3 ;  /* 0x0500000012027fae */ /* 0x000fe800099a1008 */
[----:B------:R-:W4:Y:S04]  /*b010*/  LDL.64 R98, [R1+0x230] ;  /* 0x0002300001627983 */ /* 0x000f280000100a00 */
[----:B------:R-:W-:Y:S04]  /*b020*/  LDGSTS.E [R2+0x5800], desc[UR8][R20.64], P3 ;  /* 0x0580000014027fae */ /* 0x000fe800099a1008 */
[----:B------:R-:W-:Y:S04]  /*b030*/  LDGSTS.E [R2+0x6000], desc[UR8][R22.64], P3 ;  /* 0x0600000016027fae */ /* 0x000fe800099a1008 */
[----:B------:R-:W-:Y:S04]  /*b040*/  LDGSTS.E [R2+0x6800], desc[UR8][R24.64], P3 ;  /* 0x0680000018027fae */ /* 0x000fe800099a1008 */
[----:B------:R-:W-:Y:S04]  /*b050*/  LDGSTS.E [R2+0x7000], desc[UR8][R26.64], P3 ;  /* 0x070000001a027fae */ /* 0x000fe800099a1008 */
[----:B------:R-:W-:Y:S04]  /*b060*/  LDGSTS.E [R2+0x7800], desc[UR8][R28.64], P3 ;  /* 0x078000001c027fae */ /* 0x000fe800099a1008 */
[----:B------:R-:W4:Y:S04]  /*b070*/  LDL.64 R120, [R1+0xc0] ;  /* 0x0000c00001787983 */ /* 0x000f280000100a00 */
[----:B-----5:R-:W-:Y:S04]  /*b080*/  LDGSTS.E [R248+0x100], desc[UR8][R116.64], P3 ;  /* 0x0010000074f87fae */ /* 0x020fe800099a1008 */
[----:B------:R-:W5:Y:S04]  /*b090*/  LDL.64 R118, [R1+0x80] ;  /* 0x0000800001767983 */ /* 0x000f680000100a00 */
[----:B--2---:R-:W-:Y:S04]  /*b0a0*/  LDGSTS.E [R248+0x900], desc[UR8][R62.64], P3 ;  /* 0x009000003ef87fae */ /* 0x004fe800099a1008 */
[----:B------:R-:W2:Y:S04]  /*b0b0*/  LDL.64 R116, [R1+0x40] ;  /* 0x0000400001747983 */ /* 0x000ea80000100a00 */
[----:B---3--:R-:W-:Y:S04]  /*b0c0*/  LDGSTS.E [R248+0x1100], desc[UR8][R60.64], P3 ;  /* 0x011000003cf87fae */ /* 0x008fe800099a1008 */
[----:B------:R-:W-:Y:S04]  /*b0d0*/  LDGSTS.E [R248+0x1900], desc[UR8][R10.64], P3 ;  /* 0x019000000af87fae */ /* 0x000fe800099a1008 */
[----:B----4-:R-:W-:Y:S04]  /*b0e0*/  LDGSTS.E [R248+0x2100], desc[UR8][R8.64], P3 ;  /* 0x0210000008f87fae */ /* 0x010fe800099a1008 */
[----:B------:R-:W-:Y:S04]  /*b0f0*/  LDGSTS.E [R248+0x2900], desc[UR8][R30.64], P3 ;  /* 0x029000001ef87fae */ /* 0x000fe800099a1008 */
[----:B------:R-:W-:Y:S04]  /*b100*/  LDGSTS.E [R248+0x3100], desc[UR8][R14.64], P3 ;  /* 0x031000000ef87fae */ /* 0x000fe800099a1008 */
[----:B------:R-:W-:Y:S04]  /*b110*/  LDGSTS.E [R248+0x3900], desc[UR8][R130.64], P3 ;  /* 0x0390000082f87fae */ /* 0x000fe800099a1008 */
[----:B------:R-:W3:Y:S04]  /*b120*/  LDL.LU.64 R62, [R1+0x928] ;  /* 0x00092800013e7983 */ /* 0x000ee80000300a00 */
[----:B------:R-:W-:Y:S04]  /*b130*/  LDGSTS.E [R248+0x4100], desc[UR8][R114.64], P3 ;  /* 0x0410000072f87fae */ /* 0x000fe800099a1008 */
[----:B------:R-:W-:Y:S04]  /*b140*/  LDGSTS.E [R248+0x4900], desc[UR8][R32.64], P3 ;  /* 0x0490000020f87fae */ /* 0x000fe800099a1008 */
[----:B------:R-:W-:Y:S04]  /*b150*/  LDGSTS.E [R248+0x5100], desc[UR8][R34.64], P3 ;  /* 0x0510000022f87fae */ /* 0x000fe800099a1008 */
[----:B------:R-:W4:Y:S04]  /*b160*/  LDL.64 R114, [R1+0x228] ;  /* 0x0002280001727983 */ /* 0x000f280000100a00 */
[----:B------:R-:W-:Y:S04]  /*b170*/  LDGSTS.E [R248+0x5900], desc[UR8][R36.64], P3 ;  /* 0x0590000024f87fae */ /* 0x000fe800099a1008 */
[----:B------:R-:W3:Y:S04]  /*b180*/  LDL.64 R60, [R1+0x1b8] ;  /* 0x0001b800013c7983 */ /* 0x000ee80000100a00 */
        /* <DEDUP_REMOVED lines=8> */
[----:B------:R-:W3:Y:S04]  /*b210*/  LDL.64 R130, [R1+0x78] ;  /* 0x0000780001827983 */ /* 0x000ee80000100a00 */
[----:B------:R-:W-:Y:S04]  /*b220*/  LDGSTS.E [R3+0x200], desc[UR8][R98.64], P3 ;  /* 0x0020000062037fae */ /* 0x000fe800099a1008 */
[----:B------:R-:W-:Y:S04]  /*b230*/  LDGSTS.E [R3+0xa00], desc[UR8][R12.64], P3 ;  /* 0x00a000000c037fae */ /* 0x000fe800099a1008 */
[----:B------:R-:W-:Y:S04]  /*b240*/  LDGSTS.E [R3+0x1200], desc[UR8][R126.64], P3 ;  /* 0x012000007e037fae */ /* 0x000fe800099a1008 */
[----:B------:R-:W3:Y:S04]  /*b250*/  LDL.64 R98, [R1+0x38] ;  /* 0x0000380001627983 */ /* 0x000ee80000100a00 */
[----:B------:R-:W-:Y:S04]  /*b260*/  LDGSTS.E [R3+0x1a00], desc[UR8][R124.64], P3 ;  /* 0x01a000007c037fae */ /* 0x000fe800099a1008 */
[----:B------:R-:W-:Y:S04]  /*b270*/  LDGSTS.E [R3+0x2200], desc[UR8][R122.64], P3 ;  /* 0x022000007a037fae */ /* 0x000fe800099a1008 */
[----:B------:R-:W-:Y:S01]  /*b280*/  LDGSTS.E [R3+0x2a00], desc[UR8][R120.64], P3 ;  /* 0x02a0000078037fae */ /* 0x000fe200099a1008 */
[----:B------:R-:W-:-:S03]  /*b290*/  VIADD R249, R249, UR4 ;  /* 0x00000004f9f97c36 */ /* 0x000fc60008000000 */
[----:B------:R-:W3:Y:S04]  /*b2a0*/  LDL.64 R126, [R1+0x1b0] ;  /* 0x0001b000017e7983 */ /* 0x000ee80000100a00 */
[----:B-----5:R-:W-:Y:S04]  /*b2b0*/  LDGSTS.E [R3+0x3200], desc[UR8][R118.64], P3 ;  /* 0x0320000076037fae */ /* 0x020fe800099a1008 */
[----:B------:R-:W5:Y:S04]  /*b2c0*/  LDL.64 R124, [R1+0x170] ;  /* 0x00017000017c7983 */ /* 0x000f680000100a00 */
[----:B--2---:R-:W-:Y:S04]  /*b2d0*/  LDGSTS.E [R3+0x3a00], desc[UR8][R116.64], P3 ;  /* 0x03a0000074037fae */ /* 0x004fe800099a1008 */
[----:B------:R-:W-:Y:S04]  /*b2e0*/  LDGSTS.E [R3+0x4200], desc[UR8][R96.64], P3 ;  /* 0x0420000060037fae */ /* 0x000fe800099a1008 */
[----:B------:R-:W-:Y:S04]  /*b2f0*/  LDGSTS.E [R3+0x4a00], desc[UR8][R46.64], P3 ;  /* 0x04a000002e037fae */ /* 0x000fe800099a1008 */
[----:B------:R-:W-:Y:S04]  /*b300*/  LDGSTS.E [R3+0x5200], desc[UR8][R48.64], P3 ;  /* 0x0520000030037fae */ /* 0x000fe800099a1008 */
[----:B------:R-:W2:Y:S04]  /*b310*/  LDL.64 R96, [R1+0x220] ;  /* 0x0002200001607983 */ /* 0x000ea80000100a00 */
[----:B------:R-:W-:Y:S04]  /*b320*/  LDGSTS.E [R3+0x5a00], desc[UR8][R50.64], P3 ;  /* 0x05a0000032037fae */ /* 0x000fe800099a1008 */
[----:B------:R-:W-:Y:S04]  /*b330*/  LDGSTS.E [R3+0x6200], desc[UR8][R52.64], P3 ;  /* 0x0620000034037fae */ /* 0x000fe800099a1008 */
[----:B------:R-:W-:Y:S04]  /*b340*/  LDGSTS.E [R3+0x6a00], desc[UR8][R54.64], P3 ;  /* 0x06a0000036037fae */ /* 0x000fe800099a1008 */
[----:B------:R-:W5:Y:S04]  /*b350*/  LDL.64 R122, [R1+0x130] ;  /* 0x00013000017a7983 */ /* 0x000f680000100a00 */
[----:B------:R-:W-:Y:S04]  /*b360*/  LDGSTS.E [R3+0x7200], desc[UR8][R56.64], P3 ;  /* 0x0720000038037fae */ /* 0x000fe800099a1008 */
[----:B------:R-:W5:Y:S04]  /*b370*/  LDL.64 R120, [R1+0xf0] ;  /* 0x0000f00001787983 */ /* 0x000f680000100a00 */
[----:B------:R-:W-:Y:S04]  /*b380*/  LDGSTS.E [R3+0x7a00], desc[UR8][R58.64], P3 ;  /* 0x07a000003a037fae */ /* 0x000fe800099a1008 */
[----:B------:R-:W5:Y:S04]  /*b390*/  LDL.64 R118, [R1+0xb0] ;  /* 0x0000b00001767983 */ /* 0x000f680000100a00 */
[----:B----4-:R-:W-:Y:S04]  /*b3a0*/  LDGSTS.E [R249+0x300], desc[UR8][R114.64], P3 ;  /* 0x0030000072f97fae */ /* 0x010fe800099a1008 */
[----:B------:R-:W4:Y:S04]  /*b3b0*/  LDL.64 R116, [R1+0x70] ;  /* 0x0000700001747983 */ /* 0x000f280000100a00 */
[----:B---3--:R-:W-:Y:S04]  /*b3c0*/  LDGSTS.E [R249+0xb00], desc[UR8][R60.64], P3 ;  /* 0x00b000003cf97fae */ /* 0x008fe800099a1008 */
[----:B------:R-:W3:Y:S04]  /*b3d0*/  LDL.64 R114, [R1+0x30] ;  /* 0x0000300001727983 */ /* 0x000ee80000100a00 */
[----:B------:R-:W-:Y:S04]  /*b3e0*/  LDGSTS.E [R249+0x1300], desc[UR8][R10.64], P3 ;  /* 0x013000000af97fae */ /* 0x000fe800099a1008 */
[----:B------:R-:W-:Y:S04]  /*b3f0*/  LDGSTS.E [R249+0x1b00], desc[UR8][R8.64], P3 ;  /* 0x01b0000008f97fae */ /* 0x000fe800099a1008 */
[----:B------:R-:W-:Y:S01]  /*b400*/  LDGSTS.E [R249+0x2300], desc[UR8][R30.64], P3 ;  /* 0x023000001ef97fae */ /* 0x000fe200099a1008 */
[----:B------:R-:W-:-:S03]  /*b410*/  VIADD R250, R250, UR4 ;  /* 0x00000004fafa7c36 */ /* 0x000fc60008000000 */
[----:B------:R-:W3:Y:S04]  /*b420*/  LDL.64 R60, [R1+0x1a8] ;  /* 0x0001a800013c7983 */ /* 0x000ee80000100a00 */
[----:B------:R-:W-:Y:S04]  /*b430*/  LDGSTS.E [R249+0x2b00], desc[UR8][R14.64], P3 ;  /* 0x02b000000ef97fae */ /* 0x000fe800099a1008 */
[----:B------:R-:W-:Y:S04]  /*b440*/  LDGSTS.E [R249+0x3300], desc[UR8][R130.64], P3 ;  /* 0x0330000082f97fae */ /* 0x000fe800099a1008 */
[----:B------:R-:W3:Y:S04]  /*b450*/  LDL.64 R10, [R1+0x168] ;  /* 0x00016800010a7983 */ /* 0x000ee80000100a00 */
[----:B------:R-:W3:Y:S04]  /*b460*/  LDL.64 R8, [R1+0x128] ;  /* 0x0001280001087983 */ /* 0x000ee80000100a00 */
[----:B------:R-:W3:Y:S04]  /*b470*/  LDL.64 R30, [R1+0xe8] ;  /* 0x0000e800011e7983 */ /* 0x000ee80000100a00 */
[----:B------:R-:W3:Y:S04]  /*b480*/  LDL.64 R14, [R1+0xa8] ;  /* 0x0000a800010e7983 */ /* 0x000ee80000100a00 */
        /* <DEDUP_REMOVED lines=8> */
[----:B------:R-:W-:Y:S04]  /*b510*/  LDGSTS.E [R249+0x6300], desc[UR8][R70.64], P3 ;  /* 0x0630000046f97fae */ /* 0x000fe800099a1008 */
[----:B------:R-:W-:Y:S04]  /*b520*/  LDGSTS.E [R249+0x6b00], desc[UR8][R74.64], P3 ;  /* 0x06b000004af97fae */ /* 0x000fe800099a1008 */
[----:B------:R-:W-:Y:S04]  /*b530*/  LDGSTS.E [R249+0x7300], desc[UR8][R76.64], P3 ;  /* 0x073000004cf97fae */ /* 0x000fe800099a1008 */
[----:B------:R-:W-:Y:S04]  /*b540*/  LDGSTS.E [R249+0x7b00], desc[UR8][R78.64], P3 ;  /* 0x07b000004ef97fae */ /* 0x000fe800099a1008 */
[----:B--2---:R-:W-:Y:S04]  /*b550*/  LDGSTS.E [R4+0x400], desc[UR8][R96.64], P3 ;  /* 0x0040000060047fae */ /* 0x004fe800099a1008 */
[----:B------:R-:W-:Y:S04]  /*b560*/  LDGSTS.E [R4+0xc00], desc[UR8][R126.64], P3 ;  /* 0x00c000007e047fae */ /* 0x000fe800099a1008 */
[----:B-----5:R-:W-:Y:S04]  /*b570*/  LDGSTS.E [R4+0x1400], desc[UR8][R124.64], P3 ;  /* 0x014000007c047fae */ /* 0x020fe800099a1008 */
[----:B------:R-:W2:Y:S04]  /*b580*/  LDL.64 R96, [R1+0x28] ;  /* 0x0000280001607983 */ /* 0x000ea80000100a00 */
        /* <DEDUP_REMOVED lines=9> */
[----:B------:R-:W-:Y:S04]  /*b620*/  LDGSTS.E [R4+0x4400], desc[UR8][R80.64], P3 ;  /* 0x0440000050047fae */ /* 0x000fe800099a1008 */
[----:B------:R-:W-:Y:S04]  /*b630*/  LDGSTS.E [R4+0x4c00], desc[UR8][R82.64], P3 ;  /* 0x04c0000052047fae */ /* 0x000fe800099a1008 */
[----:B------:R-:W-:Y:S04]  /*b640*/  LDGSTS.E [R4+0x5400], desc[UR8][R84.64], P3 ;  /* 0x0540000054047fae */ /* 0x000fe800099a1008 */
[----:B------:R-:W-:Y:S04]  /*b650*/  LDGSTS.E [R4+0x5c00], desc[UR8][R86.64], P3 ;  /* 0x05c0000056047fae */ /* 0x000fe800099a1008 */
[----:B------:R-:W-:Y:S04]  /*b660*/  LDGSTS.E [R4+0x6400], desc[UR8][R88.64], P3 ;  /* 0x0640000058047fae */ /* 0x000fe800099a1008 */
[----:B------:R-:W-:Y:S04]  /*b670*/  LDGSTS.E [R4+0x6c00], desc[UR8][R90.64], P3 ;  /* 0x06c000005a047fae */ /* 0x000fe800099a1008 */
[----:B------:R-:W-:Y:S04]  /*b680*/  LDGSTS.E [R4+0x7400], desc[UR8][R92.64], P3 ;  /* 0x074000005c047fae */ /* 0x000fe800099a1008 */
[----:B------:R-:W-:Y:S04]  /*b690*/  LDGSTS.E [R4+0x7c00], desc[UR8][R94.64], P3 ;  /* 0x07c000005e047fae */ /* 0x000fe800099a1008 */
[----:B------:R-:W3:Y:S04]  /*b6a0*/  LDL.64 R118, [R1+0xa0] ;  /* 0x0000a00001767983 */ /* 0x000ee80000100a00 */
[----:B------:R-:W3:Y:S04]  /*b6b0*/  LDL.64 R116, [R1+0x60] ;  /* 0x0000600001747983 */ /* 0x000ee80000100a00 */
[----:B------:R-:W3:Y:S04]  /*b6c0*/  LDL.64 R114, [R1+0x20] ;  /* 0x0000200001727983 */ /* 0x000ee80000100a00 */
[----:B------:R-:W-:Y:S04]  /*b6d0*/  LDGSTS.E [R250+0x500], desc[UR8][R98.64], P3 ;  /* 0x0050000062fa7fae */ /* 0x000fe800099a1008 */
[----:B------:R-:W-:Y:S04]  /*b6e0*/  LDGSTS.E [R250+0xd00], desc[UR8][R60.64], P3 ;  /* 0x00d000003cfa7fae */ /* 0x000fe800099a1008 */
[----:B------:R-:W-:Y:S04]  /*b6f0*/  LDGSTS.E [R250+0x1500], desc[UR8][R10.64], P3 ;  /* 0x015000000afa7fae */ /* 0x000fe800099a1008 */
[----:B------:R-:W3:Y:S04]  /*b700*/  LDL.LU.64 R98, [R1+0x920] ;  /* 0x0009200001627983 */ /* 0x000ee80000300a00 */
[----:B------:R-:W-:Y:S04]  /*b710*/  LDGSTS.E [R250+0x1d00], desc[UR8][R8.64], P3 ;  /* 0x01d0000008fa7fae */ /* 0x000fe800099a1008 */
[----:B------:R-:W-:Y:S04]  /*b720*/  LDGSTS.E [R250+0x2500], desc[UR8][R30.64], P3 ;  /* 0x025000001efa7fae */ /* 0x000fe800099a1008 */
[----:B------:R-:W-:Y:S04]  /*b730*/  LDGSTS.E [R250+0x2d00], desc[UR8][R14.64], P3 ;  /* 0x02d000000efa7fae */ /* 0x000fe800099a1008 */
[----:B------:R-:W-:Y:S04]  /*b740*/  LDGSTS.E [R250+0x3500], desc[UR8][R130.64], P3 ;  /* 0x0350000082fa7fae */ /* 0x000fe800099a1008 */
[----:B------:R-:W4:Y:S04]  /*b750*/  LDL.64 R60, [R1+0x1d8] ;  /* 0x0001d800013c7983 */ /* 0x000f280000100a00 */
[----:B------:R-:W4:Y:S04]  /*b760*/  LDL.64 R10, [R1+0x198] ;  /* 0x00019800010a7983 */ /* 0x000f280000100a00 */
[----:B------:R-:W4:Y:S04]  /*b770*/  LDL.64 R8, [R1+0x158] ;  /* 0x0001580001087983 */ /* 0x000f280000100a00 */
[----:B--2---:R-:W-:Y:S04]  /*b780*/  LDGSTS.E [R250+0x3d00], desc[UR8][R96.64], P3 ;  /* 0x03d0000060fa7fae */ /* 0x004fe800099a1008 */
[----:B------:R-:W2:Y:S04]  /*b790*/  LDL.64 R30, [R1+0x118] ;  /* 0x00011800011e7983 */ /* 0x000ea80000100a00 */
[----:B------:R-:W2:Y:S04]  /*b7a0*/  LDL.64 R14, [R1+0xd8] ;  /* 0x0000d800010e7983 */ /* 0x000ea80000100a00 */
[----:B------:R-:W2:Y:S04]  /*b7b0*/  LDL.64 R130, [R1+0x98] ;  /* 0x0000980001827983 */ /* 0x000ea80000100a00 */
[----:B------:R-:W2:Y:S04]  /*b7c0*/  LDL.64 R96, [R1+0x58] ;  /* 0x0000580001607983 */ /* 0x000ea80000100a00 */
        /* <DEDUP_REMOVED lines=9> */
[----:B-----5:R-:W-:Y:S04]  /*b860*/  LDGSTS.E [R6+0xe00], desc[UR8][R126.64], P3 ;  /* 0x00e000007e067fae */ /* 0x020fe800099a1008 */
[----:B------:R-:W-:Y:S04]  /*b870*/  LDGSTS.E [R6+0x1600], desc[UR8][R124.64], P3 ;  /* 0x016000007c067fae */ /* 0x000fe800099a1008 */
[----:B------:R-:W3:Y:S04]  /*b880*/  LDL.LU.64 R12, [R1+0x918] ;  /* 0x00091800010c7983 */ /* 0x000ee80000300a00 */
[----:B------:R-:W5:Y:S04]  /*b890*/  LDL.LU.64 R126, [R1+0x910] ;  /* 0x00091000017e7983 */ /* 0x000f680000300a00 */
[----:B------:R-:W2:Y:S04]  /*b8a0*/  LDL.LU.64 R124, [R1+0x908] ;  /* 0x00090800017c7983 */ /* 0x000ea80000300a00 */
[----:B------:R-:W-:Y:S04]  /*b8b0*/  LDGSTS.E [R6+0x1e00], desc[UR8][R122.64], P3 ;  /* 0x01e000007a067fae */ /* 0x000fe800099a1008 */
[----:B----4-:R-:W-:Y:S04]  /*b8c0*/  LDGSTS.E [R6+0x2600], desc[UR8][R120.64], P3 ;  /* 0x0260000078067fae */ /* 0x010fe800099a1008 */
[----:B------:R-:W-:Y:S04]  /*b8d0*/  LDGSTS.E [R6+0x2e00], desc[UR8][R118.64], P3 ;  /* 0x02e0000076067fae */ /* 0x000fe800099a1008 */
[----:B------:R-:W4:Y:S04]  /*b8e0*/  LDL.LU.64 R122, [R1+0x900] ;  /* 0x00090000017a7983 */ /* 0x000f280000300a00 */
[----:B------:R-:W2:Y:S04]  /*b8f0*/  LDL.LU.64 R120, [R1+0x8f8] ;  /* 0x0008f80001787983 */ /* 0x000ea80000300a00 */
[----:B------:R-:W2:Y:S04]  /*b900*/  LDL.LU.64 R118, [R1+0x8f0] ;  /* 0x0008f00001767983 */ /* 0x000ea80000300a00 */
[----:B------:R-:W-:Y:S04]  /*b910*/  LDGSTS.E [R6+0x3600], desc[UR8][R116.64], P3 ;  /* 0x0360000074067fae */ /* 0x000fe800099a1008 */
[----:B------:R-:W-:Y:S04]  /*b920*/  LDGSTS.E [R6+0x3e00], desc[UR8][R114.64], P3 ;  /* 0x03e0000072067fae */ /* 0x000fe800099a1008 */
[----:B------:R-:W2:Y:S04]  /*b930*/  LDL.LU.64 R116, [R1+0x8e8] ;  /* 0x0008e80001747983 */ /* 0x000ea80000300a00 */
[----:B------:R-:W2:Y:S01]  /*b940*/  LDL.LU.64 R114, [R1+0x8e0] ;  /* 0x0008e00001727983 */ /* 0x000ea20000300a00 */
[----:B------:R-:W-:-:S03]  /*b950*/  VIADD R251, R251, UR4 ;  /* 0x00000004fbfb7c36 */ /* 0x000fc60008000000 */
[----:B--2---:R-:W-:Y:S04]  /*b960*/  LDGSTS.E [R6+0x4600], desc[UR8][R114.64], P3 ;  /* 0x0460000072067fae */ /* 0x004fe800099a1008 */
[----:B------:R-:W-:Y:S04]  /*b970*/  LDGSTS.E [R6+0x4e00], desc[UR8][R116.64], P3 ;  /* 0x04e0000074067fae */ /* 0x000fe800099a1008 */
[----:B------:R-:W-:Y:S04]  /*b980*/  LDGSTS.E [R6+0x5600], desc[UR8][R118.64], P3 ;  /* 0x0560000076067fae */ /* 0x000fe800099a1008 */
[----:B------:R-:W-:Y:S04]  /*b990*/  LDGSTS.E [R6+0x5e00], desc[UR8][R120.64], P3 ;  /* 0x05e0000078067fae */ /* 0x000fe800099a1008 */
[----:B----4-:R-:W-:Y:S04]  /*b9a0*/  LDGSTS.E [R6+0x6600], desc[UR8][R122.64], P3 ;  /* 0x066000007a067fae */ /* 0x010fe800099a1008 */
[----:B------:R-:W-:Y:S04]  /*b9b0*/  LDGSTS.E [R6+0x6e00], desc[UR8][R124.64], P3 ;  /* 0x06e000007c067fae */ /* 0x000fe800099a1008 */
[----:B-----5:R-:W-:Y:S04]  /*b9c0*/  LDGSTS.E [R6+0x7600], desc[UR8][R126.64], P3 ;  /* 0x076000007e067fae */ /* 0x020fe800099a1008 */
[----:B------:R-:W-:Y:S04]  /*b9d0*/  LDGSTS.E [R6+0x7e00], desc[UR8][R128.64], P3 ;  /* 0x07e0000080067fae */ /* 0x000fe800099a1008 */
[----:B------:R-:W-:Y:S04]  /*b9e0*/  LDGSTS.E [R251+0x700], desc[UR8][R60.64], P3 ;  /* 0x007000003cfb7fae */ /* 0x000fe800099a1008 */
[----:B------:R-:W-:Y:S04]  /*b9f0*/  LDGSTS.E [R251+0xf00], desc[UR8][R10.64], P3 ;  /* 0x00f000000afb7fae */ /* 0x000fe800099a1008 */
[----:B------:R-:W-:Y:S04]  /*ba00*/  LDGSTS.E [R251+0x1700], desc[UR8][R8.64], P3 ;  /* 0x0170000008fb7fae */ /* 0x000fe800099a1008 */
[----:B------:R-:W2:Y:S04]  /*ba10*/  LDL.LU.64 R60, [R1+0x8d8] ;  /* 0x0008d800013c7983 */ /* 0x000ea80000300a00 */
[----:B------:R-:W4:Y:S04]  /*ba20*/  LDL.LU.64 R10, [R1+0x8d0] ;  /* 0x0008d000010a7983 */ /* 0x000f280000300a00 */
[----:B------:R-:W5:Y:S04]  /*ba30*/  LDL.LU.64 R8, [R1+0x8c8] ;  /* 0x0008c80001087983 */ /* 0x000f680000300a00 */
[----:B------:R-:W-:Y:S04]  /*ba40*/  LDGSTS.E [R251+0x1f00], desc[UR8][R30.64], P3 ;  /* 0x01f000001efb7fae */ /* 0x000fe800099a1008 */
[----:B------:R-:W-:Y:S04]  /*ba50*/  LDGSTS.E [R251+0x2700], desc[UR8][R14.64], P3 ;  /* 0x027000000efb7fae */ /* 0x000fe800099a1008 */
[----:B------:R-:W-:Y:S04]  /*ba60*/  LDGSTS.E [R251+0x2f00], desc[UR8][R130.64], P3 ;  /* 0x02f0000082fb7fae */ /* 0x000fe800099a1008 */
[----:B------:R-:W2:Y:S04]  /*ba70*/  LDL.LU.64 R30, [R1+0x8c0] ;  /* 0x0008c000011e7983 */ /* 0x000ea80000300a00 */
[----:B------:R-:W2:Y:S04]  /*ba80*/  LDL.LU.64 R14, [R1+0x8b8] ;  /* 0x0008b800010e7983 */ /* 0x000ea80000300a00 */
[----:B------:R-:W2:Y:S04]  /*ba90*/  LDL.LU.64 R130, [R1+0x8b0] ;  /* 0x0008b00001827983 */ /* 0x000ea80000300a00 */
[----:B------:R-:W-:Y:S04]  /*baa0*/  LDGSTS.E [R251+0x3700], desc[UR8][R96.64], P3 ;  /* 0x0370000060fb7fae */ /* 0x000fe800099a1008 */
[----:B------:R-:W2:Y:S01]  /*bab0*/  LDL.LU.64 R96, [R1+0x8a8] ;  /* 0x0008a80001607983 */ /* 0x000ea20000300a00 */
[----:B------:R-:W-:Y:S01]  /*bac0*/  ISETP.GE.U32.AND P6, PT, R5, 0x7fffff7c, PT ;  /* 0x7fffff7c0500780c */ /* 0x000fe20003fc6070 */
[----:B------:R-:W-:-:S02]  /*bad0*/  VIADD R5, R252, 0xffffffb3 ;  /* 0xffffffb3fc057836 */ /* 0x000fc40000000000 */
[----:B------:R-:W1:Y:S01]  /*bae0*/  LDC R252, c[0x0][0x3a0] ;  /* 0x0000e800fffc7b82 */ /* 0x000e620000000800 */
[----:B--2---:R-:W-:Y:S04]  /*baf0*/  LDGSTS.E [R251+0x3f00], desc[UR8][R96.64], P3 ;  /* 0x03f0000060fb7fae */ /* 0x004fe800099a1008 */
[----:B------:R-:W-:Y:S04]  /*bb00*/  LDGSTS.E [R251+0x4700], desc[UR8][R130.64], P3 ;  /* 0x0470000082fb7fae */ /* 0x000fe800099a1008 */
[----:B------:R-:W-:Y:S04]  /*bb10*/  LDGSTS.E [R251+0x4f00], desc[UR8][R14.64], P3 ;  /* 0x04f000000efb7fae */ /* 0x000fe800099a1008 */
[----:B------:R-:W2:Y:S04]  /*bb20*/  LDL.LU.64 R96, [R1+0x8a0] ;  /* 0x0008a00001607983 */ /* 0x000ea80000300a00 */
[----:B------:R-:W-:Y:S04]  /*bb30*/  LDGSTS.E [R251+0x5700], desc[UR8][R30.64], P3 ;  /* 0x057000001efb7fae */ /* 0x000fe800099a1008 */
[----:B-----5:R-:W-:Y:S04]  /*bb40*/  LDGSTS.E [R251+0x5f00], desc[UR8][R8.64], P3 ;  /* 0x05f0000008fb7fae */ /* 0x020fe800099a1008 */
[----:B----4-:R-:W-:Y:S04]  /*bb50*/  LDGSTS.E [R251+0x6700], desc[UR8][R10.64], P3 ;  /* 0x067000000afb7fae */ /* 0x010fe800099a1008 */
[----:B------:R-:W-:Y:S04]  /*bb60*/  LDGSTS.E [R251+0x6f00], desc[UR8][R60.64], P3 ;  /* 0x06f000003cfb7fae */ /* 0x000fe800099a1008 */
[----:B---3--:R-:W-:Y:S01]  /*bb70*/  LDGSTS.E [R251+0x7700], desc[UR8][R12.64], P3 ;  /* 0x077000000cfb7fae */ /* 0x008fe200099a1008 */
[----:B------:R-:W-:Y:S01]  /*bb80*/  ISETP.GE.U32.AND P1, PT, R5, 0x7fffff74, PT ;  /* 0x7fffff740500780c */ /* 0x000fe20003f26070 */
[----:B------:R-:W-:-:S02]  /*bb90*/  IMAD.SHL.U32 R5, R72, 0x40, RZ ;  /* 0x0000004048057824 */ /* 0x000fc400078e00ff */
[----:B-1----:R-:W-:Y:S02]  /*bba0*/  VIADD R72, R252, 0xffffffa7 ;  /* 0xffffffa7fc487836 */ /* 0x002fe40000000000 */
[----:B------:R-:W-:Y:S02]  /*bbb0*/  IMAD.MOV.U32 R252, RZ, RZ, R168 ;  /* 0x000000fffffc7224 */ /* 0x000fe400078e00a8 */
[C---:B------:R-:W-:Y:S02]  /*bbc0*/  IMAD.WIDE R168, R5.reuse, 0x4, R132 ;  /* 0x0000000405a87825 */ /* 0x040fe400078e0284 */
[----:B------:R-:W1:Y:S02]  /*bbd0*/  LDC R132, c[0x0][0x3a0] ;  /* 0x0000e800ff847b82 */ /* 0x000e640000000800 */
[----:B------:R-:W-:Y:S01]  /*bbe0*/  IMAD.WIDE R244, R5, 0x4, R244 ;  /* 0x0000000405f47825 */ /* 0x000fe200078e02f4 */
[----:B------:R-:W-:Y:S01]  /*bbf0*/  MOV R133, R252 ;  /* 0x000000fc00857202 */ /* 0x000fe20000000f00 */
[----:B------:R3:W-:Y:S04]  /*bc00*/  STL.64 [R1+0x248], R168 ;  /* 0x000248a801007387 */ /* 0x0007e80000100a00 */
[----:B------:R-:W4:Y:S01]  /*bc10*/  LDC R252, c[0x0][0x3a0] ;  /* 0x0000e800fffc7b82 */ /* 0x000f220000000800 */
[----:B--2---:R-:W-:Y:S04]  /*bc20*/  LDGSTS.E [R251+0x7f00], desc[UR8][R96.64], P3 ;  /* 0x07f0000060fb7fae */ /* 0x004fe800099a1008 */
[----:B------:R-:W0:Y:S03]  /*bc30*/  LDGDEPBAR ;  /* 0x00000000000079af */ /* 0x000e260000000000 */
[----:B------:R-:W-:Y:S01]  /*bc40*/  BAR.SYNC.DEFER_BLOCKING 0x0 ;  /* 0x0000000000007b1d */ /* 0x000fe20000010000 */
[----:B------:R-:W-:-:S07]  /*bc50*/  ISETP.GE.U32.AND P3, PT, R0, 0x7fffff6c, PT ;  /* 0x7fffff6c0000780c */ /* 0x000fce0003f66070 */
[----:B------:R-:W2:Y:S01]  /*bc60*/  LDC R0, c[0x0][0x3a0] ;  /* 0x0000e800ff007b82 */ /* 0x000ea20000000800 */
[----:B------:R-:W-:Y:S01]  /*bc70*/  @!PT LDS RZ, [RZ] ;  /* 0x00000000fffff984 */ /* 0x000fe20000000800 */
[----:B------:R-:W-:Y:S01]  /*bc80*/  @!PT LDS RZ, [RZ] ;  /* 0x00000000fffff984 */ /* 0x000fe20000000800 */
[----:B------:R-:W-:Y:S01]  /*bc90*/  @!PT LDS RZ, [RZ] ;  /* 0x00000000fffff984 */ /* 0x000fe20000000800 */
[----:B------:R3:W-:Y:S01]  /*bca0*/  LDGSTS.E [R2+0x14000], desc[UR8][R168.64], !P5 ;  /* 0x14000000a8027fae */ /* 0x0007e2000e9a1008 */
[----:B------:R-:W-:-:S06]  /*bcb0*/  ISETP.GE.U32.AND P5, PT, R72, 0x7fffff68, PT ;  /* 0x7fffff684800780c */ /* 0x000fcc0003fa6070 */
[----:B------:R-:W5:Y:S01]  /*bcc0*/  LDC R72, c[0x0][0x3a0] ;  /* 0x0000e800ff487b82 */ /* 0x000f620000000800 */
[----:B------:R-:W-:Y:S01]  /*bcd0*/  LDGSTS.E [R2+0x14400], desc[UR8][R244.64], !P6 ;  /* 0x14400000f4027fae */ /* 0x000fe2000f1a1008 */
[----:B--2---:R-:W-:-:S05]  /*bce0*/  VIADD R0, R0, 0xffffffa3 ;  /* 0xffffffa300007836 */ /* 0x004fca0000000000 */
[----:B------:R-:W-:Y:S01]  /*bcf0*/  ISETP.GE.U32.AND P6, PT, R0, 0x7fffff64, PT ;  /* 0x7fffff640000780c */ /* 0x000fe20003fc6070 */
[----:B---3--:R-:W-:-:S04]  /*bd00*/  IMAD.WIDE R168, R5, 0x4, R144 ;  /* 0x0000000405a87825 */ /* 0x008fc800078e0290 */
[C---:B------:R-:W-:Y:S01]  /*bd10*/  IMAD.WIDE R144, R5.reuse, 0x4, R152 ;  /* 0x0000000405907825 */ /* 0x040fe200078e0298 */
[----:B------:R2:W-:Y:S01]  /*bd20*/  STL.64 [R1+0x258], R168 ;  /* 0x000258a801007387 */ /* 0x0005e20000100a00 */
[----:B------:R-:W3:Y:S02]  /*bd30*/  LDC R152, c[0x0][0x3a0] ;  /* 0x0000e800ff987b82 */ /* 0x000ee40000000800 */
[----:B------:R-:W-:Y:S02]  /*bd40*/  IMAD.MOV.U32 R153, RZ, RZ, R133 ;  /* 0x000000ffff997224 */ /* 0x000fe400078e0085 */
[----:B-----5:R-:W-:Y:S02]  /*bd50*/  VIADD R0, R72, 0xffffff9f ;  /* 0xffffff9f48007836 */ /* 0x020fe40000000000 */
[----:B-1----:R-:W-:Y:S02]  /*bd60*/  VIADD R72, R132, 0xffffff9b ;  /* 0xffffff9b84487836 */ /* 0x002fe40000000000 */
[----:B------:R-:W-:-:S04]  /*bd70*/  IMAD.WIDE R132, R5, 0x4, R160 ;  /* 0x0000000405847825 */ /* 0x000fc800078e02a0 */
[----:B------:R-:W-:Y:S02]  /*bd80*/  IMAD.MOV.U32 R160, RZ, RZ, R168 ;  /* 0x000000ffffa07224 */ /* 0x000fe400078e00a8 */
[----:B------:R-:W-:Y:S02]  /*bd90*/  IMAD.MOV.U32 R161, RZ, RZ, R169 ;  /* 0x000000ffffa17224 */ /* 0x000fe400078e00a9 */
[----:B--2---:R-:W2:Y:S04]  /*bda0*/  LDL.LU.64 R168, [R1+0x898] ;  /* 0x0008980001a87983 */ /* 0x004ea80000300a00 */
[----:B------:R-:W-:Y:S04]  /*bdb0*/  LDGSTS.E [R2+0x14800], desc[UR8][R160.64], !P0 ;  /* 0x14800000a0027fae */ /* 0x000fe8000c1a1008 */
[----:B------:R1:W-:Y:S04]  /*bdc0*/  STL.64 [R1+0x278], R144 ;  /* 0x0002789001007387 */ /* 0x0003e80000100a00 */
[----:B------:R1:W-:Y:S02]  /*bdd0*/  LDGSTS.E [R2+0x14c00], desc[UR8][R144.64], !P1 ;  /* 0x14c0000090027fae */ /* 0x0003e4000c9a1008 */
[----:B-1----:R-:W1:Y:S01]  /*bde0*/  LDC R145, c[0x0][0x3a0] ;  /* 0x0000e800ff917b82 */ /* 0x002e620000000800 */
[----:B------:R-:W-:Y:S01]  /*bdf0*/  ISETP.GE.U32.AND P1, PT, R72, 0x7fffff5c, PT ;  /* 0x7fffff5c4800780c */ /* 0x000fe20003f26070 */
[----:B------:R-:W-:Y:S01]  /*be00*/  IMAD.WIDE R160, R5, 0x4, R176 ;  /* 0x0000000405a07825 */ /* 0x000fe200078e02b0 */
[----:B------:R5:W-:Y:S04]  /*be10*/  STL.64 [R1+0x290], R132 ;  /* 0x0002908401007387 */ /* 0x000be80000100a00 */
[----:B------:R5:W-:Y:S01]  /*be20*/  LDGSTS.E [R2+0x15000], desc[UR8][R132.64], !P2 ;  /* 0x1500000084027fae */ /* 0x000be2000d1a1008 */
[----:B------:R-:W2:Y:S01]  /*be30*/  LDC R177, c[0x0][0x3a0] ;  /* 0x0000e800ffb17b82 */ /* 0x000ea20000000800 */
[----:B------:R-:W-:-:S07]  /*be40*/  ISETP.GE.U32.AND P0, PT, R0, 0x7fffff60, PT ;  /* 0x7fffff600000780c */ /* 0x000fce0003f06070 */
[----:B------:R-:W2:Y:S01]  /*be50*/  LDC R144, c[0x0][0x3a0] ;  /* 0x0000e800ff907b82 */ /* 0x000ea20000000800 */
[----:B-1----:R-:W-:-:S07]  /*be60*/  VIADD R72, R145, 0xffffff93 ;  /* 0xffffff9391487836 */ /* 0x002fce0000000000 */
[----:B-----5:R-:W1:Y:S08]  /*be70*/  LDC R132, c[0x0][0x3a0] ;  /* 0x0000e800ff847b82 */ /* 0x020e700000000800 */
[----:B------:R-:W5:Y:S01]  /*be80*/  LDC R145, c[0x0][0x3a0] ;  /* 0x0000e800ff917b82 */ /* 0x000f620000000800 */
[----:B---3--:R-:W-:-:S07]  /*be90*/  IADD3 R0, PT, PT, R152, -0x69, RZ ;  /* 0xffffff9798007810 */ /* 0x008fce0007ffe0ff */
[----:B------:R-:W3:Y:S01]  /*bea0*/  LDC R133, c[0x0][0x3a0] ;  /* 0x0000e800ff857b82 */ /* 0x000ee20000000800 */
[----:B------:R-:W-:-:S07]  /*beb0*/  ISETP.GE.U32.AND P2, PT, R0, 0x7fffff58, PT ;  /* 0x7fffff580000780c */ /* 0x000fce0003f46070 */
[----:B------:R-:W1:Y:S01]  /*bec0*/  LDC R152, c[0x0][0x3a0] ;  /* 0x0000e800ff987b82 */ /* 0x000e620000000800 */
[----:B-----5:R-:W-:-:S07]  /*bed0*/  VIADD R0, R145, 0xffffff8f ;  /* 0xffffff8f91007836 */ /* 0x020fce0000000000 */
[----:B------:R-:W5:Y:S01]  /*bee0*/  LDC R145, c[0x0][0x3a0] ;  /* 0x0000e800ff917b82 */ /* 0x000f620000000800 */
[----:B------:R-:W-:-:S04]  /*bef0*/  IMAD.WIDE R246, R5, 0x4, R246 ;  /* 0x0000000405f67825 */ /* 0x000fc800078e02f6 */
[----:B------:R-:W-:-:S04]  /*bf00*/  IMAD.WIDE R170, R5, 0x4, R170 ;  /* 0x0000000405aa7825 */ /* 0x000fc800078e02aa */
[----:B--2---:R-:W-:-:S05]  /*bf10*/  IMAD.WIDE R168, R5, 0x4, R168 ;  /* 0x0000000405a87825 */ /* 0x004fca00078e02a8 */
[----:B------:R2:W-:Y:S04]  /*bf20*/  STL.64 [R1+0x2b8], R168 ;  /* 0x0002b8a801007387 */ /* 0x0005e80000100a00 */
[----:B------:R2:W-:Y:S04]  /*bf30*/  LDGSTS.E [R2+0x15400], desc[UR8][R168.64], !P3 ;  /* 0x15400000a8027fae */ /* 0x0005e8000d9a1008 */
[----:B------:R1:W-:Y:S04]  /*bf40*/  STL.64 [R1+0x2d0], R160 ;  /* 0x0002d0a001007387 */ /* 0x0003e80000100a00 */
[----:B------:R1:W-:Y:S01]  /*bf50*/  LDGSTS.E [R2+0x15800], desc[UR8][R160.64], !P5 ;  /* 0x15800000a0027fae */ /* 0x0003e2000e9a1008 */
[----:B--2---:R-:W-:Y:S01]  /*bf60*/  IMAD.WIDE R168, R5, 0x4, R184 ;  /* 0x0000000405a87825 */ /* 0x004fe200078e02b8 */
[----:B------:R-:W-:-:S03]  /*bf70*/  ISETP.GE.U32.AND P5, PT, R0, 0x7fffff50, PT ;  /* 0x7fffff500000780c */ /* 0x000fc60003fa6070 */
[----:B-1----:R-:W-:Y:S01]  /*bf80*/  IMAD.WIDE R160, R5, 0x4, R192 ;  /* 0x0000000405a07825 */ /* 0x002fe200078e02c0 */
[----:B------:R-:W-:Y:S03]  /*bf90*/  STL.64 [R1+0x2f8], R168 ;  /* 0x0002f8a801007387 */ /* 0x000fe60000100a00 */
[----:B------:R-:W-:Y:S01]  /*bfa0*/  VIADD R0, R177, 0xffffff87 ;  /* 0xffffff87b1007836 */ /* 0x000fe20000000000 */
[----:B------:R-:W-:Y:S04]  /*bfb0*/  LDGSTS.E [R2+0x15c00], desc[UR8][R168.64], !P6 ;  /* 0x15c00000a8027fae */ /* 0x000fe8000f1a1008 */
[----:B------:R1:W-:Y:S04]  /*bfc0*/  STL.64 [R1+0x310], R160 ;  /* 0x000310a001007387 */ /* 0x0003e80000100a00 */
[----:B------:R1:W-:Y:S01]  /*bfd0*/  LDGSTS.E [R2+0x16000], desc[UR8][R160.64], !P0 ;  /* 0x16000000a0027fae */ /* 0x0003e2000c1a1008 */
[----:B------:R-:W-:Y:S01]  /*bfe0*/  ISETP.GE.U32.AND P3, PT, R72, 0x7fffff54, PT ;  /* 0x7fffff544800780c */ /* 0x000fe20003f66070 */
[----:B----4-:R-:W-:Y:S01]  /*bff0*/  VIADD R72, R252, 0xffffff8b ;  /* 0xffffff8bfc487836 */ /* 0x010fe20000000000 */
[----:B------:R-:W-:Y:S01]  /*c000*/  ISETP.GE.U32.AND P0, PT, R0, 0x7fffff48, PT ;  /* 0x7fffff480000780c */ /* 0x000fe20003f06070 */
[C---:B------:R-:W-:Y:S01]  /*c010*/  IMAD.WIDE R184, R5.reuse, 0x4, R200 ;  /* 0x0000000405b87825 */ /* 0x040fe200078e02c8 */
[----:B-1----:R-:W1:Y:S03]  /*c020*/  LDC R160, c[0x0][0x3a0] ;  /* 0x0000e800ffa07b82 */ /* 0x002e660000000800 */
[----:B------:R-:W-:Y:S01]  /*c030*/  IMAD.MOV.U32 R161, RZ, RZ, R153 ;  /* 0x000000ffffa17224 */ /* 0x000fe200078e0099 */
[----:B------:R-:W-:Y:S01]  /*c040*/  ISETP.GE.U32.AND P6, PT, R72, 0x7fffff4c, PT ;  /* 0x7fffff4c4800780c */ /* 0x000fe20003fc6070 */
[----:B------:R-:W-:Y:S01]  /*c050*/  VIADD R0, R132, 0xffffff83 ;  /* 0xffffff8384007836 */ /* 0x000fe20000000000 */
[----:B------:R-:W-:Y:S02]  /*c060*/  LDGSTS.E [R2+0x16400], desc[UR8][R184.64], !P1 ;  /* 0x16400000b8027fae */ /* 0x000fe4000c9a1008 */
[----:B------:R-:W2:Y:S01]  /*c070*/  LDC R153, c[0x0][0x3a0] ;  /* 0x0000e800ff997b82 */ /* 0x000ea20000000800 */
[----:B------:R-:W-:Y:S01]  /*c080*/  IMAD.WIDE R176, R5, 0x4, R208 ;  /* 0x0000000405b07825 */ /* 0x000fe200078e02d0 */
[----:B---3--:R-:W-:-:S06]  /*c090*/  IADD3 R72, PT, PT, R133, -0x42, RZ ;  /* 0xffffffbe85487810 */ /* 0x008fcc0007ffe0ff */
[----:B------:R-:W3:Y:S01]  /*c0a0*/  LDC R132, c[0x0][0x3a0] ;  /* 0x0000e800ff847b82 */ /* 0x000ee20000000800 */
[C---:B------:R-:W-:Y:S01]  /*c0b0*/  IMAD.WIDE R168, R5.reuse, 0x4, R214 ;  /* 0x0000000405a87825 */ /* 0x040fe200078e02d6 */
[----:B------:R-:W-:Y:S01]  /*c0c0*/  ISETP.GE.U32.AND P1, PT, R0, 0x7fffff44, PT ;  /* 0x7fffff440000780c */ /* 0x000fe20003f26070 */
[----:B------:R-:W-:Y:S02]  /*c0d0*/  STL.64 [R1+0x340], R184 ;  /* 0x000340b801007387 */ /* 0x000fe40000100a00 */
[----:B------:R-:W-:Y:S02]  /*c0e0*/  VIADD R0, R144, 0xffffffba ;  /* 0xffffffba90007836 */ /* 0x000fe40000000000 */
[----:B------:R4:W-:Y:S01]  /*c0f0*/  LDGSTS.E [R2+0x16800], desc[UR8][R176.64], !P2 ;  /* 0x16800000b0027fae */ /* 0x0009e2000d1a1008 */
[----:B------:R-:W2:Y:S03]  /*c100*/  LDC R133, c[0x0][0x3a0] ;  /* 0x0000e800ff857b82 */ /* 0x000ea60000000800 */
[----:B------:R4:W-:Y:S05]  /*c110*/  STL.64 [R1+0x360], R176 ;  /* 0x000360b001007387 */ /* 0x0009ea0000100a00 */
[----:B------:R-:W3:Y:S01]  /*c120*/  LDC R144, c[0x0][0x3a0] ;  /* 0x0000e800ff907b82 */ /* 0x000ee20000000800 */
[----:B------:R1:W-:Y:S04]  /*c130*/  STL.64 [R1+0x378], R168 ;  /* 0x000378a801007387 */ /* 0x0003e80000100a00 */
[----:B------:R1:W-:Y:S01]  /*c140*/  LDGSTS.E [R2+0x16c00], desc[UR8][R168.64], !P3 ;  /* 0x16c00000a8027fae */ /* 0x0003e2000d9a1008 */
[----:B------:R-:W-:Y:S01]  /*c150*/  ISETP.GE.U32.AND P3, PT, R0, 0x7fffff7b, PT ;  /* 0x7fffff7b0000780c */ /* 0x000fe20003f66070 */
[----:B----4-:R-:W-:-:S04]  /*c160*/  IMAD.WIDE R176, R5, 0x4, R220 ;  /* 0x0000000405b07825 */ /* 0x010fc800078e02dc */
[----:B-----5:R-:W-:Y:S01]  /*c170*/  VIADD R0, R145, 0xffffffb2 ;  /* 0xffffffb291007836 */ /* 0x020fe20000000000 */
[----:B------:R4:W-:Y:S01]  /*c180*/  LDGSTS.E [R2+0x17000], desc[UR8][R176.64], !P5 ;  /* 0x17000000b0027fae */ /* 0x0009e2000e9a1008 */
[----:B------:R-:W5:Y:S01]  /*c190*/  LDC R145, c[0x0][0x3a0] ;  /* 0x0000e800ff917b82 */ /* 0x000f620000000800 */
[----:B-1----:R-:W-:Y:S02]  /*c1a0*/  IMAD.WIDE R168, R5, 0x4, R226 ;  /* 0x0000000405a87825 */ /* 0x002fe400078e02e2 */
[----:B------:R4:W-:Y:S01]  /*c1b0*/  STL.64 [R1+0x3b8], R176 ;  /* 0x0003b8b001007387 */ /* 0x0009e20000100a00 */
[----:B------:R-:W-:Y:S01]  /*c1c0*/  ISETP.GE.U32.AND P2, PT, R72, 0x7fffff7f, PT ;  /* 0x7fffff7f4800780c */ /* 0x000fe20003f46070 */
[----:B------:R-:W-:Y:S02]  /*c1d0*/  VIADD R72, R152, 0xffffffb6 ;  /* 0xffffffb698487836 */ /* 0x000fe40000000000 */
[----:B------:R1:W-:Y:S01]  /*c1e0*/  STL.64 [R1+0x3c8], R168 ;  /* 0x0003c8a801007387 */ /* 0x0003e20000100a00 */
[----:B------:R-:W5:Y:S03]  /*c1f0*/  LDC R152, c[0x0][0x3a0] ;  /* 0x0000e800ff987b82 */ /* 0x000f660000000800 */
[----:B------:R1:W-:Y:S01]  /*c200*/  LDGSTS.E [R2+0x17400], desc[UR8][R168.64], !P6 ;  /* 0x17400000a8027fae */ /* 0x0003e2000f1a1008 */
[----:B------:R-:W-:Y:S01]  /*c210*/  ISETP.GE.U32.AND P6, PT, R0, 0x7fffff73, PT ;  /* 0x7fffff730000780c */ /* 0x000fe20003fc6070 */
[----:B------:R-:W-:-:S02]  /*c220*/  VIADD R0, R160, 0xffffffaa ;  /* 0xffffffaaa0007836 */ /* 0x000fc40000000000 */
[----:B----4-:R-:W-:Y:S01]  /*c230*/  IMAD.WIDE R176, R5, 0x4, R232 ;  /* 0x0000000405b07825 */ /* 0x010fe200078e02e8 */
[----:B------:R-:W4:Y:S01]  /*c240*/  LDC R160, c[0x0][0x3a0] ;  /* 0x0000e800ffa07b82 */ /* 0x000f220000000800 */
[----:B------:R-:W-:-:S03]  /*c250*/  ISETP.GE.U32.AND P5, PT, R72, 0x7fffff77, PT ;  /* 0x7fffff774800780c */ /* 0x000fc60003fa6070 */
[----:B------:R-:W-:Y:S01]  /*c260*/  LDGSTS.E [R2+0x17800], desc[UR8][R176.64], !P0 ;  /* 0x17800000b0027fae */ /* 0x000fe2000c1a1008 */
[----:B-1----:R-:W-:-:S04]  /*c270*/  IMAD.WIDE R168, R5, 0x4, R238 ;  /* 0x0000000405a87825 */ /* 0x002fc800078e02ee */
[----:B--2---:R-:W-:Y:S01]  /*c280*/  VIADD R72, R153, 0xffffffae ;  /* 0xffffffae99487836 */ /* 0x004fe20000000000 */
[----:B------:R1:W-:Y:S01]  /*c290*/  LDGSTS.E [R2+0x17c00], desc[UR8][R168.64], !P1 ;  /* 0x17c00000a8027fae */ /* 0x0003e2000c9a1008 */
[----:B------:R-:W-:Y:S01]  /*c2a0*/  ISETP.GE.U32.AND P1, PT, R0, 0x7fffff6b, PT ;  /* 0x7fffff6b0000780c */ /* 0x000fe20003f26070 */
[----:B------:R-:W2:Y:S01]  /*c2b0*/  LDC R153, c[0x0][0x3a0] ;  /* 0x0000e800ff997b82 */ /* 0x000ea20000000800 */
[----:B---3--:R-:W-:Y:S01]  /*c2c0*/  VIADD R0, R132, 0xffffffa6 ;  /* 0xffffffa684007836 */ /* 0x008fe20000000000 */
[----:B------:R-:W-:Y:S01]  /*c2d0*/  ISETP.GE.U32.AND P0, PT, R72, 0x7fffff6f, PT ;  /* 0x7fffff6f4800780c */ /* 0x000fe20003f06070 */
[----:B------:R-:W-:Y:S01]  /*c2e0*/  IMAD.WIDE R184, R5, 0x4, R138 ;  /* 0x0000000405b87825 */ /* 0x000fe200078e028a */
[----:B------:R-:W-:Y:S04]  /*c2f0*/  LDGSTS.E [R3+0x14100], desc[UR8][R246.64], !P2 ;  /* 0x14100000f6037fae */ /* 0x000fe8000d1a1008 */
[----:B------:R-:W3:Y:S01]  /*c300*/  LDC R132, c[0x0][0x3a0] ;  /* 0x0000e800ff847b82 */ /* 0x000ee20000000800 */
[----:B------:R-:W-:Y:S01]  /*c310*/  IADD3 R72, PT, PT, R133, -0x5e, RZ ;  /* 0xffffffa285487810 */ /* 0x000fe20007ffe0ff */
[----:B------:R-:W-:Y:S01]  /*c320*/  IMAD.WIDE R214, R5, 0x4, R146 ;  /* 0x0000000405d67825 */ /* 0x000fe200078e0292 */
[----:B------:R-:W-:Y:S01]  /*c330*/  ISETP.GE.U32.AND P2, PT, R0, 0x7fffff67, PT ;  /* 0x7fffff670000780c */ /* 0x000fe20003f46070 */
[----:B------:R-:W-:Y:S02]  /*c340*/  LDGSTS.E [R3+0x14500], desc[UR8][R184.64], !P3 ;  /* 0x14500000b8037fae */ /* 0x000fe4000d9a1008 */
[----:B------:R-:W-:-:S02]  /*c350*/  VIADD R0, R144, 0xffffff9e ;  /* 0xffffff9e90007836 */ /* 0x000fc40000000000 */
[----:B------:R-:W3:Y:S01]  /*c360*/  LDC R133, c[0x0][0x3a0] ;  /* 0x0000e800ff857b82 */ /* 0x000ee20000000800 */
[----:B------:R-:W-:Y:S01]  /*c370*/  LDGSTS.E [R3+0x14900], desc[UR8][R214.64], !P5 ;  /* 0x14900000d6037fae */ /* 0x000fe2000e9a1008 */
[----:B------:R-:W-:Y:S01]  /*c380*/  IMAD.WIDE R220, R5, 0x4, R154 ;  /* 0x0000000405dc7825 */ /* 0x000fe200078e029a */
[----:B------:R-:W-:-:S05]  /*c390*/  ISETP.GE.U32.AND P5, PT, R0, 0x7fffff5f, PT ;  /* 0x7fffff5f0000780c */ /* 0x000fca0003fa6070 */
[----:B------:R-:W3:Y:S01]  /*c3a0*/  LDC R138, c[0x0][0x3a0] ;  /* 0x0000e800ff8a7b82 */ /* 0x000ee20000000800 */
[----:B------:R-:W-:Y:S01]  /*c3b0*/  IMAD.WIDE R232, R5, 0x4, R162 ;  /* 0x0000000405e87825 */ /* 0x000fe200078e02a2 */
[----:B------:R-:W-:Y:S03]  /*c3c0*/  STL.64 [R1+0x408], R176 ;  /* 0x000408b001007387 */ /* 0x000fe60000100a00 */
[----:B-----5:R-:W-:Y:S01]  /*c3d0*/  VIADD R0, R145, 0xffffff96 ;  /* 0xffffff9691007836 */ /* 0x020fe20000000000 */
[----:B------:R-:W-:Y:S02]  /*c3e0*/  LDGSTS.E [R3+0x14d00], desc[UR8][R220.64], !P6 ;  /* 0x14d00000dc037fae */ /* 0x000fe4000f1a1008 */
[----:B------:R-:W5:Y:S01]  /*c3f0*/  LDC R139, c[0x0][0x3a0] ;  /* 0x0000e800ff8b7b82 */ /* 0x000f620000000800 */
[----:B------:R-:W-:Y:S01]  /*c400*/  ISETP.GE.U32.AND P3, PT, R72, 0x7fffff63, PT ;  /* 0x7fffff634800780c */ /* 0x000fe20003f66070 */
[----:B------:R1:W-:Y:S01]  /*c410*/  STL.64 [R1+0x418], R168 ;  /* 0x000418a801007387 */ /* 0x0003e20000100a00 */
[----:B------:R-:W-:-:S03]  /*c420*/  VIADD R72, R152, 0xffffff9a ;  /* 0xffffff9a98487836 */ /* 0x000fc60000000000 */
[----:B------:R-:W-:Y:S01]  /*c430*/  LDGSTS.E [R3+0x15100], desc[UR8][R232.64], !P0 ;  /* 0x15100000e8037fae */ /* 0x000fe2000c1a1008 */
[----:B------:R-:W-:Y:S01]  /*c440*/  ISETP.GE.U32.AND P0, PT, R0, 0x7fffff57, PT ;  /* 0x7fffff570000780c */ /* 0x000fe20003f06070 */
[----:B------:R-:W5:Y:S01]  /*c450*/  LDC R144, c[0x0][0x3a0] ;  /* 0x0000e800ff907b82 */ /* 0x000f620000000800 */
[----:B----4-:R-:W-:Y:S01]  /*c460*/  VIADD R0, R160, 0xffffff8e ;  /* 0xffffff8ea0007836 */ /* 0x010fe20000000000 */
[----:B------:R-:W-:Y:S01]  /*c470*/  LDGSTS.E [R3+0x15500], desc[UR8][R170.64], !P1 ;  /* 0x15500000aa037fae */ /* 0x000fe2000c9a1008 */
[----:B-1----:R-:W-:-:S05]  /*c480*/  IMAD.WIDE R168, R5, 0x4, R178 ;  /* 0x0000000405a87825 */ /* 0x002fca00078e02b2 */
[----:B------:R-:W1:Y:S01]  /*c490*/  LDC R146, c[0x0][0x3a0] ;  /* 0x0000e800ff927b82 */ /* 0x000e620000000800 */
[----:B------:R-:W-:Y:S01]  /*c4a0*/  ISETP.GE.U32.AND P6, PT, R72, 0x7fffff5b, PT ;  /* 0x7fffff5b4800780c */ /* 0x000fe20003fc6070 */
[----:B--2---:R-:W-:Y:S01]  /*c4b0*/  VIADD R72, R153, 0xffffff92 ;  /* 0xffffff9299487836 */ /* 0x004fe20000000000 */
[----:B------:R-:W-:Y:S01]  /*c4c0*/  LDGSTS.E [R3+0x15900], desc[UR8][R168.64], !P2 ;  /* 0x15900000a8037fae */ /* 0x000fe2000d1a1008 */
[----:B------:R-:W-:Y:S01]  /*c4d0*/  ISETP.GE.U32.AND P2, PT, R0, 0x7fffff4f, PT ;  /* 0x7fffff4f0000780c */ /* 0x000fe20003f46070 */
[----:B------:R-:W-:-:S03]  /*c4e0*/  IMAD.WIDE R162, R5, 0x4, R186 ;  /* 0x0000000405a27825 */ /* 0x000fc600078e02ba */
        /* <DEDUP_REMOVED lines=9> */
[----:B------:R-:W-:Y:S02]  /*c580*/  STL.64 [R1+0x270], R170 ;  /* 0x000270aa01007387 */ /* 0x000fe40000100a00 */
[----:B------:R-:W-:-:S02]  /*c590*/  VIADD R0, R138, 0xffffff82 ;  /* 0xffffff828a007836 */ /* 0x000fc40000000000 */
[----:B------:R-:W4:Y:S01]  /*c5a0*/  LDC R133, c[0x0][0x3a0] ;  /* 0x0000e800ff857b82 */ /* 0x000f220000000800 */
[----:B------:R-:W-:Y:S04]  /*c5b0*/  STL.64 [R1+0x288], R168 ;  /* 0x000288a801007387 */ /* 0x000fe80000100a00 */
[----:B------:R-:W-:Y:S03]  /*c5c0*/  STL.64 [R1+0x2b0], R162 ;  /* 0x0002b0a201007387 */ /* 0x000fe60000100a00 */
[----:B------:R-:W2:Y:S01]  /*c5d0*/  LDC R138, c[0x0][0x3a0] ;  /* 0x0000e800ff8a7b82 */ /* 0x000ea20000000800 */
[----:B------:R1:W-:Y:S04]  /*c5e0*/  STL.64 [R1+0x2c8], R154 ;  /* 0x0002c89a01007387 */ /* 0x0003e80000100a00 */
[----:B------:R1:W-:Y:S04]  /*c5f0*/  LDGSTS.E [R3+0x16100], desc[UR8][R154.64], !P5 ;  /* 0x161000009a037fae */ /* 0x0003e8000e9a1008 */
[----:B------:R1:W-:Y:S04]  /*c600*/  STL.64 [R1+0x2f0], R152 ;  /* 0x0002f09801007387 */ /* 0x0003e80000100a00 */
[----:B------:R1:W-:Y:S01]  /*c610*/  LDGSTS.E [R3+0x16500], desc[UR8][R152.64], !P6 ;  /* 0x1650000098037fae */ /* 0x0003e2000f1a1008 */
[----:B------:R-:W-:Y:S01]  /*c620*/  ISETP.GE.U32.AND P6, PT, R0, 0x7fffff43, PT ;  /* 0x7fffff430000780c */ /* 0x000fe20003fc6070 */
[----:B-----5:R-:W-:-:S02]  /*c630*/  VIADD R0, R139, 0xffffffb9 ;  /* 0xffffffb98b007836 */ /* 0x020fc40000000000 */
[C---:B-1----:R-:W-:Y:S01]  /*c640*/  IMAD.WIDE R154, R5.reuse, 0x4, R210 ;  /* 0x00000004059a7825 */ /* 0x042fe200078e02d2 */
[----:B------:R-:W1:Y:S01]  /*c650*/  LDC R139, c[0x0][0x3a0] ;  /* 0x0000e800ff8b7b82 */ /* 0x000e620000000800 */
[----:B------:R-:W-:Y:S02]  /*c660*/  ISETP.GE.U32.AND P5, PT, R72, 0x7fffff47, PT ;  /* 0x7fffff474800780c */ /* 0x000fe40003fa6070 */
[----:B------:R-:W-:Y:S01]  /*c670*/  IMAD.WIDE R152, R5, 0x4, R216 ;  /* 0x0000000405987825 */ /* 0x000fe200078e02d8 */
[----:B------:R5:W-:Y:S03]  /*c680*/  STL.64 [R1+0x308], R154 ;  /* 0x0003089a01007387 */ /* 0x000be60000100a00 */
[----:B------:R-:W-:Y:S01]  /*c690*/  VIADD R72, R144, 0xffffffbd ;  /* 0xffffffbd90487836 */ /* 0x000fe20000000000 */
[----:B------:R5:W-:Y:S01]  /*c6a0*/  LDGSTS.E [R3+0x16900], desc[UR8][R154.64], !P0 ;  /* 0x169000009a037fae */ /* 0x000be2000c1a1008 */
[----:B------:R-:W1:Y:S03]  /*c6b0*/  LDC R144, c[0x0][0x3a0] ;  /* 0x0000e800ff907b82 */ /* 0x000e660000000800 */
[----:B------:R2:W-:Y:S04]  /*c6c0*/  STL.64 [R1+0x338], R152 ;  /* 0x0003389801007387 */ /* 0x0005e80000100a00 */
[----:B------:R2:W-:Y:S01]  /*c6d0*/  LDGSTS.E [R3+0x16d00], desc[UR8][R152.64], !P1 ;  /* 0x16d0000098037fae */ /* 0x0005e2000c9a1008 */
[----:B------:R-:W-:Y:S01]  /*c6e0*/  ISETP.GE.U32.AND P1, PT, R0, 0x7fffff7a, PT ;  /* 0x7fffff7a0000780c */ /* 0x000fe20003f26070 */
[----:B------:R-:W-:-:S02]  /*c6f0*/  VIADD R0, R146, 0xffffffb1 ;  /* 0xffffffb192007836 */ /* 0x000fc40000000000 */
[C---:B-----5:R-:W-:Y:S01]  /*c700*/  IMAD.WIDE R154, R5.reuse, 0x4, R222 ;  /* 0x00000004059a7825 */ /* 0x060fe200078e02de */
[----:B------:R-:W5:Y:S01]  /*c710*/  LDC R146, c[0x0][0x3a0] ;  /* 0x0000e800ff927b82 */ /* 0x000f620000000800 */
[----:B------:R-:W-:Y:S02]  /*c720*/  ISETP.GE.U32.AND P0, PT, R72, 0x7fffff7e, PT ;  /* 0x7fffff7e4800780c */ /* 0x000fe40003f06070 */
[----:B--2---:R-:W-:Y:S01]  /*c730*/  IMAD.WIDE R152, R5, 0x4, R228 ;  /* 0x0000000405987825 */ /* 0x004fe200078e02e4 */
[----:B------:R2:W-:Y:S03]  /*c740*/  LDGSTS.E [R3+0x17100], desc[UR8][R154.64], !P2 ;  /* 0x171000009a037fae */ /* 0x0005e6000d1a1008 */
[----:B------:R-:W-:Y:S01]  /*c750*/  VIADD R72, R145, 0xffffffb5 ;  /* 0xffffffb591487836 */ /* 0x000fe20000000000 */
[----:B------:R1:W-:Y:S01]  /*c760*/  LDGSTS.E [R3+0x17500], desc[UR8][R152.64], !P3 ;  /* 0x1750000098037fae */ /* 0x0003e2000d9a1008 */
[----:B------:R-:W-:Y:S01]  /*c770*/  ISETP.GE.U32.AND P3, PT, R0, 0x7fffff72, PT ;  /* 0x7fffff720000780c */ /* 0x000fe20003f66070 */
[----:B------:R-:W5:Y:S01]  /*c780*/  LDC R145, c[0x0][0x3a0] ;  /* 0x0000e800ff917b82 */ /* 0x000f620000000800 */
[----:B------:R-:W-:-:S04]  /*c790*/  IMAD.WIDE R162, R5, 0x4, R234 ;  /* 0x0000000405a27825 */ /* 0x000fc800078e02ea */
[----:B---3--:R-:W-:Y:S01]  /*c7a0*/  VIADD R0, R132, 0xffffffad ;  /* 0xffffffad84007836 */ /* 0x008fe20000000000 */
[----:B------:R2:W-:Y:S02]  /*c7b0*/  STL.64 [R1+0x358], R154 ;  /* 0x0003589a01007387 */ /* 0x0005e40000100a00 */
[----:B------:R-:W3:Y:S01]  /*c7c0*/  LDC R132, c[0x0][0x3a0] ;  /* 0x0000e800ff847b82 */ /* 0x000ee20000000800 */
[----:B------:R-:W-:Y:S01]  /*c7d0*/  ISETP.GE.U32.AND P2, PT, R72, 0x7fffff76, PT ;  /* 0x7fffff764800780c */ /* 0x000fe20003f46070 */
[----:B------:R1:W-:Y:S01]  /*c7e0*/  STL.64 [R1+0x370], R152 ;  /* 0x0003709801007387 */ /* 0x0003e20000100a00 */
[----:B----4-:R-:W-:-:S03]  /*c7f0*/  IADD3 R72, PT, PT, R133, -0x57, RZ ;  /* 0xffffffa985487810 */ /* 0x010fc60007ffe0ff */
[----:B------:R-:W-:Y:S01]  /*c800*/  LDGSTS.E [R3+0x17900], desc[UR8][R162.64], !P5 ;  /* 0x17900000a2037fae */ /* 0x000fe2000e9a1008 */
[----:B------:R-:W-:Y:S01]  /*c810*/  ISETP.GE.U32.AND P5, PT, R0, 0x7fffff6e, PT ;  /* 0x7fffff6e0000780c */ /* 0x000fe20003fa6070 */
[----:B------:R-:W-:Y:S01]  /*c820*/  VIADD R0, R138, 0xffffffa5 ;  /* 0xffffffa58a007836 */ /* 0x000fe20000000000 */
[----:B------:R-:W4:Y:S01]  /*c830*/  LDC R133, c[0x0][0x3a0] ;  /* 0x0000e800ff857b82 */ /* 0x000f220000000800 */
[C---:B--2---:R-:W-:Y:S01]  /*c840*/  IMAD.WIDE R154, R5.reuse, 0x4, R240 ;  /* 0x00000004059a7825 */ /* 0x044fe200078e02f0 */
[----:B------:R-:W-:Y:S03]  /*c850*/  STL.64 [R1+0x3b0], R162 ;  /* 0x0003b0a201007387 */ /* 0x000fe60000100a00 */
[C---:B-1----:R-:W-:Y:S01]  /*c860*/  IMAD.WIDE R152, R5.reuse, 0x4, R134 ;  /* 0x0000000405987825 */ /* 0x042fe200078e0286 */
[----:B------:R1:W-:Y:S02]  /*c870*/  LDGSTS.E [R3+0x17d00], desc[UR8][R154.64], !P6 ;  /* 0x17d000009a037fae */ /* 0x0003e4000f1a1008 */
[----:B------:R-:W2:Y:S02]  /*c880*/  LDC R134, c[0x0][0x3a0] ;  /* 0x0000e800ff867b82 */ /* 0x000ea40000000800 */
[----:B------:R1:W-:Y:S01]  /*c890*/  STL.64 [R1+0x3c0], R154 ;  /* 0x0003c09a01007387 */ /* 0x0003e20000100a00 */
[----:B------:R-:W-:-:S03]  /*c8a0*/  IMAD.WIDE R176, R5, 0x4, R148 ;  /* 0x0000000405b07825 */ /* 0x000fc600078e0294 */
[----:B------:R-:W-:Y:S01]  /*c8b0*/  LDGSTS.E [R4+0x14200], desc[UR8][R152.64], !P0 ;  /* 0x1420000098047fae */ /* 0x000fe2000c1a1008 */
[----:B------:R-:W-:Y:S01]  /*c8c0*/  ISETP.GE.U32.AND P0, PT, R0, 0x7fffff66, PT ;  /* 0x7fffff660000780c */ /* 0x000fe20003f06070 */
[----:B------:R-:W-:Y:S01]  /*c8d0*/  VIADD R0, R139, 0xffffff9d ;  /* 0xffffff9d8b007836 */ /* 0x000fe20000000000 */
[----:B------:R-:W-:Y:S01]  /*c8e0*/  ISETP.GE.U32.AND P6, PT, R72, 0x7fffff6a, PT ;  /* 0x7fffff6a4800780c */ /* 0x000fe20003fc6070 */
[C---:B------:R-:W-:Y:S01]  /*c8f0*/  IMAD.WIDE R178, R5.reuse, 0x4, R156 ;  /* 0x0000000405b27825 */ /* 0x040fe200078e029c */
[----:B------:R-:W2:Y:S03]  /*c900*/  LDC R135, c[0x0][0x3a0] ;  /* 0x0000e800ff877b82 */ /* 0x000ea60000000800 */
[----:B-1----:R-:W-:-:S04]  /*c910*/  IMAD.WIDE R154, R5, 0x4, R140 ;  /* 0x00000004059a7825 */ /* 0x002fc800078e028c */
[----:B------:R-:W-:Y:S01]  /*c920*/  VIADD R72, R144, 0xffffffa1 ;  /* 0xffffffa190487836 */ /* 0x000fe20000000000 */
[----:B------:R-:W-:Y:S01]  /*c930*/  LDGSTS.E [R4+0x14600], desc[UR8][R154.64], !P1 ;  /* 0x146000009a047fae */ /* 0x000fe2000c9a1008 */
[----:B------:R-:W-:Y:S01]  /*c940*/  IMAD.WIDE R186, R5, 0x4, R164 ;  /* 0x0000000405ba7825 */ /* 0x000fe200078e02a4 */
[----:B------:R-:W1:Y:S02]  /*c950*/  LDC R138, c[0x0][0x3a0] ;  /* 0x0000e800ff8a7b82 */ /* 0x000e640000000800 */
[----:B------:R-:W-:Y:S01]  /*c960*/  LDGSTS.E [R4+0x14a00], desc[UR8][R176.64], !P2 ;  /* 0x14a00000b0047fae */ /* 0x000fe2000d1a1008 */
[----:B------:R-:W-:Y:S01]  /*c970*/  ISETP.GE.U32.AND P2, PT, R0, 0x7fffff5e, PT ;  /* 0x7fffff5e0000780c */ /* 0x000fe20003f46070 */
[----:B-----5:R-:W-:Y:S01]  /*c980*/  VIADD R0, R146, 0xffffff95 ;  /* 0xffffff9592007836 */ /* 0x020fe20000000000 */
[----:B------:R-:W-:Y:S01]  /*c990*/  ISETP.GE.U32.AND P1, PT, R72, 0x7fffff62, PT ;  /* 0x7fffff624800780c */ /* 0x000fe20003f26070 */
[----:B------:R-:W-:Y:S01]  /*c9a0*/  LDGSTS.E [R4+0x14e00], desc[UR8][R178.64], !P3 ;  /* 0x14e00000b2047fae */ /* 0x000fe2000d9a1008 */
[----:B------:R-:W-:Y:S01]  /*c9b0*/  VIADD R72, R145, 0xffffff99 ;  /* 0xffffff9991487836 */ /* 0x000fe20000000000 */
[----:B------:R-:W5:Y:S01]  /*c9c0*/  LDC R140, c[0x0][0x3a0] ;  /* 0x0000e800ff8c7b82 */ /* 0x000f620000000800 */
[----:B------:R-:W-:Y:S01]  /*c9d0*/  IMAD.WIDE R238, R5, 0x4, R172 ;  /* 0x0000000405ee7825 */ /* 0x000fe200078e02ac */
[----:B------:R-:W-:Y:S01]  /*c9e0*/  LDGSTS.E [R4+0x15200], desc[UR8][R186.64], !P5 ;  /* 0x15200000ba047fae */ /* 0x000fe2000e9a1008 */
[----:B------:R-:W-:-:S02]  /*c9f0*/  ISETP.GE.U32.AND P5, PT, R0, 0x7fffff56, PT ;  /* 0x7fffff560000780c */ /* 0x000fc40003fa6070 */
[----:B---3--:R-:W-:Y:S01]  /*ca00*/  VIADD R0, R132, 0xffffff91 ;  /* 0xffffff9184007836 */ /* 0x008fe20000000000 */
[----:B------:R-:W-:Y:S01]  /*ca10*/  ISETP.GE.U32.AND P3, PT, R72, 0x7fffff5a, PT ;  /* 0x7fffff5a4800780c */ /* 0x000fe20003f66070 */
[----:B------:R-:W-:Y:S01]  /*ca20*/  IMAD.WIDE R168, R5, 0x4, R180 ;  /* 0x0000000405a87825 */ /* 0x000fe200078e02b4 */
[----:B------:R-:W-:Y:S01]  /*ca30*/  LDGSTS.E [R4+0x15600], desc[UR8][R238.64], !P6 ;  /* 0x15600000ee047fae */ /* 0x000fe2000f1a1008 */
[----:B----4-:R-:W-:Y:S01]  /*ca40*/  IADD3 R72, PT, PT, R133, -0x73, RZ ;  /* 0xffffff8d85487810 */ /* 0x010fe20007ffe0ff */
[----:B------:R-:W3:Y:S01]  /*ca50*/  LDC R139, c[0x0][0x3a0] ;  /* 0x0000e800ff8b7b82 */ /* 0x000ee20000000800 */
[----:B------:R-:W-:Y:S01]  /*ca60*/  IMAD.WIDE R162, R5, 0x4, R188 ;  /* 0x0000000405a27825 */ /* 0x000fe200078e02bc */
[----:B------:R-:W-:Y:S01]  /*ca70*/  ISETP.GE.U32.AND P6, PT, R0, 0x7fffff52, PT ;  /* 0x7fffff520000780c */ /* 0x000fe20003fc6070 */
[----:B------:R-:W-:Y:S02]  /*ca80*/  LDGSTS.E [R4+0x15a00], desc[UR8][R168.64], !P0 ;  /* 0x15a00000a8047fae */ /* 0x000fe4000c1a1008 */
[----:B--2---:R-:W-:-:S02]  /*ca90*/  VIADD R0, R134, 0xffffff89 ;  /* 0xffffff8986007836 */ /* 0x004fc40000000000 */
[C---:B------:R-:W-:Y:S01]  /*caa0*/  IMAD.WIDE R146, R5.reuse, 0x4, R196 ;  /* 0x0000000405927825 */ /* 0x040fe200078e02c4 */
[----:B------:R-:W-:Y:S01]  /*cab0*/  STL.64 [R1+0x250], R168 ;  /* 0x000250a801007387 */ /* 0x000fe20000100a00 */
[----:B------:R-:W-:Y:S01]  /*cac0*/  ISETP.GE.U32.AND P0, PT, R72, 0x7fffff4e, PT ;  /* 0x7fffff4e4800780c */ /* 0x000fe20003f06070 */
[----:B------:R-:W2:Y:S01]  /*cad0*/  LDC R132, c[0x0][0x3a0] ;  /* 0x0000e800ff847b82 */ /* 0x000ea20000000800 */
[----:B------:R-:W-:Y:S01]  /*cae0*/  IMAD.WIDE R144, R5, 0x4, R204 ;  /* 0x0000000405907825 */ /* 0x000fe200078e02cc */
[----:B------:R-:W-:Y:S01]  /*caf0*/  LDGSTS.E [R4+0x15e00], desc[UR8][R162.64], !P1 ;  /* 0x15e00000a2047fae */ /* 0x000fe2000c9a1008 */
[----:B------:R-:W-:-:S03]  /*cb00*/  ISETP.GE.U32.AND P1, PT, R0, 0x7fffff4a, PT ;  /* 0x7fffff4a0000780c */ /* 0x000fc60003f26070 */
[----:B------:R-:W-:Y:S01]  /*cb10*/  STL.64 [R1+0x268], R162 ;  /* 0x000268a201007387 */ /* 0x000fe20000100a00 */
[C---:B------:R-:W-:Y:S01]  /*cb20*/  IMAD.WIDE R148, R5.reuse, 0x4, R224 ;  /* 0x0000000405947825 */ /* 0x040fe200078e02e0 */
[----:B------:R-:W4:Y:S02]  /*cb30*/  LDC R134, c[0x0][0x3a0] ;  /* 0x0000e800ff867b82 */ /* 0x000f240000000800 */
[----:B------:R1:W-:Y:S04]  /*cb40*/  STL.64 [R1+0x280], R146 ;  /* 0x0002809201007387 */ /* 0x0003e80000100a00 */
[----:B------:R1:W-:Y:S02]  /*cb50*/  LDGSTS.E [R4+0x16200], desc[UR8][R146.64], !P2 ;  /* 0x1620000092047fae */ /* 0x0003e4000d1a1008 */
[----:B------:R-:W2:Y:S02]  /*cb60*/  LDC R133, c[0x0][0x3a0] ;  /* 0x0000e800ff857b82 */ /* 0x000ea40000000800 */
[----:B------:R5:W-:Y:S04]  /*cb70*/  STL.64 [R1+0x2a8], R144 ;  /* 0x0002a89001007387 */ /* 0x000be80000100a00 */
[----:B------:R5:W-:Y:S01]  /*cb80*/  LDGSTS.E [R4+0x16600], desc[UR8][R144.64], !P3 ;  /* 0x1660000090047fae */ /* 0x000be2000d9a1008 */
[----:B-1----:R-:W-:-:S05]  /*cb90*/  IMAD.WIDE R146, R5, 0x4, R212 ;  /* 0x0000000405927825 */ /* 0x002fca00078e02d4 */
[----:B------:R1:W-:Y:S01]  /*cba0*/  STL.64 [R1+0x2c0], R146 ;  /* 0x0002c09201007387 */ /* 0x0003e20000100a00 */
[----:B-----5:R-:W-:-:S03]  /*cbb0*/  IMAD.WIDE R144, R5, 0x4, R218 ;  /* 0x0000000405907825 */ /* 0x020fc600078e02da */
[----:B------:R1:W-:Y:S04]  /*cbc0*/  LDGSTS.E [R4+0x16a00], desc[UR8][R146.64], !P5 ;  /* 0x16a0000092047fae */ /* 0x0003e8000e9a1008 */
[----:B------:R5:W-:Y:S04]  /*cbd0*/  STL.64 [R1+0x2e8], R144 ;  /* 0x0002e89001007387 */ /* 0x000be80000100a00 */
[----:B------:R5:W-:Y:S01]  /*cbe0*/  LDGSTS.E [R4+0x16e00], desc[UR8][R144.64], !P6 ;  /* 0x16e0000090047fae */ /* 0x000be2000f1a1008 */
[----:B-1----:R-:W-:-:S03]  /*cbf0*/  IMAD.WIDE R146, R5, 0x4, R230 ;  /* 0x0000000405927825 */ /* 0x002fc600078e02e6 */
[----:B------:R-:W-:Y:S04]  /*cc00*/  STL.64 [R1+0x300], R148 ;  /* 0x0003009401007387 */ /* 0x000fe80000100a00 */
[----:B------:R-:W-:Y:S01]  /*cc10*/  LDGSTS.E [R4+0x17200], desc[UR8][R148.64], !P0 ;  /* 0x1720000094047fae */ /* 0x000fe2000c1a1008 */
[----:B-----5:R-:W-:-:S03]  /*cc20*/  IMAD.WIDE R144, R5, 0x4, R236 ;  /* 0x0000000405907825 */ /* 0x020fc600078e02ec */
[----:B------:R1:W-:Y:S04]  /*cc30*/  STL.64 [R1+0x330], R146 ;  /* 0x0003309201007387 */ /* 0x0003e80000100a00 */
[----:B------:R1:W-:Y:S04]  /*cc40*/  LDGSTS.E [R4+0x17600], desc[UR8][R146.64], !P1 ;  /* 0x1760000092047fae */ /* 0x0003e8000c9a1008 */
[----:B------:R5:W-:Y:S01]  /*cc50*/  STL.64 [R1+0x350], R144 ;  /* 0x0003509001007387 */ /* 0x000be20000100a00 */
[----:B-1----:R-:W-:-:S05]  /*cc60*/  IMAD.WIDE R146, R5, 0x4, R242 ;  /* 0x0000000405927825 */ /* 0x002fca00078e02f2 */
[----:B------:R1:W-:Y:S04]  /*cc70*/  STL.64 [R1+0x368], R146 ;  /* 0x0003689201007387 */ /* 0x0003e80000100a00 */
[----:B------:R-:W5:Y:S04]  /*cc80*/  LDL.LU.64 R202, [R1+0x240] ;  /* 0x0002400001ca7983 */ /* 0x000f680000300a00 */
[----:B------:R-:W5:Y:S04]  /*cc90*/  LDL.LU.64 R162, [R1+0x1d0] ;  /* 0x0001d00001a27983 */ /* 0x000f680000300a00 */
[----:B------:R-:W5:Y:S04]  /*cca0*/  LDL.LU.64 R226, [R1+0x190] ;  /* 0x0001900001e27983 */ /* 0x000f680000300a00 */
[----:B------:R-:W5:Y:S04]  /*ccb0*/  LDL.LU.64 R208, [R1+0x150] ;  /* 0x0001500001d07983 */ /* 0x000f680000300a00 */
[----:B------:R-:W5:Y:S04]  /*ccc0*/  LDL.LU.64 R200, [R1+0x110] ;  /* 0x0001100001c87983 */ /* 0x000f680000300a00 */
[----:B------:R-:W5:Y:S04]  /*ccd0*/  LDL.LU.64 R192, [R1+0xd0] ;  /* 0x0000d00001c07983 */ /* 0x000f680000300a00 */
[----:B------:R-:W5:Y:S01]  /*cce0*/  LDL.LU.64 R168, [R1+0x90] ;  /* 0x0000900001a87983 */ /* 0x000f620000300a00 */
[----:B------:R-:W-:-:S02]  /*ccf0*/  VIADD R0, R135, 0xffffff81 ;  /* 0xffffff8187007836 */ /* 0x000fc40000000000 */
[----:B------:R-:W1:Y:S01]  /*cd00*/  LDC R135, c[0x0][0x3a0] ;  /* 0x0000e800ff877b82 */ /* 0x000e620000000800 */
[----:B------:R-:W-:Y:S01]  /*cd10*/  VIADD R72, R138, 0xffffff85 ;  /* 0xffffff858a487836 */ /* 0x000fe20000000000 */
[----:B------:R-:W5:Y:S01]  /*cd20*/  LDL.LU.64 R194, [R1+0x50] ;  /* 0x0000500001c27983 */ /* 0x000f620000300a00 */
[----:B------:R-:W-:Y:S01]  /*cd30*/  ISETP.GE.U32.AND P3, PT, R0, 0x7fffff42, PT ;  /* 0x7fffff420000780c */ /* 0x000fe20003f66070 */
[----:B------:R-:W-:-:S04]  /*cd40*/  VIADD R0, R140, 0xffffffb8 ;  /* 0xffffffb88c007836 */ /* 0x000fc80000000000 */
[----:B------:R-:W5:Y:S01]  /*cd50*/  LDC R138, c[0x0][0x3a0] ;  /* 0x0000e800ff8a7b82 */ /* 0x000f620000000800 */
[----:B------:R-:W-:Y:S01]  /*cd60*/  ISETP.GE.U32.AND P2, PT, R72, 0x7fffff46, PT ;  /* 0x7fffff464800780c */ /* 0x000fe20003f46070 */
[----:B---3--:R-:W-:Y:S01]  /*cd70*/  VIADD R72, R139, 0xffffffbc ;  /* 0xffffffbc8b487836 */ /* 0x008fe20000000000 */
[----:B------:R-:W-:Y:S01]  /*cd80*/  ISETP.GE.U32.AND P6, PT, R0, 0x7fffff79, PT ;  /* 0x7fffff790000780c */ /* 0x000fe20003fc6070 */
[----:B------:R-:W-:Y:S01]  /*cd90*/  IMAD.WIDE R150, R5, 0x4, R150 ;  /* 0x0000000405967825 */ /* 0x000fe200078e0296 */
[----:B------:R-:W3:Y:S03]  /*cda0*/  LDL.LU.64 R170, [R1+0x10] ;  /* 0x0000100001aa7983 */ /* 0x000ee60000300a00 */
[----:B------:R-:W5:Y:S01]  /*cdb0*/  LDC R140, c[0x0][0x3a0] ;  /* 0x0000e800ff8c7b82 */ /* 0x000f620000000800 */
[----:B--2---:R-:W-:Y:S01]  /*cdc0*/  VIADD R0, R132, 0xffffffb4 ;  /* 0xffffffb484007836 */ /* 0x004fe20000000000 */
[----:B------:R-:W-:-:S04]  /*cdd0*/  ISETP.GE.U32.AND P5, PT, R72, 0x7fffff7d, PT ;  /* 0x7fffff7d4800780c */ /* 0x000fc80003fa6070 */
[----:B------:R5:W-:Y:S02]  /*cde0*/  LDGSTS.E [R4+0x17a00], desc[UR8][R144.64], !P2 ;  /* 0x17a0000090047fae */ /* 0x000be4000d1a1008 */
[----:B------:R-:W2:Y:S01]  /*cdf0*/  LDC R132, c[0x0][0x3a0] ;  /* 0x0000e800ff847b82 */ /* 0x000ea20000000800 */
[----:B------:R-:W-:Y:S01]  /*ce00*/  ISETP.GE.U32.AND P0, PT, R0, 0x7fffff75, PT ;  /* 0x7fffff750000780c */ /* 0x000fe20003f06070 */
[----:B----4-:R-:W-:-:S06]  /*ce10*/  VIADD R0, R134, 0xffffffac ;  /* 0xffffffac86007836 */ /* 0x010fcc0000000000 */
[----:B------:R-:W4:Y:S01]  /*ce20*/  LDC R139, c[0x0][0x3a0] ;  /* 0x0000e800ff8b7b82 */ /* 0x000f220000000800 */
[----:B------:R-:W-:Y:S01]  /*ce30*/  ISETP.GE.U32.AND P2, PT, R0, 0x7fffff6d, PT ;  /* 0x7fffff6d0000780c */ /* 0x000fe20003f46070 */
[----:B-----5:R-:W-:Y:S01]  /*ce40*/  IMAD.WIDE R144, R5, 0x4, R136 ;  /* 0x0000000405907825 */ /* 0x020fe200078e0288 */
[----:B------:R-:W-:Y:S01]  /*ce50*/  IADD3 R72, PT, PT, R133, -0x50, RZ ;  /* 0xffffffb085487810 */ /* 0x000fe20007ffe0ff */
[----:B------:R5:W-:Y:S04]  /*ce60*/  LDGSTS.E [R4+0x17e00], desc[UR8][R146.64], !P3 ;  /* 0x17e0000092047fae */ /* 0x000be8000d9a1008 */
[----:B------:R-:W5:Y:S01]  /*ce70*/  LDC R134, c[0x0][0x3a0] ;  /* 0x0000e800ff867b82 */ /* 0x000f620000000800 */
[----:B-1----:R-:W-:Y:S01]  /*ce80*/  VIADD R0, R135, 0xffffffa4 ;  /* 0xffffffa487007836 */ /* 0x002fe20000000000 */
[----:B------:R-:W-:Y:S01]  /*ce90*/  ISETP.GE.U32.AND P1, PT, R72, 0x7fffff71, PT ;  /* 0x7fffff714800780c */ /* 0x000fe20003f26070 */
[----:B------:R-:W-:Y:S01]  /*cea0*/  VIADD R72, R138, 0xffffffa8 ;  /* 0xffffffa88a487836 */ /* 0x000fe20000000000 */
[----:B------:R-:W-:Y:S04]  /*ceb0*/  LDGSTS.E [R6+0x14300], desc[UR8][R144.64], !P5 ;  /* 0x1430000090067fae */ /* 0x000fe8000e9a1008 */
[----:B------:R-:W1:Y:S01]  /*cec0*/  LDC R135, c[0x0][0x3a0] ;  /* 0x0000e800ff877b82 */ /* 0x000e620000000800 */
[----:B-----5:R-:W-:Y:S01]  /*ced0*/  IMAD.WIDE R146, R5, 0x4, R142 ;  /* 0x0000000405927825 */ /* 0x020fe200078e028e */
[----:B------:R-:W-:-:S03]  /*cee0*/  ISETP.GE.U32.AND P5, PT, R0, 0x7fffff65, PT ;  /* 0x7fffff650000780c */ /* 0x000fc60003fa6070 */
[----:B------:R-:W-:-:S03]  /*cef0*/  VIADD R0, R140, 0xffffff9c ;  /* 0xffffff9c8c007836 */ /* 0x000fc60000000000 */
[----:B------:R-:W5:Y:S01]  /*cf00*/  LDC R137, c[0x0][0x3a0] ;  /* 0x0000e800ff897b82 */ /* 0x000f620000000800 */
[----:B------:R-:W-:Y:S01]  /*cf10*/  ISETP.GE.U32.AND P3, PT, R72, 0x7fffff69, PT ;  /* 0x7fffff694800780c */ /* 0x000fe20003f66070 */
[----:B------:R-:W-:Y:S01]  /*cf20*/  LDGSTS.E [R6+0x14700], desc[UR8][R146.64], !P6 ;  /* 0x1470000092067fae */ /* 0x000fe2000f1a1008 */
[----:B------:R-:W-:-:S03]  /*cf30*/  IMAD.WIDE R158, R5, 0x4, R158 ;  /* 0x00000004059e7825 */ /* 0x000fc600078e029e */
[----:B------:R-:W-:Y:S01]  /*cf40*/  LDGSTS.E [R6+0x14b00], desc[UR8][R150.64], !P0 ;  /* 0x14b0000096067fae */ /* 0x000fe2000c1a1008 */
[----:B------:R-:W-:Y:S01]  /*cf50*/  ISETP.GE.U32.AND P0, PT, R0, 0x7fffff5d, PT ;  /* 0x7fffff5d0000780c */ /* 0x000fe20003f06070 */
[----:B--2---:R-:W-:Y:S01]  /*cf60*/  VIADD R0, R132, 0xffffff98 ;  /* 0xffffff9884007836 */ /* 0x004fe20000000000 */
[----:B------:R-:W2:Y:S01]  /*cf70*/  LDC R138, c[0x0][0x3a0] ;  /* 0x0000e800ff8a7b82 */ /* 0x000ea20000000800 */
[----:B----4-:R-:W-:Y:S01]  /*cf80*/  VIADD R72, R139, 0xffffffa0 ;  /* 0xffffffa08b487836 */ /* 0x010fe20000000000 */
[----:B------:R-:W-:Y:S01]  /*cf90*/  LDGSTS.E [R6+0x14f00], desc[UR8][R158.64], !P1 ;  /* 0x14f000009e067fae */ /* 0x000fe2000c9a1008 */
[----:B------:R-:W-:Y:S01]  /*cfa0*/  IMAD.WIDE R148, R5, 0x4, R166 ;  /* 0x0000000405947825 */ /* 0x000fe200078e02a6 */
[----:B------:R-:W-:-:S03]  /*cfb0*/  ISETP.GE.U32.AND P1, PT, R0, 0x7fffff59, PT ;  /* 0x7fffff590000780c */ /* 0x000fc60003f26070 */
[C---:B------:R-:W-:Y:S01]  /*cfc0*/  IMAD.WIDE R156, R5.reuse, 0x4, R174 ;  /* 0x00000004059c7825 */ /* 0x040fe200078e02ae */
[----:B------:R-:W-:Y:S01]  /*cfd0*/  ISETP.GE.U32.AND P6, PT, R72, 0x7fffff61, PT ;  /* 0x7fffff614800780c */ /* 0x000fe20003fc6070 */
[----:B------:R-:W4:Y:S01]  /*cfe0*/  LDC R133, c[0x0][0x3a0] ;  /* 0x0000e800ff857b82 */ /* 0x000f220000000800 */
[----:B------:R-:W-:Y:S01]  /*cff0*/  LDGSTS.E [R6+0x15300], desc[UR8][R148.64], !P2 ;  /* 0x1530000094067fae */ /* 0x000fe2000d1a1008 */
[----:B------:R-:W-:Y:S02]  /*d000*/  VIADD R0, R134, 0xffffff90 ;  /* 0xffffff9086007836 */ /* 0x000fe40000000000 */
[----:B------:R-:W-:Y:S01]  /*d010*/  IMAD.WIDE R182, R5, 0x4, R182 ;  /* 0x0000000405b67825 */ /* 0x000fe200078e02b6 */
[----:B------:R-:W-:Y:S02]  /*d020*/  LDGSTS.E [R6+0x15700], desc[UR8][R156.64], !P3 ;  /* 0x157000009c067fae */ /* 0x000fe4000d9a1008 */
[----:B------:R-:W-:Y:S01]  /*d030*/  ISETP.GE.U32.AND P3, PT, R0, 0x7fffff51, PT ;  /* 0x7fffff510000780c */ /* 0x000fe20003f66070 */
[----:B-1----:R-:W-:Y:S01]  /*d040*/  VIADD R0, R135, 0xffffff8c ;  /* 0xffffff8c87007836 */ /* 0x002fe20000000000 */
[----:B------:R-:W1:Y:S01]  /*d050*/  LDC R136, c[0x0][0x3a0] ;  /* 0x0000e800ff887b82 */ /* 0x000e620000000800 */
[C---:B------:R-:W-:Y:S01]  /*d060*/  IMAD.WIDE R190, R5.reuse, 0x4, R190 ;  /* 0x0000000405be7825 */ /* 0x040fe200078e02be */
[----:B------:R-:W-:Y:S02]  /*d070*/  LDGSTS.E [R6+0x15b00], desc[UR8][R182.64], !P5 ;  /* 0x15b00000b6067fae */ /* 0x000fe4000e9a1008 */
[----:B------:R-:W-:Y:S01]  /*d080*/  ISETP.GE.U32.AND P5, PT, R0, 0x7fffff4d, PT ;  /* 0x7fffff4d0000780c */ /* 0x000fe20003fa6070 */
[----:B------:R-:W-:Y:S01]  /*d090*/  IMAD.WIDE R188, R5, 0x4, R198 ;  /* 0x0000000405bc7825 */ /* 0x000fe200078e02c6 */
[----:B------:R-:W-:Y:S03]  /*d0a0*/  LDGSTS.E [R6+0x15f00], desc[UR8][R190.64], !P6 ;  /* 0x15f00000be067fae */ /* 0x000fe6000f1a1008 */
[----:B-----5:R-:W-:Y:S01]  /*d0b0*/  VIADD R0, R137, 0xffffff84 ;  /* 0xffffff8489007836 */ /* 0x020fe20000000000 */
[----:B------:R-:W-:Y:S01]  /*d0c0*/  LDGSTS.E [R6+0x16300], desc[UR8][R188.64], !P0 ;  /* 0x16300000bc067fae */ /* 0x000fe2000c1a1008 */
[----:B------:R-:W-:-:S03]  /*d0d0*/  IMAD.WIDE R164, R5, 0x4, R206 ;  /* 0x0000000405a47825 */ /* 0x000fc600078e02ce */
[----:B------:R-:W-:Y:S01]  /*d0e0*/  ISETP.GE.U32.AND P0, PT, R0, 0x7fffff45, PT ;  /* 0x7fffff450000780c */ /* 0x000fe20003f06070 */
[----:B------:R-:W-:Y:S01]  /*d0f0*/  IMAD.SHL.U32 R0, R73, 0x40, RZ ;  /* 0x0000004049007824 */ /* 0x000fe200078e00ff */
[----:B------:R5:W-:Y:S01]  /*d100*/  STL.64 [R1+0x260], R164 ;  /* 0x000260a401007387 */ /* 0x000be20000100a00 */
[----:B--2---:R-:W-:Y:S01]  /*d110*/  VIADD R141, R138, 0xffffff80 ;  /* 0xffffff808a8d7836 */ /* 0x004fe20000000000 */
[----:B----4-:R-:W-:Y:S02]  /*d120*/  IADD3 R72, PT, PT, R133, -0x6c, RZ ;  /* 0xffffff9485487810 */ /* 0x010fe40007ffe0ff */
[----:B------:R5:W-:Y:S02]  /*d130*/  LDGSTS.E [R6+0x16700], desc[UR8][R164.64], !P1 ;  /* 0x16700000a4067fae */ /* 0x000be4000c9a1008 */
[----:B------:R-:W-:Y:S02]  /*d140*/  ISETP.GE.U32.AND P1, PT, R141, 0x7fffff41, PT ;  /* 0x7fffff418d00780c */ /* 0x000fe40003f26070 */
[----:B------:R-:W-:Y:S01]  /*d150*/  ISETP.GE.U32.AND P2, PT, R72, 0x7fffff55, PT ;  /* 0x7fffff554800780c */ /* 0x000fe20003f46070 */
[----:B-1----:R-:W-:-:S02]  /*d160*/  VIADD R72, R136, 0xffffff88 ;  /* 0xffffff8888487836 */ /* 0x002fc40000000000 */
[----:B------:R-:W-:-:S04]  /*d170*/  IMAD.WIDE R172, R0, 0x4, R202 ;  /* 0x0000000400ac7825 */ /* 0x000fc800078e02ca */
[C---:B------:R-:W-:Y:S02]  /*d180*/  IMAD.WIDE R166, R0.reuse, 0x4, R162 ;  /* 0x0000000400a67825 */ /* 0x040fe400078e02a2 */
[----:B------:R-:W2:Y:S02]  /*d190*/  LDL.LU.64 R162, [R1+0x218] ;  /* 0x0002180001a27983 */ /* 0x000ea40000300a00 */
[C---:B-----5:R-:W-:Y:S02]  /*d1a0*/  IMAD.WIDE R164, R0.reuse, 0x4, R226 ;  /* 0x0000000400a47825 */ /* 0x060fe400078e02e2 */
[----:B------:R-:W-:Y:S02]  /*d1b0*/  STL.64 [R1+0x348], R172 ;  /* 0x000348ac01007387 */ /* 0x000fe40000100a00 */
[C---:B------:R-:W-:Y:S02]  /*d1c0*/  IMAD.WIDE R142, R0.reuse, 0x4, R208 ;  /* 0x00000004008e7825 */ /* 0x040fe400078e02d0 */
[----:B------:R-:W4:Y:S02]  /*d1d0*/  LDL.LU.64 R226, [R1+0x210] ;  /* 0x0002100001e27983 */ /* 0x000f240000300a00 */
[----:B------:R-:W-:-:S02]  /*d1e0*/  IMAD.WIDE R140, R0, 0x4, R200 ;  /* 0x00000004008c7825 */ /* 0x000fc400078e02c8 */
[----:B------:R-:W5:Y:S02]  /*d1f0*/  LDL.LU.64 R208, [R1+0x208] ;  /* 0x0002080001d07983 */ /* 0x000f640000300a00 */
[C---:B------:R-:W-:Y:S02]  /*d200*/  IMAD.WIDE R138, R0.reuse, 0x4, R192 ;  /* 0x00000004008a7825 */ /* 0x040fe400078e02c0 */
[----:B------:R-:W-:Y:S02]  /*d210*/  STL.64 [R1+0x3a8], R166 ;  /* 0x0003a8a601007387 */ /* 0x000fe40000100a00 */
[C---:B------:R-:W-:Y:S02]  /*d220*/  IMAD.WIDE R136, R0.reuse, 0x4, R168 ;  /* 0x0000000400887825 */ /* 0x040fe400078e02a8 */
[----:B------:R-:W5:Y:S04]  /*d230*/  LDL.LU.64 R192, [R1+0x200] ;  /* 0x0002000001c07983 */ /* 0x000f680000300a00 */
[----:B------:R-:W5:Y:S04]  /*d240*/  LDL.LU.64 R200, [R1+0x1f8] ;  /* 0x0001f80001c87983 */ /* 0x000f680000300a00 */
[----:B------:R-:W-:Y:S04]  /*d250*/  STL.64 [R1+0x410], R164 ;  /* 0x000410a401007387 */ /* 0x000fe80000100a00 */
[----:B------:R-:W5:Y:S01]  /*d260*/  LDL.LU.64 R168, [R1+0x1f0] ;  /* 0x0001f00001a87983 */ /* 0x000f620000300a00 */
[----:B------:R-:W-:-:S03]  /*d270*/  IMAD.WIDE R134, R0, 0x4, R194 ;  /* 0x0000000400867825 */ /* 0x000fc600078e02c2 */
[----:B------:R-:W-:Y:S01]  /*d280*/  STL.64 [R1+0x458], R142 ;  /* 0x0004588e01007387 */ /* 0x000fe20000100a00 */
[----:B---3--:R-:W-:-:S03]  /*d290*/  IMAD.WIDE R132, R0, 0x4, R170 ;  /* 0x0000000400847825 */ /* 0x008fc600078e02aa */
[----:B------:R-:W-:Y:S01]  /*d2a0*/  STL.64 [R1+0x498], R140 ;  /* 0x0004988c01007387 */ /* 0x000fe20000100a00 */
[----:B------:R-:W-:-:S03]  /*d2b0*/  IMAD.WIDE R16, R0, 0x4, R16 ;  /* 0x0000000400107825 */ /* 0x000fc600078e0210 */
        /* <DEDUP_REMOVED lines=13> */
[----:B------:R-:W-:-:S03]  /*d390*/  ISETP.GE.U32.AND P6, PT, R72, 0x7fffff49, PT ;  /* 0x7fffff494800780c */ /* 0x000fc60003fc6070 */
[----:B------:R-:W-:Y:S04]  /*d3a0*/  STL.64 [R1+0x650], R22 ;  /* 0x0006501601007387 */ /* 0x000fe80000100a00 */
[----:B------:R-:W-:Y:S04]  /*d3b0*/  STL.64 [R1+0x668], R24 ;  /* 0x0006681801007387 */ /* 0x000fe80000100a00 */
[----:B------:R-:W-:Y:S04]  /*d3c0*/  STL.64 [R1+0x678], R26 ;  /* 0x0006781a01007387 */ /* 0x000fe80000100a00 */
[----:B------:R-:W-:Y:S01]  /*d3d0*/  STL.64 [R1+0x680], R28 ;  /* 0x0006801c01007387 */ /* 0x000fe20000100a00 */
[----:B--2---:R-:W-:-:S05]  /*d3e0*/  IMAD.WIDE R180, R5, 0x4, R162 ;  /* 0x0000000405b47825 */ /* 0x004fca00078e02a2 */
[----:B------:R-:W-:Y:S01]  /*d3f0*/  LDGSTS.E [R6+0x16b00], desc[UR8][R180.64], !P2 ;  /* 0x16b00000b4067fae */ /* 0x000fe2000d1a1008 */
[----:B----4-:R-:W-:-:S04]  /*d400*/  IMAD.WIDE R162, R5, 0x4, R226 ;  /* 0x0000000405a27825 */ /* 0x010fc800078e02e2 */
[C---:B-----5:R-:W-:Y:S01]  /*d410*/  IMAD.WIDE R196, R5.reuse, 0x4, R208 ;  /* 0x0000000405c47825 */ /* 0x060fe200078e02d0 */
[----:B------:R1:W-:Y:S03]  /*d420*/  STL.64 [R1+0x90], R162 ;  /* 0x000090a201007387 */ /* 0x0003e60000100a00 */
[C---:B------:R-:W-:Y:S01]  /*d430*/  IMAD.WIDE R192, R5.reuse, 0x4, R192 ;  /* 0x0000000405c07825 */ /* 0x040fe200078e02c0 */
[----:B------:R-:W-:Y:S03]  /*d440*/  STL.64 [R1+0xd0], R196 ;  /* 0x0000d0c401007387 */ /* 0x000fe60000100a00 */
[C---:B------:R-:W-:Y:S01]  /*d450*/  IMAD.WIDE R174, R5.reuse, 0x4, R200 ;  /* 0x0000000405ae7825 */ /* 0x040fe200078e02c8 */
[----:B------:R2:W-:Y:S04]  /*d460*/  STL.64 [R1+0x110], R192 ;  /* 0x000110c001007387 */ /* 0x0005e80000100a00 */
[----:B------:R-:W-:Y:S01]  /*d470*/  STL.64 [R1+0x150], R174 ;  /* 0x000150ae01007387 */ /* 0x000fe20000100a00 */
[----:B------:R-:W-:-:S03]  /*d480*/  IMAD.WIDE R168, R5, 0x4, R168 ;  /* 0x0000000405a87825 */ /* 0x000fc600078e02a8 */
[----:B------:R-:W3:Y:S04]  /*d490*/  LDL.LU.64 R202, [R1+0x238] ;  /* 0x0002380001ca7983 */ /* 0x000ee80000300a00 */
[----:B------:R4:W-:Y:S04]  /*d4a0*/  STL.64 [R1+0x190], R168 ;  /* 0x000190a801007387 */ /* 0x0009e80000100a00 */
[----:B------:R-:W5:Y:S04]  /*d4b0*/  LDL.64 R194, [R1+0x1c8] ;  /* 0x0001c80001c27983 */ /* 0x000f680000100a00 */
[----:B------:R-:W-:Y:S04]  /*d4c0*/  LDGSTS.E [R6+0x16f00], desc[UR8][R162.64], !P3 ;  /* 0x16f00000a2067fae */ /* 0x000fe8000d9a1008 */
[----:B------:R-:W5:Y:S04]  /*d4d0*/  LDL.LU.64 R170, [R1+0x188] ;  /* 0x0001880001aa7983 */ /* 0x000f680000300a00 */
[----:B------:R-:W-:Y:S04]  /*d4e0*/  LDGSTS.E [R6+0x17300], desc[UR8][R196.64], !P5 ;  /* 0x17300000c4067fae */ /* 0x000fe8000e9a1008 */
[----:B-1----:R-:W5:Y:S04]  /*d4f0*/  LDL.LU.64 R162, [R1+0x148] ;  /* 0x0001480001a27983 */ /* 0x002f680000300a00 */
[----:B------:R-:W5:Y:S04]  /*d500*/  LDL.LU.64 R226, [R1+0x108] ;  /* 0x0001080001e27983 */ /* 0x000f680000300a00 */
[----:B------:R-:W5:Y:S04]  /*d510*/  LDL.LU.64 R208, [R1+0xc8] ;  /* 0x0000c80001d07983 */ /* 0x000f680000300a00 */
[----:B------:R-:W5:Y:S04]  /*d520*/  LDL.LU.64 R200, [R1+0x88] ;  /* 0x0000880001c87983 */ /* 0x000f680000300a00 */
[----:B------:R-:W-:Y:S04]  /*d530*/  LDGSTS.E [R6+0x17700], desc[UR8][R192.64], !P6 ;  /* 0x17700000c0067fae */ /* 0x000fe8000f1a1008 */
[----:B------:R-:W-:Y:S04]  /*d540*/  LDGSTS.E [R6+0x17b00], desc[UR8][R174.64], !P0 ;  /* 0x17b00000ae067fae */ /* 0x000fe8000c1a1008 */
[----:B------:R-:W-:Y:S04]  /*d550*/  LDGSTS.E [R6+0x17f00], desc[UR8][R168.64], !P1 ;  /* 0x17f00000a8067fae */ /* 0x000fe8000c9a1008 */
[----:B--2---:R-:W2:Y:S04]  /*d560*/  LDL.LU.64 R192, [R1+0x48] ;  /* 0x0000480001c07983 */ /* 0x004ea80000300a00 */
[----:B------:R-:W0:Y:S04]  /*d570*/  LDGDEPBAR ;  /* 0x00000000000079af */ /* 0x000e280000000000 */
[----:B----4-:R-:W4:Y:S04]  /*d580*/  LDL.LU.64 R168, [R1+0x8] ;  /* 0x0000080001a87983 */ /* 0x010f280000300a00 */
[----:B------:R3:W-:Y:S04]  /*d590*/  LDGSTS.E [R2+0x8000], desc[UR8][R172.64], P4 ;  /* 0x08000000ac027fae */ /* 0x0007e8000a1a1008 */
        /* <DEDUP_REMOVED lines=8> */
[----:B------:R-:W-:Y:S04]  /*d620*/  LDGSTS.E [R2+0xc800], desc[UR8][R16.64], P4 ;  /* 0x0c80000010027fae */ /* 0x000fe8000a1a1008 */
[----:B------:R-:W-:Y:S04]  /*d630*/  LDGSTS.E [R2+0xd000], desc[UR8][R18.64], P4 ;  /* 0x0d00000012027fae */ /* 0x000fe8000a1a1008 */
[----:B------:R-:W-:Y:S04]  /*d640*/  LDGSTS.E [R2+0xd800], desc[UR8][R20.64], P4 ;  /* 0x0d80000014027fae */ /* 0x000fe8000a1a1008 */
[----:B------:R-:W-:Y:S04]  /*d650*/  LDGSTS.E [R2+0xe000], desc[UR8][R22.64], P4 ;  /* 0x0e00000016027fae */ /* 0x000fe8000a1a1008 */
[----:B------:R-:W-:Y:S04]  /*d660*/  LDGSTS.E [R2+0xe800], desc[UR8][R24.64], P4 ;  /* 0x0e80000018027fae */ /* 0x000fe8000a1a1008 */
[----:B------:R-:W-:Y:S04]  /*d670*/  LDGSTS.E [R2+0xf000], desc[UR8][R26.64], P4 ;  /* 0x0f0000001a027fae */ /* 0x000fe8000a1a1008 */
[----:B------:R1:W-:Y:S01]  /*d680*/  LDGSTS.E [R2+0xf800], desc[UR8][R28.64], P4 ;  /* 0x0f8000001c027fae */ /* 0x0003e2000a1a1008 */
[----:B---3--:R-:W-:-:S04]  /*d690*/  IMAD.WIDE R172, R0, 0x4, R202 ;  /* 0x0000000400ac7825 */ /* 0x008fc800078e02ca */
[C---:B-----5:R-:W-:Y:S01]  /*d6a0*/  IMAD.WIDE R166, R0.reuse, 0x4, R194 ;  /* 0x0000000400a67825 */ /* 0x060fe200078e02c2 */
[----:B------:R-:W-:Y:S03]  /*d6b0*/  STL.64 [R1+0x1d0], R172 ;  /* 0x0001d0ac01007387 */ /* 0x000fe60000100a00 */
[C---:B-1----:R-:W-:Y:S01]  /*d6c0*/  IMAD.WIDE R164, R0.reuse, 0x4, R170 ;  /* 0x0000000400a47825 */ /* 0x042fe200078e02aa */
[----:B------:R-:W-:Y:S03]  /*d6d0*/  STL.64 [R1+0x210], R166 ;  /* 0x000210a601007387 */ /* 0x000fe60000100a00 */
[C---:B------:R-:W-:Y:S01]  /*d6e0*/  IMAD.WIDE R142, R0.reuse, 0x4, R162 ;  /* 0x00000004008e7825 */ /* 0x040fe200078e02a2 */
[----:B------:R-:W-:Y:S03]  /*d6f0*/  STL.64 [R1+0x3a0], R164 ;  /* 0x0003a0a401007387 */ /* 0x000fe60000100a00 */
[C---:B------:R-:W-:Y:S01]  /*d700*/  IMAD.WIDE R140, R0.reuse, 0x4, R226 ;  /* 0x00000004008c7825 */ /* 0x040fe200078e02e2 */
[----:B------:R-:W-:Y:S03]  /*d710*/  STL.64 [R1+0x400], R142 ;  /* 0x0004008e01007387 */ /* 0x000fe60000100a00 */
[C---:B------:R-:W-:Y:S01]  /*d720*/  IMAD.WIDE R138, R0.reuse, 0x4, R208 ;  /* 0x00000004008a7825 */ /* 0x040fe200078e02d0 */
[----:B------:R-:W-:Y:S03]  /*d730*/  STL.64 [R1+0x450], R140 ;  /* 0x0004508c01007387 */ /* 0x000fe60000100a00 */
[C---:B------:R-:W-:Y:S01]  /*d740*/  IMAD.WIDE R136, R0.reuse, 0x4, R200 ;  /* 0x0000000400887825 */ /* 0x040fe200078e02c8 */
[----:B------:R-:W-:Y:S04]  /*d750*/  STL.64 [R1+0x490], R138 ;  /* 0x0004908a01007387 */ /* 0x000fe80000100a00 */
[----:B------:R-:W-:Y:S04]  /*d760*/  STL.64 [R1+0x4d0], R136 ;  /* 0x0004d08801007387 */ /* 0x000fe80000100a00 */
[----:B------:R-:W3:Y:S01]  /*d770*/  LDL.LU.64 R202, [R1+0x230] ;  /* 0x0002300001ca7983 */ /* 0x000ee20000300a00 */
[----:B--2---:R-:W-:-:S03]  /*d780*/  IMAD.WIDE R134, R0, 0x4, R192 ;  /* 0x0000000400867825 */ /* 0x004fc600078e02c0 */
[----:B------:R-:W-:Y:S04]  /*d790*/  LDGSTS.E [R248+0x8100], desc[UR8][R172.64], P4 ;  /* 0x08100000acf87fae */ /* 0x000fe8000a1a1008 */
[----:B------:R-:W-:Y:S01]  /*d7a0*/  STL.64 [R1+0x508], R134 ;  /* 0x0005088601007387 */ /* 0x000fe20000100a00 */
[----:B----4-:R-:W-:-:S03]  /*d7b0*/  IMAD.WIDE R132, R0, 0x4, R168 ;  /* 0x0000000400847825 */ /* 0x010fc600078e02a8 */
[----:B------:R-:W2:Y:S04]  /*d7c0*/  LDL.LU.64 R194, [R1+0x1c0] ;  /* 0x0001c00001c27983 */ /* 0x000ea80000300a00 */
[----:B------:R3:W-:Y:S04]  /*d7d0*/  STL.64 [R1+0x558], R132 ;  /* 0x0005588401007387 */ /* 0x0007e80000100a00 */
[----:B------:R-:W4:Y:S04]  /*d7e0*/  LDL.64 R170, [R1+0x180] ;  /* 0x0001800001aa7983 */ /* 0x000f280000100a00 */
[----:B------:R-:W5:Y:S04]  /*d7f0*/  LDL.LU.64 R162, [R1+0x140] ;  /* 0x0001400001a27983 */ /* 0x000f680000300a00 */
[----:B------:R-:W5:Y:S04]  /*d800*/  LDL.LU.64 R226, [R1+0x100] ;  /* 0x0001000001e27983 */ /* 0x000f680000300a00 */
[----:B------:R-:W5:Y:S04]  /*d810*/  LDL.LU.64 R208, [R1+0xc0] ;  /* 0x0000c00001d07983 */ /* 0x000f680000300a00 */
[----:B------:R-:W5:Y:S04]  /*d820*/  LDL.LU.64 R200, [R1+0x80] ;  /* 0x0000800001c87983 */ /* 0x000f680000300a00 */
[----:B------:R-:W5:Y:S04]  /*d830*/  LDL.LU.64 R192, [R1+0x40] ;  /* 0x0000400001c07983 */ /* 0x000f680000300a00 */
[----:B------:R-:W5:Y:S01]  /*d840*/  LDL.LU.64 R168, [R1] ;  /* 0x0000000001a87983 */ /* 0x000f620000300a00 */
[----:B------:R-:W-:-:S03]  /*d850*/  IMAD.WIDE R28, R0, 0x4, R32 ;  /* 0x00000004001c7825 */ /* 0x000fc600078e0220 */
[----:B------:R-:W-:Y:S01]  /*d860*/  LDGSTS.E [R248+0x8900], desc[UR8][R166.64], P4 ;  /* 0x08900000a6f87fae */ /* 0x000fe2000a1a1008 */
        /* <DEDUP_REMOVED lines=11> */
[----:B------:R1:W-:Y:S04]  /*d920*/  STL.64 [R1+0x598], R28 ;  /* 0x0005981c01007387 */ /* 0x0003e80000100a00 */
[----:B------:R-:W-:Y:S04]  /*d930*/  LDGSTS.E [R248+0xb900], desc[UR8][R134.64], P4 ;  /* 0x0b90000086f87fae */ /* 0x000fe8000a1a1008 */
[----:B------:R1:W-:Y:S04]  /*d940*/  STL.64 [R1+0x5d0], R26 ;  /* 0x0005d01a01007387 */ /* 0x0003e80000100a00 */
[----:B------:R3:W-:Y:S04]  /*d950*/  LDGSTS.E [R248+0xc100], desc[UR8][R132.64], P4 ;  /* 0x0c10000084f87fae */ /* 0x0007e8000a1a1008 */
[----:B------:R1:W-:Y:S04]  /*d960*/  STL.64 [R1+0x600], R24 ;  /* 0x0006001801007387 */ /* 0x0003e80000100a00 */
[----:B------:R1:W-:Y:S04]  /*d970*/  STL.64 [R1+0x628], R22 ;  /* 0x0006281601007387 */ /* 0x0003e80000100a00 */
[----:B------:R1:W-:Y:S04]  /*d980*/  STL.64 [R1+0x648], R20 ;  /* 0x0006481401007387 */ /* 0x0003e80000100a00 */
[----:B------:R1:W-:Y:S04]  /*d990*/  STL.64 [R1+0x660], R18 ;  /* 0x0006601201007387 */ /* 0x0003e80000100a00 */
[----:B------:R1:W-:Y:S04]  /*d9a0*/  STL.64 [R1+0x670], R16 ;  /* 0x0006701001007387 */ /* 0x0003e80000100a00 */
[----:B------:R1:W-:Y:S04]  /*d9b0*/  LDGSTS.E [R248+0xc900], desc[UR8][R28.64], P4 ;  /* 0x0c9000001cf87fae */ /* 0x0003e8000a1a1008 */
[----:B------:R1:W-:Y:S04]  /*d9c0*/  LDGSTS.E [R248+0xd100], desc[UR8][R26.64], P4 ;  /* 0x0d1000001af87fae */ /* 0x0003e8000a1a1008 */
[----:B------:R1:W-:Y:S04]  /*d9d0*/  LDGSTS.E [R248+0xd900], desc[UR8][R24.64], P4 ;  /* 0x0d90000018f87fae */ /* 0x0003e8000a1a1008 */
[----:B------:R1:W-:Y:S01]  /*d9e0*/  LDGSTS.E [R248+0xe100], desc[UR8][R22.64], P4 ;  /* 0x0e10000016f87fae */ /* 0x0003e2000a1a1008 */
[----:B---3--:R-:W-:-:S03]  /*d9f0*/  IMAD.WIDE R132, R0, 0x4, R202 ;  /* 0x0000000400847825 */ /* 0x008fc600078e02ca */
[----:B------:R3:W-:Y:S04]  /*da00*/  LDGSTS.E [R248+0xe900], desc[UR8][R20.64], P4 ;  /* 0x0e90000014f87fae */ /* 0x0007e8000a1a1008 */
[----:B------:R-:W-:Y:S01]  /*da10*/  STL.64 [R1+0x148], R132 ;  /* 0x0001488401007387 */ /* 0x000fe20000100a00 */
[----:B--2---:R-:W-:-:S03]  /*da20*/  IMAD.WIDE R44, R0, 0x4, R194 ;  /* 0x00000004002c7825 */ /* 0x004fc600078e02c2 */
[----:B------:R2:W-:Y:S01]  /*da30*/  LDGSTS.E [R248+0xf100], desc[UR8][R18.64], P4 ;  /* 0x0f10000012f87fae */ /* 0x0005e2000a1a1008 */
[----:B----4-:R-:W-:-:S03]  /*da40*/  IMAD.WIDE R42, R0, 0x4, R170 ;  /* 0x00000004002a7825 */ /* 0x010fc600078e02aa */
[----:B------:R-:W-:Y:S01]  /*da50*/  STL.64 [R1+0x188], R44 ;  /* 0x0001882c01007387 */ /* 0x000fe20000100a00 */
[----:B-----5:R-:W-:-:S03]  /*da60*/  IMAD.WIDE R40, R0, 0x4, R162 ;  /* 0x0000000400287825 */ /* 0x020fc600078e02a2 */
[----:B------:R4:W-:Y:S01]  /*da70*/  STL.64 [R1+0x208], R42 ;  /* 0x0002082a01007387 */ /* 0x0009e20000100a00 */
[----:B------:R-:W-:-:S03]  /*da80*/  IMAD.WIDE R38, R0, 0x4, R226 ;  /* 0x0000000400267825 */ /* 0x000fc600078e02e2 */
[----:B------:R5:W-:Y:S01]  /*da90*/  STL.64 [R1+0x218], R40 ;  /* 0x0002182801007387 */ /* 0x000be20000100a00 */
[----:B------:R-:W-:-:S03]  /*daa0*/  IMAD.WIDE R36, R0, 0x4, R200 ;  /* 0x0000000400247825 */ /* 0x000fc600078e02c8 */
[----:B------:R1:W-:Y:S01]  /*dab0*/  STL.64 [R1+0x3f8], R38 ;  /* 0x0003f82601007387 */ /* 0x0003e20000100a00 */
[----:B------:R-:W-:-:S03]  /*dac0*/  IMAD.WIDE R34, R0, 0x4, R192 ;  /* 0x0000000400227825 */ /* 0x000fc600078e02c0 */
[----:B------:R1:W-:Y:S01]  /*dad0*/  STL.64 [R1+0x488], R36 ;  /* 0x0004882401007387 */ /* 0x0003e20000100a00 */
[----:B------:R-:W-:-:S03]  /*dae0*/  IMAD.WIDE R32, R0, 0x4, R168 ;  /* 0x0000000400207825 */ /* 0x000fc600078e02a8 */
[----:B------:R-:W4:Y:S04]  /*daf0*/  LDL.LU.64 R194, [R1+0x228] ;  /* 0x0002280001c27983 */ /* 0x000f280000300a00 */
[----:B------:R1:W-:Y:S01]  /*db00*/  STL.64 [R1+0x4c8], R34 ;  /* 0x0004c82201007387 */ /* 0x0003e20000100a00 */
[----:B------:R-:W-:-:S03]  /*db10*/  IMAD.WIDE R242, R0, 0x4, R208 ;  /* 0x0000000400f27825 */ /* 0x000fc600078e02d0 */
[----:B------:R-:W5:Y:S04]  /*db20*/  LDL.64 R170, [R1+0x1b8] ;  /* 0x0001b80001aa7983 */ /* 0x000f680000100a00 */
[----:B------:R1:W-:Y:S04]  /*db30*/  STL.64 [R1+0x500], R32 ;  /* 0x0005002001007387 */ /* 0x0003e80000100a00 */
[----:B------:R-:W5:Y:S04]  /*db40*/  LDL.64 R162, [R1+0x178] ;  /* 0x0001780001a27983 */ /* 0x000f680000100a00 */
[----:B------:R-:W5:Y:S04]  /*db50*/  LDL.LU.64 R226, [R1+0x138] ;  /* 0x0001380001e27983 */ /* 0x000f680000300a00 */
[----:B------:R-:W5:Y:S04]  /*db60*/  LDL.LU.64 R208, [R1+0xf8] ;  /* 0x0000f80001d07983 */ /* 0x000f680000300a00 */
[----:B------:R-:W5:Y:S04]  /*db70*/  LDL.LU.64 R200, [R1+0xb8] ;  /* 0x0000b80001c87983 */ /* 0x000f680000300a00 */
[----:B------:R-:W5:Y:S04]  /*db80*/  LDL.LU.64 R192, [R1+0x78] ;  /* 0x0000780001c07983 */ /* 0x000f680000300a00 */
[----:B------:R-:W5:Y:S01]  /*db90*/  LDL.LU.64 R168, [R1+0x38] ;  /* 0x0000380001a87983 */ /* 0x000f620000300a00 */
[----:B-1----:R-:W-:-:S03]  /*dba0*/  IMAD.WIDE R28, R0, 0x4, R46 ;  /* 0x00000004001c7825 */ /* 0x002fc600078e022e */
[----:B------:R1:W-:Y:S01]  /*dbb0*/  LDGSTS.E [R248+0xf900], desc[UR8][R16.64], P4 ;  /* 0x0f90000010f87fae */ /* 0x0003e2000a1a1008 */
[----:B------:R-:W-:-:S03]  /*dbc0*/  IMAD.WIDE R26, R0, 0x4, R48 ;  /* 0x00000004001a7825 */ /* 0x000fc600078e0230 */
[----:B------:R-:W-:Y:S01]  /*dbd0*/  LDGSTS.E [R3+0x8200], desc[UR8][R132.64], P4 ;  /* 0x0820000084037fae */ /* 0x000fe2000a1a1008 */
[----:B------:R-:W-:-:S03]  /*dbe0*/  IMAD.WIDE R24, R0, 0x4, R50 ;  /* 0x0000000400187825 */ /* 0x000fc600078e0232 */
[----:B------:R-:W-:Y:S01]  /*dbf0*/  LDGSTS.E [R3+0x8a00], desc[UR8][R44.64], P4 ;  /* 0x08a000002c037fae */ /* 0x000fe2000a1a1008 */
[----:B------:R-:W-:-:S03]  /*dc00*/  IMAD.WIDE R22, R0, 0x4, R52 ;  /* 0x0000000400167825 */ /* 0x000fc600078e0234 */
[----:B------:R4:W-:Y:S01]  /*dc10*/  STL.64 [R1+0x550], R28 ;  /* 0x0005501c01007387 */ /* 0x0009e20000100a00 */
[----:B---3--:R-:W-:-:S03]  /*dc20*/  IMAD.WIDE R20, R0, 0x4, R54 ;  /* 0x0000000400147825 */ /* 0x008fc600078e0236 */
[----:B------:R4:W-:Y:S01]  /*dc30*/  LDGSTS.E [R3+0x9200], desc[UR8][R42.64], P4 ;  /* 0x092000002a037fae */ /* 0x0009e2000a1a1008 */
[----:B--2---:R-:W-:-:S03]  /*dc40*/  IMAD.WIDE R18, R0, 0x4, R56 ;  /* 0x0000000400127825 */ /* 0x004fc600078e0238 */
[----:B------:R2:W-:Y:S01]  /*dc50*/  STL.64 [R1+0x590], R26 ;  /* 0x0005901a01007387 */ /* 0x0005e20000100a00 */
[----:B-1----:R-:W-:-:S03]  /*dc60*/  IMAD.WIDE R16, R0, 0x4, R58 ;  /* 0x0000000400107825 */ /* 0x002fc600078e023a */
[----:B------:R1:W-:Y:S04]  /*dc70*/  LDGSTS.E [R3+0x9a00], desc[UR8][R40.64], P4 ;  /* 0x09a0000028037fae */ /* 0x0003e8000a1a1008 */
[----:B------:R3:W-:Y:S04]  /*dc80*/  STL.64 [R1+0x5c8], R24 ;  /* 0x0005c81801007387 */ /* 0x0007e80000100a00 */
[----:B------:R1:W-:Y:S04]  /*dc90*/  LDGSTS.E [R3+0xa200], desc[UR8][R38.64], P4 ;  /* 0x0a20000026037fae */ /* 0x0003e8000a1a1008 */
[----:B------:R1:W-:Y:S04]  /*dca0*/  STL.64 [R1+0x5f8], R22 ;  /* 0x0005f81601007387 */ /* 0x0003e80000100a00 */
[----:B------:R-:W-:Y:S04]  /*dcb0*/  LDGSTS.E [R3+0xaa00], desc[UR8][R242.64], P4 ;  /* 0x0aa00000f2037fae */ /* 0x000fe8000a1a1008 */
[----:B------:R1:W-:Y:S04]  /*dcc0*/  STL.64 [R1+0x620], R20 ;  /* 0x0006201401007387 */ /* 0x0003e80000100a00 */
[----:B------:R1:W-:Y:S04]  /*dcd0*/  LDGSTS.E [R3+0xb200], desc[UR8][R36.64], P4 ;  /* 0x0b20000024037fae */ /* 0x0003e8000a1a1008 */
[----:B------:R1:W-:Y:S04]  /*dce0*/  STL.64 [R1+0x640], R18 ;  /* 0x0006401201007387 */ /* 0x0003e80000100a00 */
[----:B------:R1:W-:Y:S04]  /*dcf0*/  STL.64 [R1+0x658], R16 ;  /* 0x0006581001007387 */ /* 0x0003e80000100a00 */
[----:B------:R1:W-:Y:S04]  /*dd00*/  LDGSTS.E [R3+0xba00], desc[UR8][R34.64], P4 ;  /* 0x0ba0000022037fae */ /* 0x0003e8000a1a1008 */
[----:B------:R1:W-:Y:S04]  /*dd10*/  LDGSTS.E [R3+0xc200], desc[UR8][R32.64], P4 ;  /* 0x0c20000020037fae */ /* 0x0003e8000a1a1008 */
[----:B------:R1:W-:Y:S04]  /*dd20*/  LDGSTS.E [R3+0xca00], desc[UR8][R28.64], P4 ;  /* 0x0ca000001c037fae */ /* 0x0003e8000a1a1008 */
[----:B------:R2:W-:Y:S04]  /*dd30*/  LDGSTS.E [R3+0xd200], desc[UR8][R26.64], P4 ;  /* 0x0d2000001a037fae */ /* 0x0005e8000a1a1008 */
[----:B------:R3:W-:Y:S04]  /*dd40*/  LDGSTS.E [R3+0xda00], desc[UR8][R24.64], P4 ;  /* 0x0da0000018037fae */ /* 0x0007e8000a1a1008 */
[----:B------:R1:W-:Y:S01]  /*dd50*/  LDGSTS.E [R3+0xe200], desc[UR8][R22.64], P4 ;  /* 0x0e20000016037fae */ /* 0x0003e2000a1a1008 */
[----:B----4-:R-:W-:-:S03]  /*dd60*/  IMAD.WIDE R42, R0, 0x4, R194 ;  /* 0x00000004002a7825 */ /* 0x010fc600078e02c2 */
[----:B------:R4:W-:Y:S04]  /*dd70*/  LDGSTS.E [R3+0xea00], desc[UR8][R20.64], P4 ;  /* 0x0ea0000014037fae */ /* 0x0009e8000a1a1008 */
[----:B------:R-:W-:Y:S01]  /*dd80*/  STL.64 [R1+0x140], R42 ;  /* 0x0001402a01007387 */ /* 0x000fe20000100a00 */
[----:B-----5:R-:W-:-:S03]  /*dd90*/  IMAD.WIDE R240, R0, 0x4, R170 ;  /* 0x0000000400f07825 */ /* 0x020fc600078e02aa */
[----:B------:R5:W-:Y:S01]  /*dda0*/  LDGSTS.E [R3+0xf200], desc[UR8][R18.64], P4 ;  /* 0x0f20000012037fae */ /* 0x000be2000a1a1008 */
[----:B-1----:R-:W-:-:S03]  /*ddb0*/  IMAD.WIDE R40, R0, 0x4, R226 ;  /* 0x0000000400287825 */ /* 0x002fc600078e02e2 */
[----:B------:R1:W-:Y:S01]  /*ddc0*/  LDGSTS.E [R3+0xfa00], desc[UR8][R16.64], P4 ;  /* 0x0fa0000010037fae */ /* 0x0003e2000a1a1008 */
[----:B------:R-:W-:-:S03]  /*ddd0*/  IMAD.WIDE R38, R0, 0x4, R208 ;  /* 0x0000000400267825 */ /* 0x000fc600078e02d0 */
[----:B------:R1:W-:Y:S01]  /*dde0*/  STL.64 [R1+0x1f0], R40 ;  /* 0x0001f02801007387 */ /* 0x0003e20000100a00 */
[----:B------:R-:W-:-:S03]  /*ddf0*/  IMAD.WIDE R36, R0, 0x4, R200 ;  /* 0x0000000400247825 */ /* 0x000fc600078e02c8 */
[----:B------:R1:W-:Y:S01]  /*de00*/  STL.64 [R1+0x230], R38 ;  /* 0x0002302601007387 */ /* 0x0003e20000100a00 */
[----:B------:R-:W-:-:S03]  /*de10*/  IMAD.WIDE R34, R0, 0x4, R192 ;  /* 0x0000000400227825 */ /* 0x000fc600078e02c0 */
[----:B------:R1:W-:Y:S01]  /*de20*/  STL.64 [R1+0x3f0], R36 ;  /* 0x0003f02401007387 */ /* 0x0003e20000100a00 */
[----:B------:R-:W-:-:S03]  /*de30*/  IMAD.WIDE R32, R0, 0x4, R168 ;  /* 0x0000000400207825 */ /* 0x000fc600078e02a8 */
[----:B------:R-:W5:Y:S04]  /*de40*/  LDL.LU.64 R194, [R1+0x220] ;  /* 0x0002200001c27983 */ /* 0x000f680000300a00 */
[----:B------:R1:W-:Y:S01]  /*de50*/  STL.64 [R1+0x440], R34 ;  /* 0x0004402201007387 */ /* 0x0003e20000100a00 */
[----:B------:R-:W-:-:S03]  /*de60*/  IMAD.WIDE R216, R0, 0x4, R162 ;  /* 0x0000000400d87825 */ /* 0x000fc600078e02a2 */
[----:B------:R-:W5:Y:S04]  /*de70*/  LDL.LU.64 R170, [R1+0x1b0] ;  /* 0x0001b00001aa7983 */ /* 0x000f680000300a00 */
[----:B------:R1:W-:Y:S04]  /*de80*/  STL.64 [R1+0x480], R32 ;  /* 0x0004802001007387 */ /* 0x0003e80000100a00 */
[----:B------:R-:W5:Y:S04]  /*de90*/  LDL.LU.64 R162, [R1+0x170] ;  /* 0x0001700001a27983 */ /* 0x000f680000300a00 */
[----:B------:R-:W5:Y:S04]  /*dea0*/  LDL.LU.64 R226, [R1+0x130] ;  /* 0x0001300001e27983 */ /* 0x000f680000300a00 */
[----:B------:R-:W5:Y:S04]  /*deb0*/  LDL.LU.64 R208, [R1+0xf0] ;  /* 0x0000f00001d07983 */ /* 0x000f680000300a00 */
[----:B------:R-:W5:Y:S04]  /*dec0*/  LDL.LU.64 R200, [R1+0xb0] ;  /* 0x0000b00001c87983 */ /* 0x000f680000300a00 */
[----:B------:R-:W5:Y:S04]  /*ded0*/  LDL.LU.64 R192, [R1+0x70] ;  /* 0x0000700001c07983 */ /* 0x000f680000300a00 */
[----:B------:R-:W5:Y:S01]  /*dee0*/  LDL.LU.64 R168, [R1+0x30] ;  /* 0x0000300001a87983 */ /* 0x000f620000300a00 */
[----:B------:R-:W-:-:S03]  /*def0*/  IMAD.WIDE R28, R0, 0x4, R62 ;  /* 0x00000004001c7825 */ /* 0x000fc600078e023e */
[----:B------:R-:W-:Y:S01]  /*df00*/  LDGSTS.E [R249+0x8300], desc[UR8][R42.64], P4 ;  /* 0x083000002af97fae */ /* 0x000fe2000a1a1008 */
[----:B--2---:R-:W-:-:S04]  /*df10*/  IMAD.WIDE R26, R0, 0x4, R64 ;  /* 0x00000004001a7825 */ /* 0x004fc800078e0240 */
[C---:B---3--:R-:W-:Y:S01]  /*df20*/  IMAD.WIDE R24, R0.reuse, 0x4, R66 ;  /* 0x0000000400187825 */ /* 0x048fe200078e0242 */
[----:B------:R2:W-:Y:S03]  /*df30*/  STL.64 [R1+0x4c0], R28 ;  /* 0x0004c01c01007387 */ /* 0x0005e60000100a00 */
[C---:B------:R-:W-:Y:S01]  /*df40*/  IMAD.WIDE R22, R0.reuse, 0x4, R68 ;  /* 0x0000000400167825 */ /* 0x040fe200078e0244 */
[----:B------:R-:W-:Y:S03]  /*df50*/  LDGSTS.E [R249+0x8b00], desc[UR8][R240.64], P4 ;  /* 0x08b00000f0f97fae */ /* 0x000fe6000a1a1008 */
[C---:B----4-:R-:W-:Y:S01]  /*df60*/  IMAD.WIDE R20, R0.reuse, 0x4, R70 ;  /* 0x0000000400147825 */ /* 0x050fe200078e0246 */
[----:B------:R3:W-:Y:S03]  /*df70*/  STL.64 [R1+0x4f8], R26 ;  /* 0x0004f81a01007387 */ /* 0x0007e60000100a00 */
[C---:B-----5:R-:W-:Y:S01]  /*df80*/  IMAD.WIDE R18, R0.reuse, 0x4, R74 ;  /* 0x0000000400127825 */ /* 0x060fe200078e024a */
[----:B------:R-:W-:Y:S03]  /*df90*/  LDGSTS.E [R249+0x9300], desc[UR8][R216.64], P4 ;  /* 0x09300000d8f97fae */ /* 0x000fe6000a1a1008 */
[C---:B-1----:R-:W-:Y:S01]  /*dfa0*/  IMAD.WIDE R16, R0.reuse, 0x4, R76 ;  /* 0x0000000400107825 */ /* 0x042fe200078e024c */
[----:B------:R1:W-:Y:S03]  /*dfb0*/  STL.64 [R1+0x548], R24 ;  /* 0x0005481801007387 */ /* 0x0003e60000100a00 */
[C---:B------:R-:W-:Y:S01]  /*dfc0*/  IMAD.WIDE R2, R0.reuse, 0x4, R78 ;  /* 0x0000000400027825 */ /* 0x040fe200078e024e */
[----:B------:R4:W-:Y:S04]  /*dfd0*/  LDGSTS.E [R249+0x9b00], desc[UR8][R40.64], P4 ;  /* 0x09b0000028f97fae */ /* 0x0009e8000a1a1008 */
[----:B------:R5:W-:Y:S04]  /*dfe0*/  STL.64 [R1+0x588], R22 ;  /* 0x0005881601007387 */ /* 0x000be80000100a00 */
[----:B------:R1:W-:Y:S04]  /*dff0*/  LDGSTS.E [R249+0xa300], desc[UR8][R38.64], P4 ;  /* 0x0a30000026f97fae */ /* 0x0003e8000a1a1008 */
[----:B------:R1:W-:Y:S04]  /*e000*/  STL.64 [R1+0x5c0], R20 ;  /* 0x0005c01401007387 */ /* 0x0003e80000100a00 */
[----:B------:R1:W-:Y:S04]  /*e010*/  LDGSTS.E [R249+0xab00], desc[UR8][R36.64], P4 ;  /* 0x0ab0000024f97fae */ /* 0x0003e8000a1a1008 */
[----:B------:R1:W-:Y:S04]  /*e020*/  STL.64 [R1+0x5f0], R18 ;  /* 0x0005f01201007387 */ /* 0x0003e80000100a00 */
[----:B------:R1:W-:Y:S04]  /*e030*/  STL.64 [R1+0x618], R16 ;  /* 0x0006181001007387 */ /* 0x0003e80000100a00 */
[----:B------:R1:W-:Y:S04]  /*e040*/  LDGSTS.E [R249+0xb300], desc[UR8][R34.64], P4 ;  /* 0x0b30000022f97fae */ /* 0x0003e8000a1a1008 */
[----:B------:R1:W-:Y:S04]  /*e050*/  STL.64 [R1+0x638], R2 ;  /* 0x0006380201007387 */ /* 0x0003e80000100a00 */
[----:B------:R1:W-:Y:S04]  /*e060*/  LDGSTS.E [R249+0xbb00], desc[UR8][R32.64], P4 ;  /* 0x0bb0000020f97fae */ /* 0x0003e8000a1a1008 */
[----:B------:R2:W-:Y:S04]  /*e070*/  LDGSTS.E [R249+0xc300], desc[UR8][R28.64], P4 ;  /* 0x0c3000001cf97fae */ /* 0x0005e8000a1a1008 */
[----:B------:R3:W-:Y:S04]  /*e080*/  LDGSTS.E [R249+0xcb00], desc[UR8][R26.64], P4 ;  /* 0x0cb000001af97fae */ /* 0x0007e8000a1a1008 */
[----:B------:R1:W-:Y:S04]  /*e090*/  LDGSTS.E [R249+0xd300], desc[UR8][R24.64], P4 ;  /* 0x0d30000018f97fae */ /* 0x0003e8000a1a1008 */
[----:B------:R5:W-:Y:S01]  /*e0a0*/  LDGSTS.E [R249+0xdb00], desc[UR8][R22.64], P4 ;  /* 0x0db0000016f97fae */ /* 0x000be2000a1a1008 */
[----:B------:R-:W-:-:S03]  /*e0b0*/  IMAD.WIDE R66, R0, 0x4, R194 ;  /* 0x0000000400427825 */ /* 0x000fc600078e02c2 */
[----:B------:R1:W-:Y:S01]  /*e0c0*/  LDGSTS.E [R249+0xe300], desc[UR8][R20.64], P4 ;  /* 0x0e30000014f97fae */ /* 0x0003e2000a1a1008 */
[----:B------:R-:W-:-:S03]  /*e0d0*/  IMAD.WIDE R212, R0, 0x4, R170 ;  /* 0x0000000400d47825 */ /* 0x000fc600078e02aa */
[----:B------:R1:W-:Y:S01]  /*e0e0*/  LDGSTS.E [R249+0xeb00], desc[UR8][R18.64], P4 ;  /* 0x0eb0000012f97fae */ /* 0x0003e2000a1a1008 */
[----:B----4-:R-:W-:-:S03]  /*e0f0*/  IMAD.WIDE R40, R0, 0x4, R226 ;  /* 0x0000000400287825 */ /* 0x010fc600078e02e2 */
[----:B------:R4:W-:Y:S01]  /*e100*/  LDGSTS.E [R249+0xf300], desc[UR8][R16.64], P4 ;  /* 0x0f30000010f97fae */ /* 0x0009e2000a1a1008 */
[----:B-1----:R-:W-:-:S03]  /*e110*/  IMAD.WIDE R38, R0, 0x4, R208 ;  /* 0x0000000400267825 */ /* 0x002fc600078e02d0 */
[----:B------:R-:W-:Y:S01]  /*e120*/  STL.64 [R1+0x1f8], R40 ;  /* 0x0001f82801007387 */ /* 0x000fe20000100a00 */
        /* <DEDUP_REMOVED lines=8> */
[----:B------:R-:W4:Y:S04]  /*e1b0*/  LDL.LU.64 R170, [R1+0x1a8] ;  /* 0x0001a80001aa7983 */ /* 0x000f280000300a00 */
[----:B------:R1:W-:Y:S04]  /*e1c0*/  STL.64 [R1+0x438], R32 ;  /* 0x0004382001007387 */ /* 0x0003e80000100a00 */
[----:B------:R-:W1:Y:S04]  /*e1d0*/  LDL.LU.64 R162, [R1+0x168] ;  /* 0x0001680001a27983 */ /* 0x000e680000300a00 */
[----:B------:R-:W4:Y:S04]  /*e1e0*/  LDL.LU.64 R226, [R1+0x128] ;  /* 0x0001280001e27983 */ /* 0x000f280000300a00 */
[----:B------:R-:W4:Y:S04]  /*e1f0*/  LDL.LU.64 R208, [R1+0xe8] ;  /* 0x0000e80001d07983 */ /* 0x000f280000300a00 */
[----:B------:R-:W4:Y:S04]  /*e200*/  LDL.LU.64 R200, [R1+0xa8] ;  /* 0x0000a80001c87983 */ /* 0x000f280000300a00 */
[----:B------:R-:W4:Y:S04]  /*e210*/  LDL.LU.64 R192, [R1+0x68] ;  /* 0x0000680001c07983 */ /* 0x000f280000300a00 */
[----:B------:R-:W4:Y:S01]  /*e220*/  LDL.LU.64 R168, [R1+0x28] ;  /* 0x0000280001a87983 */ /* 0x000f220000300a00 */
[----:B--2---:R-:W-:-:S03]  /*e230*/  IMAD.WIDE R28, R0, 0x4, R80 ;  /* 0x00000004001c7825 */ /* 0x004fc600078e0250 */
[----:B------:R2:W-:Y:S01]  /*e240*/  LDGSTS.E [R249+0xfb00], desc[UR8][R2.64], P4 ;  /* 0x0fb0000002f97fae */ /* 0x0005e2000a1a1008 */
[----:B---3--:R-:W-:-:S03]  /*e250*/  IMAD.WIDE R26, R0, 0x4, R82 ;  /* 0x00000004001a7825 */ /* 0x008fc600078e0252 */
[----:B------:R-:W-:Y:S01]  /*e260*/  LDGSTS.E [R4+0x8400], desc[UR8][R66.64], P4 ;  /* 0x0840000042047fae */ /* 0x000fe2000a1a1008 */
[----:B------:R-:W-:-:S03]  /*e270*/  IMAD.WIDE R24, R0, 0x4, R84 ;  /* 0x0000000400187825 */ /* 0x000fc600078e0254 */
[----:B------:R-:W-:Y:S01]  /*e280*/  LDGSTS.E [R4+0x8c00], desc[UR8][R212.64], P4 ;  /* 0x08c00000d4047fae */ /* 0x000fe2000a1a1008 */
[----:B-----5:R-:W-:-:S03]  /*e290*/  IMAD.WIDE R22, R0, 0x4, R86 ;  /* 0x0000000400167825 */ /* 0x020fc600078e0256 */
[----:B------:R3:W-:Y:S01]  /*e2a0*/  STL.64 [R1+0x478], R28 ;  /* 0x0004781c01007387 */ /* 0x0007e20000100a00 */
[----:B------:R-:W-:-:S03]  /*e2b0*/  IMAD.WIDE R20, R0, 0x4, R88 ;  /* 0x0000000400147825 */ /* 0x000fc600078e0258 */
[----:B------:R-:W-:Y:S01]  /*e2c0*/  LDGSTS.E [R4+0x9400], desc[UR8][R222.64], P4 ;  /* 0x09400000de047fae */ /* 0x000fe2000a1a1008 */
[----:B------:R-:W-:-:S03]  /*e2d0*/  IMAD.WIDE R18, R0, 0x4, R90 ;  /* 0x0000000400127825 */ /* 0x000fc600078e025a */
[----:B------:R5:W-:Y:S01]  /*e2e0*/  STL.64 [R1+0x4b8], R26 ;  /* 0x0004b81a01007387 */ /* 0x000be20000100a00 */
[----:B----4-:R-:W-:-:S03]  /*e2f0*/  IMAD.WIDE R16, R0, 0x4, R92 ;  /* 0x0000000400107825 */ /* 0x010fc600078e025c */
[----:B------:R-:W-:Y:S01]  /*e300*/  LDGSTS.E [R4+0x9c00], desc[UR8][R40.64], P4 ;  /* 0x09c0000028047fae */ /* 0x000fe2000a1a1008 */
[----:B--2---:R-:W-:-:S03]  /*e310*/  IMAD.WIDE R2, R0, 0x4, R94 ;  /* 0x0000000400027825 */ /* 0x004fc600078e025e */
[----:B------:R2:W-:Y:S04]  /*e320*/  STL.64 [R1+0x4f0], R24 ;  /* 0x0004f01801007387 */ /* 0x0005e80000100a00 */
        /* <DEDUP_REMOVED lines=12> */
[----:B------:R4:W-:Y:S01]  /*e3f0*/  LDGSTS.E [R4+0xdc00], desc[UR8][R22.64], P4 ;  /* 0x0dc0000016047fae */ /* 0x0009e2000a1a1008 */
[----:B------:R-:W-:-:S03]  /*e400*/  IMAD.WIDE R52, R0, 0x4, R194 ;  /* 0x0000000400347825 */ /* 0x000fc600078e02c2 */
[----:B------:R1:W-:Y:S02]  /*e410*/  LDGSTS.E [R4+0xe400], desc[UR8][R20.64], P4 ;  /* 0x0e40000014047fae */ /* 0x0003e4000a1a1008 */
[C---:B-1----:R-:W-:Y:S02]  /*e420*/  IMAD.WIDE R38, R0.reuse, 0x4, R162 ;  /* 0x0000000400267825 */ /* 0x042fe400078e02a2 */
[----:B------:R1:W-:Y:S02]  /*e430*/  LDGSTS.E [R4+0xec00], desc[UR8][R18.64], P4 ;  /* 0x0ec0000012047fae */ /* 0x0003e4000a1a1008 */
[C---:B------:R-:W-:Y:S02]  /*e440*/  IMAD.WIDE R36, R0.reuse, 0x4, R226 ;  /* 0x0000000400247825 */ /* 0x040fe400078e02e2 */
[----:B------:R1:W-:Y:S02]  /*e450*/  STL.64 [R1+0x1c0], R38 ;  /* 0x0001c02601007387 */ /* 0x0003e40000100a00 */
[----:B------:R-:W-:-:S02]  /*e460*/  IMAD.WIDE R34, R0, 0x4, R208 ;  /* 0x0000000400227825 */ /* 0x000fc400078e02d0 */
[----:B------:R1:W-:Y:S04]  /*e470*/  STL.64 [R1+0x200], R36 ;  /* 0x0002002401007387 */ /* 0x0003e80000100a00 */
[----:B------:R1:W-:Y:S01]  /*e480*/  STL.64 [R1+0x240], R34 ;  /* 0x0002402201007387 */ /* 0x0003e20000100a00 */
[----:B------:R-:W-:-:S03]  /*e490*/  IMAD.WIDE R32, R0, 0x4, R192 ;  /* 0x0000000400207825 */ /* 0x000fc600078e02c0 */
[----:B------:R-:W4:Y:S01]  /*e4a0*/  LDL.LU.64 R194, [R1+0x1e0] ;  /* 0x0001e00001c27983 */ /* 0x000f220000300a00 */
[----:B------:R-:W-:-:S03]  /*e4b0*/  IMAD.WIDE R64, R0, 0x4, R170 ;  /* 0x0000000400407825 */ /* 0x000fc600078e02aa */
[----:B------:R1:W-:Y:S04]  /*e4c0*/  STL.64 [R1+0x390], R32 ;  /* 0x0003902001007387 */ /* 0x0003e80000100a00 */
[----:B------:R-:W4:Y:S01]  /*e4d0*/  LDL.LU.64 R170, [R1+0x1a0] ;  /* 0x0001a00001aa7983 */ /* 0x000f220000300a00 */
[----:B------:R-:W-:-:S03]  /*e4e0*/  IMAD.WIDE R224, R0, 0x4, R200 ;  /* 0x0000000400e07825 */ /* 0x000fc600078e02c8 */
[----:B------:R-:W4:Y:S04]  /*e4f0*/  LDL.LU.64 R162, [R1+0x160] ;  /* 0x0001600001a27983 */ /* 0x000f280000300a00 */
[----:B------:R-:W4:Y:S04]  /*e500*/  LDL.LU.64 R226, [R1+0x120] ;  /* 0x0001200001e27983 */ /* 0x000f280000300a00 */
[----:B------:R-:W4:Y:S01]  /*e510*/  LDL.LU.64 R208, [R1+0xe0] ;  /* 0x0000e00001d07983 */ /* 0x000f220000300a00 */
[----:B------:R-:W-:-:S03]  /*e520*/  IMAD.WIDE R218, R0, 0x4, R168 ;  /* 0x0000000400da7825 */ /* 0x000fc600078e02a8 */
[----:B------:R-:W4:Y:S04]  /*e530*/  LDL.LU.64 R200, [R1+0xa0] ;  /* 0x0000a00001c87983 */ /* 0x000f280000300a00 */
[----:B------:R-:W4:Y:S04]  /*e540*/  LDL.LU.64 R192, [R1+0x60] ;  /* 0x0000600001c07983 */ /* 0x000f280000300a00 */
[----:B------:R-:W4:Y:S01]  /*e550*/  LDL.LU.64 R168, [R1+0x20] ;  /* 0x0000200001a87983 */ /* 0x000f220000300a00 */
[----:B---3--:R-:W-:-:S03]  /*e560*/  IMAD.WIDE R28, R0, 0x4, R98 ;  /* 0x00000004001c7825 */ /* 0x008fc600078e0262 */
[----:B------:R3:W-:Y:S01]  /*e570*/  LDGSTS.E [R4+0xf400], desc[UR8][R16.64], P4 ;  /* 0x0f40000010047fae */ /* 0x0007e2000a1a1008 */
[----:B-----5:R-:W-:-:S03]  /*e580*/  IMAD.WIDE R26, R0, 0x4, R100 ;  /* 0x00000004001a7825 */ /* 0x020fc600078e0264 */
[----:B------:R5:W-:Y:S01]  /*e590*/  LDGSTS.E [R4+0xfc00], desc[UR8][R2.64], P4 ;  /* 0x0fc0000002047fae */ /* 0x000be2000a1a1008 */
[----:B--2---:R-:W-:-:S04]  /*e5a0*/  IMAD.WIDE R24, R0, 0x4, R102 ;  /* 0x0000000400187825 */ /* 0x004fc800078e0266 */
[C---:B----4-:R-:W-:Y:S01]  /*e5b0*/  IMAD.WIDE R22, R0.reuse, 0x4, R104 ;  /* 0x0000000400167825 */ /* 0x050fe200078e0268 */
[----:B------:R2:W-:Y:S03]  /*e5c0*/  STL.64 [R1+0x430], R28 ;  /* 0x0004301c01007387 */ /* 0x0005e60000100a00 */
[C---:B------:R-:W-:Y:S01]  /*e5d0*/  IMAD.WIDE R20, R0.reuse, 0x4, R106 ;  /* 0x0000000400147825 */ /* 0x040fe200078e026a */
[----:B------:R-:W-:Y:S03]  /*e5e0*/  LDGSTS.E [R250+0x8500], desc[UR8][R52.64], P4 ;  /* 0x0850000034fa7fae */ /* 0x000fe6000a1a1008 */
[C---:B-1----:R-:W-:Y:S01]  /*e5f0*/  IMAD.WIDE R18, R0.reuse, 0x4, R108 ;  /* 0x0000000400127825 */ /* 0x042fe200078e026c */
[----:B------:R1:W-:Y:S03]  /*e600*/  STL.64 [R1+0x470], R26 ;  /* 0x0004701a01007387 */ /* 0x0003e60000100a00 */
[C---:B---3--:R-:W-:Y:S01]  /*e610*/  IMAD.WIDE R16, R0.reuse, 0x4, R110 ;  /* 0x0000000400107825 */ /* 0x048fe200078e026e */
[----:B------:R-:W-:Y:S03]  /*e620*/  LDGSTS.E [R250+0x8d00], desc[UR8][R64.64], P4 ;  /* 0x08d0000040fa7fae */ /* 0x000fe6000a1a1008 */
[C---:B-----5:R-:W-:Y:S01]  /*e630*/  IMAD.WIDE R2, R0.reuse, 0x4, R112 ;  /* 0x0000000400027825 */ /* 0x060fe200078e0270 */
        /* <DEDUP_REMOVED lines=8> */
[----:B------:R-:W-:Y:S04]  /*e6c0*/  LDGSTS.E [R250+0xad00], desc[UR8][R224.64], P4 ;  /* 0x0ad00000e0fa7fae */ /* 0x000fe8000a1a1008 */
[----:B------:R1:W-:Y:S04]  /*e6d0*/  STL.64 [R1+0x5e0], R2 ;  /* 0x0005e00201007387 */ /* 0x0003e80000100a00 */
[----:B------:R1:W-:Y:S04]  /*e6e0*/  LDGSTS.E [R250+0xb500], desc[UR8][R32.64], P4 ;  /* 0x0b50000020fa7fae */ /* 0x0003e8000a1a1008 */
[----:B------:R-:W-:Y:S04]  /*e6f0*/  LDGSTS.E [R250+0xbd00], desc[UR8][R218.64], P4 ;  /* 0x0bd00000dafa7fae */ /* 0x000fe8000a1a1008 */
[----:B------:R2:W-:Y:S04]  /*e700*/  LDGSTS.E [R250+0xc500], desc[UR8][R28.64], P4 ;  /* 0x0c5000001cfa7fae */ /* 0x0005e8000a1a1008 */
[----:B------:R1:W-:Y:S04]  /*e710*/  LDGSTS.E [R250+0xcd00], desc[UR8][R26.64], P4 ;  /* 0x0cd000001afa7fae */ /* 0x0003e8000a1a1008 */
[----:B------:R3:W-:Y:S04]  /*e720*/  LDGSTS.E [R250+0xd500], desc[UR8][R24.64], P4 ;  /* 0x0d50000018fa7fae */ /* 0x0007e8000a1a1008 */
[----:B------:R5:W-:Y:S04]  /*e730*/  LDGSTS.E [R250+0xdd00], desc[UR8][R22.64], P4 ;  /* 0x0dd0000016fa7fae */ /* 0x000be8000a1a1008 */
[----:B------:R1:W-:Y:S04]  /*e740*/  LDGSTS.E [R250+0xe500], desc[UR8][R20.64], P4 ;  /* 0x0e50000014fa7fae */ /* 0x0003e8000a1a1008 */
[----:B------:R1:W-:Y:S04]  /*e750*/  LDGSTS.E [R250+0xed00], desc[UR8][R18.64], P4 ;  /* 0x0ed0000012fa7fae */ /* 0x0003e8000a1a1008 */
[----:B------:R1:W-:Y:S04]  /*e760*/  LDGSTS.E [R250+0xf500], desc[UR8][R16.64], P4 ;  /* 0x0f50000010fa7fae */ /* 0x0003e8000a1a1008 */
[----:B------:R1:W-:Y:S01]  /*e770*/  LDGSTS.E [R250+0xfd00], desc[UR8][R2.64], P4 ;  /* 0x0fd0000002fa7fae */ /* 0x0003e2000a1a1008 */
[----:B------:R-:W-:-:S05]  /*e780*/  IMAD.WIDE R46, R0, 0x4, R194 ;  /* 0x00000004002e7825 */ /* 0x000fca00078e02c2 */
[----:B------:R-:W-:Y:S01]  /*e790*/  LDGSTS.E [R6+0x8600], desc[UR8][R46.64], P4 ;  /* 0x086000002e067fae */ /* 0x000fe2000a1a1008 */
[----:B------:R-:W-:-:S04]  /*e7a0*/  IMAD.WIDE R50, R0, 0x4, R170 ;  /* 0x0000000400327825 */ /* 0x000fc800078e02aa */
[C---:B------:R-:W-:Y:S01]  /*e7b0*/  IMAD.WIDE R62, R0.reuse, 0x4, R162 ;  /* 0x00000004003e7825 */ /* 0x040fe200078e02a2 */
[----:B------:R-:W-:Y:S03]  /*e7c0*/  LDGSTS.E [R6+0x8e00], desc[UR8][R50.64], P4 ;  /* 0x08e0000032067fae */ /* 0x000fe6000a1a1008 */
[C---:B----4-:R-:W-:Y:S01]  /*e7d0*/  IMAD.WIDE R38, R0.reuse, 0x4, R208 ;  /* 0x0000000400267825 */ /* 0x050fe200078e02d0 */
[----:B------:R-:W-:Y:S03]  /*e7e0*/  LDGSTS.E [R6+0x9600], desc[UR8][R62.64], P4 ;  /* 0x096000003e067fae */ /* 0x000fe6000a1a1008 */
[C---:B-1----:R-:W-:Y:S01]  /*e7f0*/  IMAD.WIDE R36, R0.reuse, 0x4, R200 ;  /* 0x0000000400247825 */ /* 0x042fe200078e02c8 */
[----:B------:R-:W-:Y:S03]  /*e800*/  STL.64 [R1+0x2a0], R38 ;  /* 0x0002a02601007387 */ /* 0x000fe60000100a00 */
[C---:B------:R-:W-:Y:S01]  /*e810*/  IMAD.WIDE R34, R0.reuse, 0x4, R192 ;  /* 0x0000000400227825 */ /* 0x040fe200078e02c0 */
[----:B------:R-:W-:Y:S03]  /*e820*/  STL.64 [R1+0x2e0], R36 ;  /* 0x0002e02401007387 */ /* 0x000fe60000100a00 */
[C---:B------:R-:W-:Y:S01]  /*e830*/  IMAD.WIDE R32, R0.reuse, 0x4, R168 ;  /* 0x0000000400207825 */ /* 0x040fe200078e02a8 */
[----:B------:R-:W4:Y:S04]  /*e840*/  LDL.LU.64 R194, [R1+0x1d8] ;  /* 0x0001d80001c27983 */ /* 0x000f280000300a00 */
[----:B------:R-:W-:Y:S01]  /*e850*/  STL.64 [R1+0x320], R34 ;  /* 0x0003202201007387 */ /* 0x000fe20000100a00 */
[----:B------:R-:W-:-:S03]  /*e860*/  IMAD.WIDE R70, R0, 0x4, R226 ;  /* 0x0000000400467825 */ /* 0x000fc600078e02e2 */
[----:B------:R-:W4:Y:S04]  /*e870*/  LDL.LU.64 R170, [R1+0x198] ;  /* 0x0001980001aa7983 */ /* 0x000f280000300a00 */
[----:B------:R-:W-:Y:S04]  /*e880*/  STL.64 [R1+0x388], R32 ;  /* 0x0003882001007387 */ /* 0x000fe80000100a00 */
[----:B------:R-:W4:Y:S04]  /*e890*/  LDL.LU.64 R162, [R1+0x158] ;  /* 0x0001580001a27983 */ /* 0x000f280000300a00 */
[----:B------:R-:W4:Y:S04]  /*e8a0*/  LDL.LU.64 R226, [R1+0x118] ;  /* 0x0001180001e27983 */ /* 0x000f280000300a00 */
[----:B------:R-:W4:Y:S04]  /*e8b0*/  LDL.LU.64 R208, [R1+0xd8] ;  /* 0x0000d80001d07983 */ /* 0x000f280000300a00 */
[----:B------:R-:W4:Y:S04]  /*e8c0*/  LDL.LU.64 R200, [R1+0x98] ;  /* 0x0000980001c87983 */ /* 0x000f280000300a00 */
[----:B------:R-:W4:Y:S04]  /*e8d0*/  LDL.LU.64 R192, [R1+0x58] ;  /* 0x0000580001c07983 */ /* 0x000f280000300a00 */
[----:B------:R-:W4:Y:S01]  /*e8e0*/  LDL.LU.64 R168, [R1+0x18] ;  /* 0x0000180001a87983 */ /* 0x000f220000300a00 */
[----:B--2---:R-:W-:-:S03]  /*e8f0*/  IMAD.WIDE R28, R0, 0x4, R114 ;  /* 0x00000004001c7825 */ /* 0x004fc600078e0272 */
[----:B------:R-:W-:Y:S01]  /*e900*/  LDGSTS.E [R6+0x9e00], desc[UR8][R70.64], P4 ;  /* 0x09e0000046067fae */ /* 0x000fe2000a1a1008 */
[----:B------:R-:W-:-:S03]  /*e910*/  IMAD.WIDE R26, R0, 0x4, R116 ;  /* 0x00000004001a7825 */ /* 0x000fc600078e0274 */
[----:B------:R-:W-:Y:S01]  /*e920*/  LDGSTS.E [R6+0xa600], desc[UR8][R38.64], P4 ;  /* 0x0a60000026067fae */ /* 0x000fe2000a1a1008 */
[----:B---3--:R-:W-:-:S03]  /*e930*/  IMAD.WIDE R24, R0, 0x4, R118 ;  /* 0x0000000400187825 */ /* 0x008fc600078e0276 */
[----:B------:R-:W-:Y:S01]  /*e940*/  LDGSTS.E [R6+0xae00], desc[UR8][R36.64], P4 ;  /* 0x0ae0000024067fae */ /* 0x000fe2000a1a1008 */
[----:B-----5:R-:W-:-:S03]  /*e950*/  IMAD.WIDE R22, R0, 0x4, R120 ;  /* 0x0000000400167825 */ /* 0x020fc600078e0278 */
[----:B------:R-:W-:Y:S01]  /*e960*/  LDGSTS.E [R6+0xb600], desc[UR8][R34.64], P4 ;  /* 0x0b60000022067fae */ /* 0x000fe2000a1a1008 */
[----:B------:R-:W-:-:S03]  /*e970*/  IMAD.WIDE R20, R0, 0x4, R122 ;  /* 0x0000000400147825 */ /* 0x000fc600078e027a */
[----:B------:R-:W-:Y:S01]  /*e980*/  LDGSTS.E [R6+0xbe00], desc[UR8][R32.64], P4 ;  /* 0x0be0000020067fae */ /* 0x000fe2000a1a1008 */
[----:B------:R-:W-:-:S03]  /*e990*/  IMAD.WIDE R18, R0, 0x4, R124 ;  /* 0x0000000400127825 */ /* 0x000fc600078e027c */
[----:B------:R-:W-:Y:S01]  /*e9a0*/  STL.64 [R1+0x3d8], R28 ;  /* 0x0003d81c01007387 */ /* 0x000fe20000100a00 */
[----:B------:R-:W-:-:S03]  /*e9b0*/  IMAD.WIDE R16, R0, 0x4, R126 ;  /* 0x0000000400107825 */ /* 0x000fc600078e027e */
[----:B------:R-:W-:Y:S01]  /*e9c0*/  LDGSTS.E [R6+0xc600], desc[UR8][R28.64], P4 ;  /* 0x0c6000001c067fae */ /* 0x000fe2000a1a1008 */
[----:B------:R-:W-:-:S03]  /*e9d0*/  IMAD.WIDE R2, R0, 0x4, R128 ;  /* 0x0000000400027825 */ /* 0x000fc600078e0280 */
[----:B------:R-:W-:Y:S04]  /*e9e0*/  STL.64 [R1+0x428], R26 ;  /* 0x0004281a01007387 */ /* 0x000fe80000100a00 */
[----:B------:R-:W-:Y:S04]  /*e9f0*/  LDGSTS.E [R6+0xce00], desc[UR8][R26.64], P4 ;  /* 0x0ce000001a067fae */ /* 0x000fe8000a1a1008 */
[----:B------:R-:W-:Y:S04]  /*ea00*/  STL.64 [R1+0x468], R24 ;  /* 0x0004681801007387 */ /* 0x000fe80000100a00 */
[----:B------:R-:W-:Y:S04]  /*ea10*/  LDGSTS.E [R6+0xd600], desc[UR8][R24.64], P4 ;  /* 0x0d60000018067fae */ /* 0x000fe8000a1a1008 */
[----:B------:R-:W-:Y:S04]  /*ea20*/  STL.64 [R1+0x4a8], R22 ;  /* 0x0004a81601007387 */ /* 0x000fe80000100a00 */
[----:B------:R-:W-:Y:S04]  /*ea30*/  LDGSTS.E [R6+0xde00], desc[UR8][R22.64], P4 ;  /* 0x0de0000016067fae */ /* 0x000fe8000a1a1008 */
[----:B------:R1:W-:Y:S04]  /*ea40*/  STL.64 [R1+0x4e0], R20 ;  /* 0x0004e01401007387 */ /* 0x0003e80000100a00 */
[----:B------:R1:W-:Y:S04]  /*ea50*/  LDGSTS.E [R6+0xe600], desc[UR8][R20.64], P4 ;  /* 0x0e60000014067fae */ /* 0x0003e8000a1a1008 */
[----:B------:R2:W-:Y:S04]  /*ea60*/  STL.64 [R1+0x530], R18 ;  /* 0x0005301201007387 */ /* 0x0005e80000100a00 */
[----:B------:R2:W-:Y:S04]  /*ea70*/  LDGSTS.E [R6+0xee00], desc[UR8][R18.64], P4 ;  /* 0x0ee0000012067fae */ /* 0x0005e8000a1a1008 */
[----:B------:R3:W-:Y:S04]  /*ea80*/  STL.64 [R1+0x570], R16 ;  /* 0x0005701001007387 */ /* 0x0007e80000100a00 */
[----:B------:R3:W-:Y:S04]  /*ea90*/  LDGSTS.E [R6+0xf600], desc[UR8][R16.64], P4 ;  /* 0x0f60000010067fae */ /* 0x0007e8000a1a1008 */
[----:B------:R4:W-:Y:S04]  /*eaa0*/  STL.64 [R1+0x5a8], R2 ;  /* 0x0005a80201007387 */ /* 0x0009e80000100a00 */
[----:B------:R4:W-:Y:S01]  /*eab0*/  LDGSTS.E [R6+0xfe00], desc[UR8][R2.64], P4 ;  /* 0x0fe0000002067fae */ /* 0x0009e2000a1a1008 */
[----:B-1----:R-:W-:-:S04]  /*eac0*/  IMAD.WIDE R20, R0, 0x4, R130 ;  /* 0x0000000400147825 */ /* 0x002fc800078e0282 */
[----:B------:R-:W-:-:S04]  /*ead0*/  IMAD.WIDE R14, R0, 0x4, R14 ;  /* 0x00000004000e7825 */ /* 0x000fc800078e020e */
[----:B--2---:R-:W-:-:S04]  /*eae0*/  IMAD.WIDE R18, R0, 0x4, R30 ;  /* 0x0000000400127825 */ /* 0x004fc800078e021e */
[----:B------:R-:W-:-:S04]  /*eaf0*/  IMAD.WIDE R8, R0, 0x4, R8 ;  /* 0x0000000400087825 */ /* 0x000fc800078e0208 */
[----:B------:R-:W-:-:S04]  /*eb00*/  IMAD.WIDE R10, R0, 0x4, R10 ;  /* 0x00000004000a7825 */ /* 0x000fc800078e020a */
[----:B------:R-:W-:-:S04]  /*eb10*/  IMAD.WIDE R60, R0, 0x4, R60 ;  /* 0x00000004003c7825 */ /* 0x000fc800078e023c */
[----:B------:R-:W-:-:S04]  /*eb20*/  IMAD.WIDE R12, R0, 0x4, R12 ;  /* 0x00000004000c7825 */ /* 0x000fc800078e020c */
[----:B---3--:R-:W-:Y:S01]  /*eb30*/  IMAD.WIDE R16, R0, 0x4, R96 ;  /* 0x0000000400107825 */ /* 0x008fe200078e0260 */
[----:B------:R-:W-:Y:S02]  /*eb40*/  CS2R R72, SRZ ;  /* 0x0000000000487805 */ /* 0x000fe4000001ff00 */
[----:B------:R-:W-:Y:S02]  /*eb50*/  CS2R R74, SRZ ;  /* 0x00000000004a7805 */ /* 0x000fe4000001ff00 */
[----:B------:R-:W-:Y:S02]  /*eb60*/  CS2R R104, SRZ ;  /* 0x0000000000687805 */ /* 0x000fe4000001ff00 */
[----:B------:R-:W-:Y:S02]  /*eb70*/  CS2R R106, SRZ ;  /* 0x00000000006a7805 */ /* 0x000fe4000001ff00 */
[----:B------:R-:W-:Y:S02]  /*eb80*/  CS2R R120, SRZ ;  /* 0x0000000000787805 */ /* 0x000fe4000001ff00 */
[----:B------:R-:W-:-:S02]  /*eb90*/  CS2R R122, SRZ ;  /* 0x00000000007a7805 */ /* 0x000fc4000001ff00 */
        /* <DEDUP_REMOVED lines=43> */
[----:B------:R-:W-:Y:S01]  /*ee50*/  CS2R R42, SRZ ;  /* 0x00000000002a7805 */ /* 0x000fe2000001ff00 */
[----:B----4-:R-:W-:-:S05]  /*ee60*/  IMAD.WIDE R2, R0, 0x4, R194 ;  /* 0x0000000400027825 */ /* 0x010fca00078e02c2 */
[----:B------:R-:W-:Y:S01]  /*ee70*/  LDGSTS.E [R251+0x8700], desc[UR8][R2.64], P4 ;  /* 0x0870000002fb7fae */ /* 0x000fe2000a1a1008 */
[----:B------:R-:W-:-:S05]  /*ee80*/  IMAD.WIDE R44, R0, 0x4, R170 ;  /* 0x00000004002c7825 */ /* 0x000fca00078e02aa */
[----:B------:R-:W-:Y:S01]  /*ee90*/  LDGSTS.E [R251+0x8f00], desc[UR8][R44.64], P4 ;  /* 0x08f000002cfb7fae */ /* 0x000fe2000a1a1008 */
[----:B------:R-:W-:-:S04]  /*eea0*/  IMAD.WIDE R48, R0, 0x4, R162 ;  /* 0x0000000400307825 */ /* 0x000fc800078e02a2 */
[C---:B------:R-:W-:Y:S01]  /*eeb0*/  IMAD.WIDE R54, R0.reuse, 0x4, R226 ;  /* 0x0000000400367825 */ /* 0x040fe200078e02e2 */
[----:B------:R-:W-:Y:S03]  /*eec0*/  LDGSTS.E [R251+0x9700], desc[UR8][R48.64], P4 ;  /* 0x0970000030fb7fae */ /* 0x000fe6000a1a1008 */
[C---:B------:R-:W-:Y:S01]  /*eed0*/  IMAD.WIDE R68, R0.reuse, 0x4, R208 ;  /* 0x0000000400447825 */ /* 0x040fe200078e02d0 */
[----:B------:R-:W-:Y:S03]  /*eee0*/  LDGSTS.E [R251+0x9f00], desc[UR8][R54.64], P4 ;  /* 0x09f0000036fb7fae */ /* 0x000fe6000a1a1008 */
[C---:B------:R-:W-:Y:S01]  /*eef0*/  IMAD.WIDE R26, R0.reuse, 0x4, R200 ;  /* 0x00000004001a7825 */ /* 0x040fe200078e02c8 */
[----:B------:R-:W-:Y:S03]  /*ef00*/  LDGSTS.E [R251+0xa700], desc[UR8][R68.64], P4 ;  /* 0x0a70000044fb7fae */ /* 0x000fe6000a1a1008 */
[C---:B------:R-:W-:Y:S01]  /*ef10*/  IMAD.WIDE R24, R0.reuse, 0x4, R192 ;  /* 0x0000000400187825 */ /* 0x040fe200078e02c0 */
[----:B------:R-:W-:Y:S01]  /*ef20*/  MOV R192, R161 ;  /* 0x000000a100c07202 */ /* 0x000fe20000000f00 */
[----:B------:R-:W-:Y:S02]  /*ef30*/  LDGSTS.E [R251+0xaf00], desc[UR8][R26.64], P4 ;  /* 0x0af000001afb7fae */ /* 0x000fe4000a1a1008 */
[----:B------:R-:W-:Y:S01]  /*ef40*/  IMAD.WIDE R22, R0, 0x4, R168 ;  /* 0x0000000400167825 */ /* 0x000fe200078e02a8 */
[----:B------:R-:W-:Y:S01]  /*ef50*/  ISETP.GE.AND P0, PT, R192, 0x40, PT ;  /* 0x00000040c000780c */ /* 0x000fe20003f06270 */
[----:B------:R-:W-:Y:S04]  /*ef60*/  LDGSTS.E [R251+0xb700], desc[UR8][R24.64], P4 ;  /* 0x0b70000018fb7fae */ /* 0x000fe8000a1a1008 */
[----:B------:R-:W-:Y:S04]  /*ef70*/  LDGSTS.E [R251+0xbf00], desc[UR8][R22.64], P4 ;  /* 0x0bf0000016fb7fae */ /* 0x000fe8000a1a1008 */
[----:B------:R-:W-:Y:S04]  /*ef80*/  LDGSTS.E [R251+0xc700], desc[UR8][R20.64], P4 ;  /* 0x0c70000014fb7fae */ /* 0x000fe8000a1a1008 */
[----:B------:R-:W-:Y:S04]  /*ef90*/  STL.64 [R1+0x298], R26 ;  /* 0x0002981a01007387 */ /* 0x000fe80000100a00 */
[----:B------:R-:W-:Y:S04]  /*efa0*/  LDGSTS.E [R251+0xcf00], desc[UR8][R14.64], P4 ;  /* 0x0cf000000efb7fae */ /* 0x000fe8000a1a1008 */
[----:B------:R-:W-:Y:S04]  /*efb0*/  STL.64 [R1+0x2d8], R24 ;  /* 0x0002d81801007387 */ /* 0x000fe80000100a00 */
[----:B------:R-:W-:Y:S04]  /*efc0*/  LDGSTS.E [R251+0xd700], desc[UR8][R18.64], P4 ;  /* 0x0d70000012fb7fae */ /* 0x000fe8000a1a1008 */
[----:B------:R-:W-:Y:S04]  /*efd0*/  STL.64 [R1+0x318], R22 ;  /* 0x0003181601007387 */ /* 0x000fe80000100a00 */
[----:B------:R1:W-:Y:S04]  /*efe0*/  LDGSTS.E [R251+0xdf00], desc[UR8][R8.64], P4 ;  /* 0x0df0000008fb7fae */ /* 0x0003e8000a1a1008 */
[----:B------:R-:W-:Y:S04]  /*eff0*/  STL.64 [R1+0x380], R20 ;  /* 0x0003801401007387 */ /* 0x000fe80000100a00 */
[----:B------:R2:W-:Y:S04]  /*f000*/  LDGSTS.E [R251+0xe700], desc[UR8][R10.64], P4 ;  /* 0x0e7000000afb7fae */ /* 0x0005e8000a1a1008 */
[----:B------:R-:W-:Y:S04]  /*f010*/  STL.64 [R1+0x3d0], R14 ;  /* 0x0003d00e01007387 */ /* 0x000fe80000100a00 */
[----:B------:R-:W-:Y:S04]  /*f020*/  LDGSTS.E [R251+0xef00], desc[UR8][R60.64], P4 ;  /* 0x0ef000003cfb7fae */ /* 0x000fe8000a1a1008 */
[----:B------:R-:W-:Y:S04]  /*f030*/  STL.64 [R1+0x420], R18 ;  /* 0x0004201201007387 */ /* 0x000fe80000100a00 */
[----:B------:R3:W-:Y:S04]  /*f040*/  LDGSTS.E [R251+0xf700], desc[UR8][R12.64], P4 ;  /* 0x0f7000000cfb7fae */ /* 0x0007e8000a1a1008 */
[----:B------:R1:W-:Y:S04]  /*f050*/  STL.64 [R1+0x460], R8 ;  /* 0x0004600801007387 */ /* 0x0003e80000100a00 */
[----:B------:R4:W-:Y:S01]  /*f060*/  LDGSTS.E [R251+0xff00], desc[UR8][R16.64], P4 ;  /* 0x0ff0000010fb7fae */ /* 0x0009e2000a1a1008 */
[----:B------:R-:W-:-:S03]  /*f070*/  CS2R R160, SRZ ;  /* 0x0000000000a07805 */ /* 0x000fc6000001ff00 */
[----:B------:R2:W-:Y:S01]  /*f080*/  STL.64 [R1+0x4a0], R10 ;  /* 0x0004a00a01007387 */ /* 0x0005e20000100a00 */
[----:B------:R-:W-:-:S03]  /*f090*/  CS2R R162, SRZ ;  /* 0x0000000000a27805 */ /* 0x000fc6000001ff00 */
[----:B------:R-:W0:Y:S01]  /*f0a0*/  LDGDEPBAR ;  /* 0x00000000000079af */ /* 0x000e220000000000 */
[----:B-1----:R-:W-:Y:S02]  /*f0b0*/  CS2R R8, SRZ ;  /* 0x0000000000087805 */ /* 0x002fe4000001ff00 */
[----:B------:R-:W-:Y:S01]  /*f0c0*/  CS2R R168, SRZ ;  /* 0x0000000000a87805 */ /* 0x000fe2000001ff00 */
[----:B------:R3:W-:Y:S01]  /*f0d0*/  STL.64 [R1+0x518], R12 ;  /* 0x0005180c01007387 */ /* 0x0007e20000100a00 */
[----:B------:R-:W-:Y:S02]  /*f0e0*/  CS2R R170, SRZ ;  /* 0x0000000000aa7805 */ /* 0x000fe4000001ff00 */
[----:B------:R-:W-:Y:S02]  /*f0f0*/  CS2R R14, SRZ ;  /* 0x00000000000e7805 */ /* 0x000fe4000001ff00 */
[----:B------:R-:W-:Y:S01]  /*f100*/  CS2R R18, SRZ ;  /* 0x0000000000127805 */ /* 0x000fe2000001ff00 */
[----:B------:R4:W-:Y:S01]  /*f110*/  STL.64 [R1+0x568], R16 ;  /* 0x0005681001007387 */ /* 0x0009e20000100a00 */
[----:B--2---:R-:W-:-:S02]  /*f120*/  CS2R R10, SRZ ;  /* 0x00000000000a7805 */ /* 0x004fc4000001ff00 */
[----:B------:R-:W-:Y:S02]  /*f130*/  CS2R R20, SRZ ;  /* 0x0000000000147805 */ /* 0x000fe4000001ff00 */
[----:B------:R-:W-:Y:S02]  /*f140*/  CS2R R22, SRZ ;  /* 0x0000000000167805 */ /* 0x000fe4000001ff00 */
[----:B------:R-:W-:Y:S02]  /*f150*/  CS2R R24, SRZ ;  /* 0x0000000000187805 */ /* 0x000fe4000001ff00 */
[----:B------:R-:W-:Y:S02]  /*f160*/  CS2R R26, SRZ ;  /* 0x00000000001a7805 */ /* 0x000fe4000001ff00 */
[----:B---3--:R-:W-:Y:S02]  /*f170*/  CS2R R12, SRZ ;  /* 0x00000000000c7805 */ /* 0x008fe4000001ff00 */
[----:B----4-:R-:W-:Y:S01]  /*f180*/  CS2R R16, SRZ ;  /* 0x0000000000107805 */ /* 0x010fe2000001ff00 */
[----:B------:R-:W-:Y:S06]  /*f190*/  @!P0 BRA `(.L_x_0) ;  /* 0x000000cc00c08947 */ /* 0x000fec0003800000 */
[----:B------:R-:W2:Y:S04]  /*f1a0*/  LDL.LU.64 R200, [R1+0x248] ;  /* 0x0002480001c87983 */ /* 0x000ea80000300a00 */
[----:B------:R-:W3:Y:S04]  /*f1b0*/  LDL.LU.64 R234, [R1+0x258] ;  /* 0x0002580001ea7983 */ /* 0x000ee80000300a00 */
[----:B------:R-:W4:Y:S04]  /*f1c0*/  LDL.LU.64 R226, [R1+0x278] ;  /* 0x0002780001e27983 */ /* 0x000f280000300a00 */
[----:B------:R-:W5:Y:S04]  /*f1d0*/  LDL.LU.64 R228, [R1+0x290] ;  /* 0x0002900001e47983 */ /* 0x000f680000300a00 */
[----:B------:R-:W4:Y:S04]  /*f1e0*/  LDL.LU.64 R236, [R1+0x2b8] ;  /* 0x0002b80001ec7983 */ /* 0x000f280000300a00 */
[----:B------:R-:W4:Y:S04]  /*f1f0*/  LDL.LU.64 R32, [R1+0x270] ;  /* 0x0002700001207983 */ /* 0x000f280000300a00 */
[----:B------:R-:W5:Y:S04]  /*f200*/  LDL.LU.64 R28, [R1+0x2d0] ;  /* 0x0002d000011c7983 */ /* 0x000f680000300a00 */
[----:B------:R-:W5:Y:S04]  /*f210*/  LDL.LU.64 R250, [R1+0x288] ;  /* 0x0002880001fa7983 */ /* 0x000f680000300a00 */
[----:B------:R-:W5:Y:S04]  /*f220*/  LDL.LU.64 R248, [R1+0x250] ;  /* 0x0002500001f87983 */ /* 0x000f680000300a00 */
[----:B------:R-:W5:Y:S04]  /*f230*/  LDL.LU.64 R132, [R1+0x2f8] ;  /* 0x0002f80001847983 */ /* 0x000f680000300a00 */
[----:B------:R-:W5:Y:S04]  /*f240*/  LDL.LU.64 R118, [R1+0x2b0] ;  /* 0x0002b00001767983 */ /* 0x000f680000300a00 */
[----:B------:R-:W5:Y:S04]  /*f250*/  LDL.LU.64 R56, [R1+0x268] ;  /* 0x0002680001387983 */ /* 0x000f680000300a00 */
[----:B------:R-:W5:Y:S04]  /*f260*/  LDL.LU.64 R172, [R1+0x310] ;  /* 0x0003100001ac7983 */ /* 0x000f680000300a00 */
[----:B------:R-:W5:Y:S04]  /*f270*/  LDL.LU.64 R174, [R1+0x2c8] ;  /* 0x0002c80001ae7983 */ /* 0x000f680000300a00 */
[----:B------:R-:W5:Y:S01]  /*f280*/  LDL.LU.64 R134, [R1+0x280] ;  /* 0x0002800001867983 */ /* 0x000f620000300a00 */
[----:B------:R-:W-:-:S02]  /*f290*/  IMAD.MOV.U32 R36, RZ, RZ, R224 ;  /* 0x000000ffff247224 */ /* 0x000fc400078e00e0 */
[----:B------:R-:W-:-:S03]  /*f2a0*/  IMAD.MOV.U32 R35, RZ, RZ, R217 ;  /* 0x000000ffff237224 */ /* 0x000fc600078e00d9 */
[----:B------:R-:W-:Y:S01]  /*f2b0*/  MOV R30, R36 ;  /* 0x00000024001e7202 */ /* 0x000fe20000000f00 */
[----:B------:R-:W-:Y:S02]  /*f2c0*/  IMAD.MOV.U32 R36, RZ, RZ, R242 ;  /* 0x000000ffff247224 */ /* 0x000fe400078e00f2 */
[----:B------:R-:W-:Y:S02]  /*f2d0*/  IMAD.MOV.U32 R37, RZ, RZ, R225 ;  /* 0x000000ffff257224 */ /* 0x000fe400078e00e1 */
[----:B------:R-:W-:Y:S02]  /*f2e0*/  IMAD.MOV.U32 R202, RZ, RZ, R244 ;  /* 0x000000ffffca7224 */ /* 0x000fe400078e00f4 */
[----:B--2---:R-:W-:Y:S02]  /*f2f0*/  IMAD.MOV.U32 R193, RZ, RZ, R201 ;  /* 0x000000ffffc17224 */ /* 0x004fe400078e00c9 */
[----:B------:R-:W-:Y:S02]  /*f300*/  IMAD.MOV.U32 R34, RZ, RZ, R216 ;  /* 0x000000ffff227224 */ /* 0x000fe400078e00d8 */
[----:B---3--:R-:W-:Y:S01]  /*f310*/  IMAD.MOV.U32 R209, RZ, RZ, R235 ;  /* 0x000000ffffd17224 */ /* 0x008fe200078e00eb */
[----:B------:R-:W-:Y:S01]  /*f320*/  MOV R38, R222 ;  /* 0x000000de00267202 */ /* 0x000fe20000000f00 */
[----:B------:R-:W-:Y:S01]  /*f330*/  IMAD.MOV.U32 R39, RZ, RZ, R223 ;  /* 0x000000ffff277224 */ /* 0x000fe200078e00df */
[----:B------:R-:W-:Y:S01]  /*f340*/  MOV R43, R213 ;  /* 0x000000d5002b7202 */ /* 0x000fe20000000f00 */
[----:B------:R-:W-:-:S02]  /*f350*/  IMAD.MOV.U32 R40, RZ, RZ, R218 ;  /* 0x000000ffff287224 */ /* 0x000fc400078e00da */
[----:B------:R-:W-:Y:S02]  /*f360*/  IMAD.MOV.U32 R41, RZ, RZ, R219 ;  /* 0x000000ffff297224 */ /* 0x000fe400078e00db */
[----:B------:R-:W-:Y:S02]  /*f370*/  IMAD.MOV.U32 R42, RZ, RZ, R212 ;  /* 0x000000ffff2a7224 */ /* 0x000fe400078e00d4 */
[----:B------:R-:W-:Y:S01]  /*f380*/  IMAD.MOV.U32 R196, RZ, RZ, R246 ;  /* 0x000000ffffc47224 */ /* 0x000fe200078e00f6 */
[----:B------:R-:W-:Y:S01]  /*f390*/  MOV R205, R155 ;  /* 0x0000009b00cd7202 */ /* 0x000fe20000000f00 */
[----:B------:R-:W-:Y:S02]  /*f3a0*/  IMAD.MOV.U32 R194, RZ, RZ, R200 ;  /* 0x000000ffffc27224 */ /* 0x000fe400078e00c8 */
[----:B----4-:R-:W-:Y:S02]  /*f3b0*/  IMAD.MOV.U32 R235, RZ, RZ, R33 ;  /* 0x000000ffffeb7224 */ /* 0x010fe400078e0021 */
[----:B------:R-:W-:-:S02]  /*f3c0*/  IMAD.MOV.U32 R33, RZ, RZ, R35 ;  /* 0x000000ffff217224 */ /* 0x000fc400078e0023 */
[----:B------:R-:W-:Y:S02]  /*f3d0*/  IMAD.MOV.U32 R35, RZ, RZ, R241 ;  /* 0x000000ffff237224 */ /* 0x000fe400078e00f1 */
[----:B-----5:R-:W-:Y:S02]  /*f3e0*/  IMAD.MOV.U32 R242, RZ, RZ, R28 ;  /* 0x000000fffff27224 */ /* 0x020fe400078e001c */
[----:B------:R-:W-:Y:S02]  /*f3f0*/  IMAD.MOV.U32 R241, RZ, RZ, R29 ;  /* 0x000000fffff17224 */ /* 0x000fe400078e001d */
[----:B------:R-:W2:Y:S04]  /*f400*/  LDL.LU.64 R28, [R1+0x340] ;  /* 0x00034000011c7983 */ /* 0x000ea80000300a00 */
[----:B------:R-:W3:Y:S01]  /*f410*/  LDL.LU.64 R58, [R1+0x2f0] ;  /* 0x0002f000013a7983 */ /* 0x000ee20000300a00 */
[----:B------:R-:W-:-:S03]  /*f420*/  IMAD.MOV.U32 R201, RZ, RZ, R245 ;  /* 0x000000ffffc97224 */ /* 0x000fc600078e00f5 */
[----:B------:R-:W4:Y:S01]  /*f430*/  LDL.LU.64 R116, [R1+0x2a8] ;  /* 0x0002a80001747983 */ /* 0x000f220000300a00 */
[----:B------:R-:W-:Y:S01]  /*f440*/  IMAD.MOV.U32 R31, RZ, RZ, R37 ;  /* 0x000000ffff1f7224 */ /* 0x000fe200078e0025 */
[----:B------:R-:W-:Y:S01]  /*f450*/  MOV R245, R249 ;  /* 0x000000f900f57202 */ /* 0x000fe20000000f00 */
[----:B------:R-:W-:Y:S02]  /*f460*/  IMAD.MOV.U32 R37, RZ, RZ, R243 ;  /* 0x000000ffff257224 */ /* 0x000fe400078e00f3 */
[----:B------:R-:W-:Y:S02]  /*f470*/  IMAD.MOV.U32 R244, RZ, RZ, R250 ;  /* 0x000000fffff47224 */ /* 0x000fe400078e00fa */
[----:B------:R-:W-:Y:S02]  /*f480*/  IMAD.MOV.U32 R243, RZ, RZ, R251 ;  /* 0x000000fffff37224 */ /* 0x000fe400078e00fb */
[----:B------:R-:W-:Y:S02]  /*f490*/  IMAD.MOV.U32 R250, RZ, RZ, R132 ;  /* 0x000000fffffa7224 */ /* 0x000fe400078e0084 */
[----:B------:R-:W-:-:S02]  /*f4a0*/  IMAD.MOV.U32 R249, RZ, RZ, R133 ;  /* 0x000000fffff97224 */ /* 0x000fc400078e0085 */
[----:B------:R-:W5:Y:S01]  /*f4b0*/  LDL.LU.64 R132, [R1+0x360] ;  /* 0x0003600001847983 */ /* 0x000f620000300a00 */
[----:B------:R-:W-:Y:S02]  /*f4c0*/  IMAD.MOV.U32 R252, RZ, RZ, R118 ;  /* 0x000000fffffc7224 */ /* 0x000fe400078e0076 */
[----:B------:R-:W-:Y:S02]  /*f4d0*/  IMAD.MOV.U32 R251, RZ, RZ, R119 ;  /* 0x000000fffffb7224 */ /* 0x000fe400078e0077 */
[----:B------:R-:W4:Y:S01]  /*f4e0*/  LDL.LU.64 R118, [R1+0x260] ;  /* 0x0002600001767983 */ /* 0x000f220000300a00 */
[----:B------:R-:W-:-:S03]  /*f4f0*/  MOV R4, R57 ;  /* 0x0000003900047202 */ /* 0x000fc60000000f00 */
[----:B------:R-:W-:Y:S04]  /*f500*/  STL [R1+0x4], R56 ;  /* 0x0000043801007387 */ /* 0x000fe80000100800 */
[----:B------:R-:W-:Y:S04]  /*f510*/  STL [R1+0xc], R190 ;  /* 0x00000cbe01007387 */ /* 0x000fe80000100800 */
[----:B------:R1:W-:Y:S04]  /*f520*/  STL [R1], R4 ;  /* 0x0000000401007387 */ /* 0x0003e80000100800 */
[----:B------:R-:W-:Y:S04]  /*f530*/  STL [R1+0x8], R191 ;  /* 0x000008bf01007387 */ /* 0x000fe80000100800 */
[----:B------:R1:W-:Y:S02]  /*f540*/  STL [R1+0x14], R172 ;  /* 0x000014ac01007387 */ /* 0x0003e40000100800 */
[----:B-1----:R-:W-:-:S02]  /*f550*/  IMAD.MOV.U32 R4, RZ, RZ, R173 ;  /* 0x000000ffff047224 */ /* 0x002fc400078e00ad */
[----:B------:R-:W5:Y:S04]  /*f560*/  LDL.LU.64 R172, [R1+0x308] ;  /* 0x0003080001ac7983 */ /* 0x000f680000300a00 */
[----:B------:R1:W-:Y:S04]  /*f570*/  STL [R1+0x10], R4 ;  /* 0x0000100401007387 */ /* 0x0003e80000100800 */
[----:B------:R1:W-:Y:S02]  /*f580*/  STL [R1+0x1c], R174 ;  /* 0x00001cae01007387 */ /* 0x0003e40000100800 */
[----:B-1----:R-:W-:-:S02]  /*f590*/  IMAD.MOV.U32 R4, RZ, RZ, R175 ;  /* 0x000000ffff047224 */ /* 0x002fc400078e00af */
[----:B------:R-:W5:Y:S04]  /*f5a0*/  LDL.LU.64 R174, [R1+0x2c0] ;  /* 0x0002c00001ae7983 */ /* 0x000f680000300a00 */
[----:B------:R1:W-:Y:S04]  /*f5b0*/  STL [R1+0x18], R4 ;  /* 0x0000180401007387 */ /* 0x0003e80000100800 */
[----:B------:R1:W-:Y:S02]  /*f5c0*/  STL [R1+0x24], R134 ;  /* 0x0000248601007387 */ /* 0x0003e40000100800 */
[----:B-1----:R-:W-:-:S02]  /*f5d0*/  IMAD.MOV.U32 R4, RZ, RZ, R135 ;  /* 0x000000ffff047224 */ /* 0x002fc400078e0087 */
[----:B------:R-:W-:Y:S04]  /*f5e0*/  STL [R1+0x2c], R188 ;  /* 0x00002cbc01007387 */ /* 0x000fe80000100800 */
[----:B------:R1:W-:Y:S04]  /*f5f0*/  STL [R1+0x20], R4 ;  /* 0x0000200401007387 */ /* 0x0003e80000100800 */
[----:B------:R-:W-:Y:S04]  /*f600*/  STL [R1+0x28], R189 ;  /* 0x000028bd01007387 */ /* 0x000fe80000100800 */
[----:B------:R-:W5:Y:S04]  /*f610*/  LDL.LU.64 R134, [R1+0x378] ;  /* 0x0003780001867983 */ /* 0x000f680000300a00 */
[----:B--2---:R2:W-:Y:S01]  /*f620*/  STL [R1+0x34], R28 ;  /* 0x0000341c01007387 */ /* 0x0045e20000100800 */
[----:B-1----:R-:W-:-:S03]  /*f630*/  IMAD.MOV.U32 R4, RZ, RZ, R29 ;  /* 0x000000ffff047224 */ /* 0x002fc600078e001d */
[----:B--2---:R-:W2:Y:S04]  /*f640*/  LDL.LU.64 R28, [R1+0x338] ;  /* 0x00033800011c7983 */ /* 0x004ea80000300a00 */
[----:B------:R1:W-:Y:S04]  /*f650*/  STL [R1+0x30], R4 ;  /* 0x0000300401007387 */ /* 0x0003e80000100800 */
[----:B---3--:R3:W-:Y:S04]  /*f660*/  STL [R1+0x3c], R58 ;  /* 0x00003c3a01007387 */ /* 0x0087e80000100800 */
[----:B------:R-:W2:Y:S01]  /*f670*/  LDL.LU.64 R56, [R1+0x2e8] ;  /* 0x0002e80001387983 */ /* 0x000ea20000300a00 */
[----:B-1----:R-:W-:-:S05]  /*f680*/  IMAD.MOV.U32 R4, RZ, RZ, R59 ;  /* 0x000000ffff047224 */ /* 0x002fca00078e003b */
[----:B------:R1:W-:Y:S04]  /*f690*/  STL [R1+0x38], R4 ;  /* 0x0000380401007387 */ /* 0x0003e80000100800 */
[----:B----4-:R4:W-:Y:S04]  /*f6a0*/  STL [R1+0x44], R116 ;  /* 0x0000447401007387 */ /* 0x0109e80000100800 */
[----:B---3--:R-:W3:Y:S01]  /*f6b0*/  LDL.LU.64 R58, [R1+0x90] ;  /* 0x00009000013a7983 */ /* 0x008ee20000300a00 */
[----:B-1----:R-:W-:-:S05]  /*f6c0*/  IMAD.MOV.U32 R4, RZ, RZ, R117 ;  /* 0x000000ffff047224 */ /* 0x002fca00078e0075 */
[----:B------:R1:W-:Y:S04]  /*f6d0*/  STL [R1+0x40], R4 ;  /* 0x0000400401007387 */ /* 0x0003e80000100800 */
[----:B------:R5:W-:Y:S04]  /*f6e0*/  STL [R1+0x4c], R118 ;  /* 0x00004c7601007387 */ /* 0x000be80000100800 */
[----:B----4-:R-:W4:Y:S01]  /*f6f0*/  LDL.LU.64 R116, [R1+0x3b8] ;  /* 0x0003b80001747983 */ /* 0x010f220000300a00 */
[----:B-1----:R-:W-:-:S05]  /*f700*/  MOV R4, R119 ;  /* 0x0000007700047202 */ /* 0x002fca0000000f00 */
[----:B------:R1:W-:Y:S04]  /*f710*/  STL [R1+0x48], R4 ;  /* 0x0000480401007387 */ /* 0x0003e80000100800 */
[----:B-----5:R5:W-:Y:S04]  /*f720*/  STL [R1+0x54], R132 ;  /* 0x0000548401007387 */ /* 0x020be80000100800 */
[----:B------:R-:W4:Y:S01]  /*f730*/  LDL.LU.64 R118, [R1+0x358] ;  /* 0x0003580001767983 */ /* 0x000f220000300a00 */
[----:B-1----:R-:W-:-:S03]  /*f740*/  IMAD.MOV.U32 R4, RZ, RZ, R133 ;  /* 0x000000ffff047224 */ /* 0x002fc600078e0085 */
[----:B------:R-:W-:Y:S04]  /*f750*/  STL [R1+0x5c], R172 ;  /* 0x00005cac01007387 */ /* 0x000fe80000100800 */
[----:B------:R1:W-:Y:S04]  /*f760*/  STL [R1+0x50], R4 ;  /* 0x0000500401007387 */ /* 0x0003e80000100800 */
[----:B-----5:R-:W5:Y:S01]  /*f770*/  LDL.LU.64 R132, [R1+0x300] ;  /* 0x0003000001847983 */ /* 0x020f620000300a00 */
[----:B-1----:R-:W-:-:S03]  /*f780*/  IMAD.MOV.U32 R4, RZ, RZ, R173 ;  /* 0x000000ffff047224 */ /* 0x002fc600078e00ad */
[----:B------:R-:W-:Y:S04]  /*f790*/  STL [R1+0x64], R174 ;  /* 0x000064ae01007387 */ /* 0x000fe80000100800 */
[----:B------:R1:W-:Y:S04]  /*f7a0*/  STL [R1+0x58], R4 ;  /* 0x0000580401007387 */ /* 0x0003e80000100800 */
[----:B------:R-:W5:Y:S01]  /*f7b0*/  LDL.LU.64 R172, [R1+0xd0] ;  /* 0x0000d00001ac7983 */ /* 0x000f620000300a00 */
[----:B-1----:R-:W-:-:S05]  /*f7c0*/  IMAD.MOV.U32 R4, RZ, RZ, R175 ;  /* 0x000000ffff047224 */ /* 0x002fca00078e00af */
[----:B------:R1:W-:Y:S04]  /*f7d0*/  STL [R1+0x60], R4 ;  /* 0x0000600401007387 */ /* 0x0003e80000100800 */
[----:B------:R-:W-:Y:S04]  /*f7e0*/  STL [R1+0x6c], R180 ;  /* 0x00006cb401007387 */ /* 0x000fe80000100800 */
[----:B------:R-:W-:Y:S04]  /*f7f0*/  STL [R1+0x68], R181 ;  /* 0x000068b501007387 */ /* 0x000fe80000100800 */
[----:B------:R-:W-:Y:S04]  /*f800*/  STL [R1+0x74], R134 ;  /* 0x0000748601007387 */ /* 0x000fe80000100800 */
[----:B------:R-:W5:Y:S01]  /*f810*/  LDL.LU.64 R174, [R1+0x3c8] ;  /* 0x0003c80001ae7983 */ /* 0x000f620000300a00 */
[----:B-1----:R-:W-:-:S03]  /*f820*/  IMAD.MOV.U32 R4, RZ, RZ, R135 ;  /* 0x000000ffff047224 */ /* 0x002fc600078e0087 */
[----:B--2---:R-:W-:Y:S04]  /*f830*/  STL [R1+0x7c], R28 ;  /* 0x00007c1c01007387 */ /* 0x004fe80000100800 */
[----:B------:R1:W-:Y:S02]  /*f840*/  STL [R1+0x70], R4 ;  /* 0x0000700401007387 */ /* 0x0003e40000100800 */
[----:B-1----:R-:W-:Y:S02]  /*f850*/  IMAD.MOV.U32 R4, RZ, RZ, R29 ;  /* 0x000000ffff047224 */ /* 0x002fe400078e001d */
[----:B------:R-:W2:Y:S04]  /*f860*/  LDL.LU.64 R28, [R1+0x370] ;  /* 0x00037000011c7983 */ /* 0x000ea80000300a00 */
[----:B------:R1:W-:Y:S04]  /*f870*/  STL [R1+0x78], R4 ;  /* 0x0000780401007387 */ /* 0x0003e80000100800 */
[----:B------:R-:W-:Y:S04]  /*f880*/  STL [R1+0x84], R56 ;  /* 0x0000843801007387 */ /* 0x000fe80000100800 */
[----:B------:R-:W2:Y:S04]  /*f890*/  LDL.LU.64 R134, [R1+0x330] ;  /* 0x0003300001867983 */ /* 0x000ea80000300a00 */
[----:B------:R-:W2:Y:S01]  /*f8a0*/  LDL.LU.64 R20, [R1+0x110] ;  /* 0x0001100001147983 */ /* 0x000ea20000300a00 */
[----:B-1----:R-:W-:-:S03]  /*f8b0*/  IMAD.MOV.U32 R4, RZ, RZ, R57 ;  /* 0x000000ffff047224 */ /* 0x002fc600078e0039 */
[----:B---3--:R-:W-:Y:S04]  /*f8c0*/  STL [R1+0x8c], R58 ;  /* 0x00008c3a01007387 */ /* 0x008fe80000100800 */
[----:B------:R1:W-:Y:S04]  /*f8d0*/  STL [R1+0x80], R4 ;  /* 0x0000800401007387 */ /* 0x0003e80000100800 */
[----:B----4-:R-:W-:Y:S01]  /*f8e0*/  STL [R1+0x94], R116 ;  /* 0x0000947401007387 */ /* 0x010fe20000100800 */
[----:B-1----:R-:W-:-:S05]  /*f8f0*/  MOV R4, R59 ;  /* 0x0000003b00047202 */ /* 0x002fca0000000f00 */
[----:B------:R1:W-:Y:S02]  /*f900*/  STL [R1+0x88], R4 ;  /* 0x0000880401007387 */ /* 0x0003e40000100800 */
[----:B-1----:R-:W-:-:S05]  /*f910*/  IMAD.MOV.U32 R4, RZ, RZ, R117 ;  /* 0x000000ffff047224 */ /* 0x002fca00078e0075 */
[----:B------:R1:W-:Y:S04]  /*f920*/  STL [R1+0x90], R4 ;  /* 0x0000900401007387 */ /* 0x0003e80000100800 */
[----:B------:R-:W-:Y:S04]  /*f930*/  STL [R1+0x9c], R118 ;  /* 0x00009c7601007387 */ /* 0x000fe80000100800 */
[----:B------:R-:W3:Y:S01]  /*f940*/  LDL.LU.64 R22, [R1+0x408] ;  /* 0x0004080001167983 */ /* 0x000ee20000300a00 */
[----:B-1----:R-:W-:-:S05]  /*f950*/  IMAD.MOV.U32 R4, RZ, RZ, R119 ;  /* 0x000000ffff047224 */ /* 0x002fca00078e0077 */
[----:B------:R1:W-:Y:S04]  /*f960*/  STL [R1+0x98], R4 ;  /* 0x0000980401007387 */ /* 0x0003e80000100800 */
[----:B-----5:R-:W-:Y:S04]  /*f970*/  STL [R1+0xa4], R132 ;  /* 0x0000a48401007387 */ /* 0x020fe80000100800 */
[----:B------:R-:W4:Y:S01]  /*f980*/  LDL.LU.64 R24, [R1+0x3b0] ;  /* 0x0003b00001187983 */ /* 0x000f220000300a00 */
[----:B-1----:R-:W-:-:S03]  /*f990*/  IMAD.MOV.U32 R4, RZ, RZ, R133 ;  /* 0x000000ffff047224 */ /* 0x002fc600078e0085 */
[----:B------:R-:W5:Y:S04]  /*f9a0*/  LDL.LU.64 R26, [R1+0x350] ;  /* 0x00035000011a7983 */ /* 0x000f680000300a00 */
[----:B------:R1:W-:Y:S04]  /*f9b0*/  STL [R1+0xa0], R4 ;  /* 0x0000a00401007387 */ /* 0x0003e80000100800 */
[----:B------:R-:W-:Y:S04]  /*f9c0*/  STL [R1+0xac], R172 ;  /* 0x0000acac01007387 */ /* 0x000fe80000100800 */
[----:B------:R-:W5:Y:S01]  /*f9d0*/  LDL.LU.64 R56, [R1+0x150] ;  /* 0x0001500001387983 */ /* 0x000f620000300a00 */
[----:B-1----:R-:W-:-:S03]  /*f9e0*/  IMAD.MOV.U32 R4, RZ, RZ, R173 ;  /* 0x000000ffff047224 */ /* 0x002fc600078e00ad */
[----:B------:R-:W5:Y:S04]  /*f9f0*/  LDL.LU.64 R58, [R1+0x418] ;  /* 0x00041800013a7983 */ /* 0x000f680000300a00 */
[----:B------:R1:W-:Y:S04]  /*fa00*/  STL [R1+0xa8], R4 ;  /* 0x0000a80401007387 */ /* 0x0003e80000100800 */
[----:B------:R-:W-:Y:S04]  /*fa10*/  STL [R1+0xb4], R174 ;  /* 0x0000b4ae01007387 */ /* 0x000fe80000100800 */
[----:B------:R-:W5:Y:S01]  /*fa20*/  LDL.LU.64 R116, [R1+0x3c0] ;  /* 0x0003c00001747983 */ /* 0x000f620000300a00 */
[----:B-1----:R-:W-:-:S03]  /*fa30*/  IMAD.MOV.U32 R4, RZ, RZ, R175 ;  /* 0x000000ffff047224 */ /* 0x002fc600078e00af */
[----:B------:R-:W5:Y:S04]  /*fa40*/  LDL.LU.64 R118, [R1+0x368] ;  /* 0x0003680001767983 */ /* 0x000f680000300a00 */
[----:B------:R1:W-:Y:S01]  /*fa50*/  STL [R1+0xb0], R4 ;  /* 0x0000b00401007387 */ /* 0x0003e20000100800 */
[----:B------:R-:W-:Y:S02]  /*fa60*/  IMAD.MOV.U32 R210, RZ, RZ, R234 ;  /* 0x000000ffffd27224 */ /* 0x000fe400078e00ea */
[----:B------:R-:W-:Y:S02]  /*fa70*/  IMAD.MOV.U32 R234, RZ, RZ, R236 ;  /* 0x000000ffffea7224 */ /* 0x000fe400078e00ec */
[----:B------:R-:W-:Y:S02]  /*fa80*/  IMAD.MOV.U32 R236, RZ, RZ, R32 ;  /* 0x000000ffffec7224 */ /* 0x000fe400078e0020 */
[----:B------:R-:W-:Y:S01]  /*fa90*/  IMAD.MOV.U32 R32, RZ, RZ, R34 ;  /* 0x000000ffff207224 */ /* 0x000fe200078e0022 */
[----:B--2---:R2:W-:Y:S04]  /*faa0*/  STL [R1+0xbc], R28 ;  /* 0x0000bc1c01007387 */ /* 0x0045e80000100800 */
[----:B------:R-:W5:Y:S01]  /*fab0*/  LDL.LU.64 R132, [R1+0x190] ;  /* 0x0001900001847983 */ /* 0x000f620000300a00 */
[----:B-1----:R-:W-:-:S03]  /*fac0*/  IMAD.MOV.U32 R4, RZ, RZ, R29 ;  /* 0x000000ffff047224 */ /* 0x002fc600078e001d */
[----:B------:R-:W5:Y:S04]  /*fad0*/  LDL.LU.64 R172, [R1+0x348] ;  /* 0x0003480001ac7983 */ /* 0x000f680000300a00 */
[----:B------:R1:W-:Y:S04]  /*fae0*/  STL [R1+0xb8], R4 ;  /* 0x0000b80401007387 */ /* 0x0003e80000100800 */
[----:B------:R1:W-:Y:S04]  /*faf0*/  STL [R1+0xc4], R134 ;  /* 0x0000c48601007387 */ /* 0x0003e80000100800 */
[----:B------:R-:W5:Y:S01]  /*fb00*/  LDL.LU.64 R174, [R1+0x1d0] ;  /* 0x0001d00001ae7983 */ /* 0x000f620000300a00 */
[----:B--2---:R-:W-:Y:S01]  /*fb10*/  MOV R28, R32 ;  /* 0x00000020001c7202 */ /* 0x004fe20000000f00 */
[----:B------:R-:W-:-:S02]  /*fb20*/  IMAD.MOV.U32 R29, RZ, RZ, R33 ;  /* 0x000000ffff1d7224 */ /* 0x000fc400078e0021 */
[----:B-1----:R-:W-:Y:S01]  /*fb30*/  IMAD.MOV.U32 R4, RZ, RZ, R135 ;  /* 0x000000ffff047224 */ /* 0x002fe200078e0087 */
[----:B------:R-:W2:Y:S04]  /*fb40*/  LDL.LU.64 R32, [R1+0x148] ;  /* 0x0001480001207983 */ /* 0x000ea80000300a00 */
[----:B------:R1:W-:Y:S04]  /*fb50*/  STL [R1+0xc0], R4 ;  /* 0x0000c00401007387 */ /* 0x0003e80000100800 */
[----:B------:R-:W-:Y:S04]  /*fb60*/  STL [R1+0xcc], R20 ;  /* 0x0000cc1401007387 */ /* 0x000fe80000100800 */
[----:B------:R-:W2:Y:S01]  /*fb70*/  LDL.LU.64 R134, [R1+0x140] ;  /* 0x0001400001867983 */ /* 0x000ea20000300a00 */
[----:B-1----:R-:W-:-:S03]  /*fb80*/  IMAD.MOV.U32 R4, RZ, RZ, R21 ;  /* 0x000000ffff047224 */ /* 0x002fc600078e0015 */
[----:B---3--:R-:W-:Y:S04]  /*fb90*/  STL [R1+0xd4], R22 ;  /* 0x0000d41601007387 */ /* 0x008fe80000100800 */
[----:B------:R1:W-:Y:S02]  /*fba0*/  STL [R1+0xc8], R4 ;  /* 0x0000c80401007387 */ /* 0x0003e40000100800 */
[----:B-1----:R-:W-:Y:S02]  /*fbb0*/  IMAD.MOV.U32 R4, RZ, RZ, R23 ;  /* 0x000000ffff047224 */ /* 0x002fe400078e0017 */
[----:B----4-:R-:W-:Y:S04]  /*fbc0*/  STL [R1+0xdc], R24 ;  /* 0x0000dc1801007387 */ /* 0x010fe80000100800 */
[----:B------:R1:W-:Y:S04]  /*fbd0*/  STL [R1+0xd0], R4 ;  /* 0x0000d00401007387 */ /* 0x0003e80000100800 */
[----:B-----5:R-:W-:Y:S01]  /*fbe0*/  STL [R1+0xe4], R26 ;  /* 0x0000e41a01007387 */ /* 0x020fe20000100800 */
[----:B-1----:R-:W-:-:S05]  /*fbf0*/  IMAD.MOV.U32 R4, RZ, RZ, R25 ;  /* 0x000000ffff047224 */ /* 0x002fca00078e0019 */
[----:B------:R1:W-:Y:S04]  /*fc00*/  STL [R1+0xd8], R4 ;  /* 0x0000d80401007387 */ /* 0x0003e80000100800 */
[----:B------:R-:W-:Y:S01]  /*fc10*/  STL [R1+0xec], R56 ;  /* 0x0000ec3801007387 */ /* 0x000fe20000100800 */
[----:B-1----:R-:W-:-:S05]  /*fc20*/  IMAD.MOV.U32 R4, RZ, RZ, R27 ;  /* 0x000000ffff047224 */ /* 0x002fca00078e001b */
[----:B------:R1:W-:Y:S04]  /*fc30*/  STL [R1+0xe0], R4 ;  /* 0x0000e00401007387 */ /* 0x0003e80000100800 */
[----:B------:R-:W-:Y:S01]  /*fc40*/  STL [R1+0xf4], R58 ;  /* 0x0000f43a01007387 */ /* 0x000fe20000100800 */
[----:B-1----:R-:W-:-:S05]  /*fc50*/  MOV R4, R57 ;  /* 0x0000003900047202 */ /* 0x002fca0000000f00 */
[----:B------:R1:W-:Y:S04]  /*fc60*/  STL [R1+0xe8], R4 ;  /* 0x0000e80401007387 */ /* 0x0003e80000100800 */
[----:B------:R-:W-:Y:S01]  /*fc70*/  STL [R1+0xfc], R116 ;  /* 0x0000fc7401007387 */ /* 0x000fe20000100800 */
[----:B-1----:R-:W-:-:S05]  /*fc80*/  IMAD.MOV.U32 R4, RZ, RZ, R59 ;  /* 0x000000ffff047224 */ /* 0x002fca00078e003b */
[----:B------:R1:W-:Y:S04]  /*fc90*/  STL [R1+0xf0], R4 ;  /* 0x0000f00401007387 */ /* 0x0003e80000100800 */
[----:B------:R-:W-:Y:S01]  /*fca0*/  STL [R1+0x104], R118 ;  /* 0x0001047601007387 */ /* 0x000fe20000100800 */
[----:B-1----:R-:W-:-:S05]  /*fcb0*/  IMAD.MOV.U32 R4, RZ, RZ, R117 ;  /* 0x000000ffff047224 */ /* 0x002fca00078e0075 */
[----:B------:R1:W-:Y:S02]  /*fcc0*/  STL [R1+0xf8], R4 ;  /* 0x0000f80401007387 */ /* 0x0003e40000100800 */
[----:B-1----:R-:W-:Y:S02]  /*fcd0*/  IMAD.MOV.U32 R4, RZ, RZ, R119 ;  /* 0x000000ffff047224 */ /* 0x002fe400078e0077 */
[----:B------:R-:W-:Y:S01]  /*fce0*/  IMAD.MOV.U32 R34, RZ, RZ, R240 ;  /* 0x000000ffff227224 */ /* 0x000fe200078e00f0 */
[----:B------:R-:W-:Y:S01]  /*fcf0*/  MOV R20, R28 ;  /* 0x0000001c00147202 */ /* 0x000fe20000000f00 */
[----:B------:R-:W-:Y:S01]  /*fd00*/  IMAD.MOV.U32 R21, RZ, RZ, R29 ;  /* 0x000000ffff157224 */ /* 0x000fe200078e001d */
[----:B------:R-:W-:Y:S01]  /*fd10*/  MOV R28, R36 ;  /* 0x00000024001c7202 */ /* 0x000fe20000000f00 */
[----:B------:R-:W-:Y:S02]  /*fd20*/  IMAD.MOV.U32 R12, RZ, RZ, R34 ;  /* 0x000000ffff0c7224 */ /* 0x000fe400078e0022 */
[----:B------:R-:W-:-:S02]  /*fd30*/  IMAD.MOV.U32 R13, RZ, RZ, R35 ;  /* 0x000000ffff0d7224 */ /* 0x000fc400078e0023 */
[----:B------:R-:W-:Y:S02]  /*fd40*/  IMAD.MOV.U32 R29, RZ, RZ, R37 ;  /* 0x000000ffff1d7224 */ /* 0x000fe400078e0025 */
[----:B------:R-:W-:Y:S02]  /*fd50*/  IMAD.MOV.U32 R116, RZ, RZ, R38 ;  /* 0x000000ffff747224 */ /* 0x000fe400078e0026 */
[----:B------:R-:W-:Y:S01]  /*fd60*/  IMAD.MOV.U32 R117, RZ, RZ, R39 ;  /* 0x000000ffff757224 */ /* 0x000fe200078e0027 */
[----:B------:R-:W-:Y:S04]  /*fd70*/  STL [R1+0x10c], R132 ;  /* 0x00010c8401007387 */ /* 0x000fe80000100800 */
[----:B------:R1:W-:Y:S04]  /*fd80*/  STL [R1+0x100], R4 ;  /* 0x0001000401007387 */ /* 0x0003e80000100800 */
[----:B------:R-:W-:Y:S01]  /*fd90*/  STL [R1+0x114], R172 ;  /* 0x000114ac01007387 */ /* 0x000fe20000100800 */
[----:B-1----:R-:W-:-:S05]  /*fda0*/  IMAD.MOV.U32 R4, RZ, RZ, R133 ;  /* 0x000000ffff047224 */ /* 0x002fca00078e0085 */
[----:B------:R1:W-:Y:S04]  /*fdb0*/  STL [R1+0x108], R4 ;  /* 0x0001080401007387 */ /* 0x0003e80000100800 */
[----:B------:R-:W-:Y:S01]  /*fdc0*/  STL [R1+0x11c], R174 ;  /* 0x00011cae01007387 */ /* 0x000fe20000100800 */
[----:B-1----:R-:W-:-:S05]  /*fdd0*/  IMAD.MOV.U32 R4, RZ, RZ, R173 ;  /* 0x000000ffff047224 */ /* 0x002fca00078e00ad */
[----:B------:R1:W-:Y:S02]  /*fde0*/  STL [R1+0x110], R4 ;  /* 0x0001100401007387 */ /* 0x0003e40000100800 */
[----:B-1----:R-:W-:-:S05]  /*fdf0*/  IMAD.MOV.U32 R4, RZ, RZ, R175 ;  /* 0x000000ffff047224 */ /* 0x002fca00078e00af */
[----:B------:R1:W-:Y:S01]  /*fe00*/  STL [R1+0x118], R4 ;  /* 0x0001180401007387 */ /* 0x0003e20000100800 */
[----:B------:R-:W-:-:S03]  /*fe10*/  IMAD.MOV.U32 R174, RZ, RZ, R30 ;  /* 0x000000ffffae7224 */ /* 0x000fc600078e001e */
[----:B--2---:R2:W-:Y:S01]  /*fe20*/  STL [R1+0x124], R32 ;  /* 0x0001242001007387 */ /* 0x0045e20000100800 */
[----:B-1----:R-:W-:Y:S02]  /*fe30*/  IMAD.MOV.U32 R4, RZ, RZ, R33 ;  /* 0x000000ffff047224 */ /* 0x002fe400078e0021 */
[----:B------:R-:W-:-:S03]  /*fe40*/  IMAD.MOV.U32 R175, RZ, RZ, R31 ;  /* 0x000000ffffaf7224 */ /* 0x000fc600078e001f */
[----:B------:R1:W-:Y:S04]  /*fe50*/  STL [R1+0x120], R4 ;  /* 0x0001200401007387 */ /* 0x0003e80000100800 */
[----:B------:R3:W-:Y:S04]  /*fe60*/  STL [R1+0x12c], R134 ;  /* 0x00012c8601007387 */ /* 0x0007e80000100800 */
[----:B------:R-:W4:Y:S01]  /*fe70*/  LDL.LU.64 R30, [R1+0x388] ;  /* 0x00038800011e7983 */ /* 0x000f220000300a00 */
[----:B------:R-:W-:-:S03]  /*fe80*/  IMAD.MOV.U32 R172, RZ, RZ, R40 ;  /* 0x000000ffffac7224 */ /* 0x000fc600078e0028 */
[----:B--2---:R-:W2:Y:S01]  /*fe90*/  LDL.LU.64 R32, [R1+0x318] ;  /* 0x0003180001207983 */ /* 0x004ea20000300a00 */
[----:B------:R-:W-:-:S03]  /*fea0*/  IMAD.MOV.U32 R173, RZ, RZ, R41 ;  /* 0x000000ffffad7224 */ /* 0x000fc600078e0029 */
[----:B------:R-:W5:Y:S01]  /*feb0*/  LDL.LU.64 R34, [R1+0x2d8] ;  /* 0x0002d80001227983 */ /* 0x000f620000300a00 */
[----:B------:R-:W-:Y:S01]  /*fec0*/  IMAD.MOV.U32 R132, RZ, RZ, R42 ;  /* 0x000000ffff847224 */ /* 0x000fe200078e002a */
[----:B------:R-:W-:Y:S02]  /*fed0*/  MOV R133, R43 ;  /* 0x0000002b00857202 */ /* 0x000fe40000000f00 */
[----:B------:R-:W2:Y:S01]  /*fee0*/  LDL.LU.64 R36, [R1+0x380] ;  /* 0x0003800001247983 */ /* 0x000ea20000300a00 */
[----:B-1----:R-:W-:-:S03]  /*fef0*/  IMAD.MOV.U32 R4, RZ, RZ, R135 ;  /* 0x000000ffff047224 */ /* 0x002fc600078e0087 */
[----:B------:R-:W2:Y:S04]  /*ff00*/  LDL.LU.64 R38, [R1+0x478] ;  /* 0x0004780001267983 */ /* 0x000ea80000300a00 */
[----:B------:R-:W2:Y:S04]  /*ff10*/  LDL.LU.64 R40, [R1+0x488] ;  /* 0x0004880001287983 */ /* 0x000ea80000300a00 */
[----:B------:R-:W2:Y:S04]  /*ff20*/  LDL.LU.64 R42, [R1+0x2e0] ;  /* 0x0002e000012a7983 */ /* 0x000ea80000300a00 */
[----:B------:R-:W2:Y:S04]  /*ff30*/  LDL.LU.64 R22, [R1+0x1f0] ;  /* 0x0001f00001167983 */ /* 0x000ea80000300a00 */
[----:B------:R-:W2:Y:S04]  /*ff40*/  LDL.LU.64 R18, [R1+0x1c0] ;  /* 0x0001c00001127983 */ /* 0x000ea80000300a00 */
[----:B------:R-:W4:Y:S04]  /*ff50*/  LDL.LU.64 R56, [R1+0x1f8] ;  /* 0x0001f80001387983 */ /* 0x000f280000300a00 */
[----:B------:R-:W-:Y:S04]  /*ff60*/  STL [R1+0x128], R4 ;  /* 0x0001280401007387 */ /* 0x000fe80000100800 */
[----:B------:R-:W4:Y:S04]  /*ff70*/  LDL.LU.64 R26, [R1+0x230] ;  /* 0x00023000011a7983 */ /* 0x000f280000300a00 */
[----:B------:R-:W4:Y:S04]  /*ff80*/  LDL.LU.64 R58, [R1+0x238] ;  /* 0x00023800013a7983 */ /* 0x000f280000300a00 */
[----:B------:R-:W4:Y:S04]  /*ff90*/  LDL.LU.64 R24, [R1+0x398] ;  /* 0x0003980001187983 */ /* 0x000f280000300a00 */
[----:B------:R-:W4:Y:S04]  /*ffa0*/  LDL.LU.64 R118, [R1+0x200] ;  /* 0x0002000001767983 */ /* 0x000f280000300a00 */
[----:B------:R-:W-:Y:S04]  /*ffb0*/  STL [R1+0x134], R66 ;  /* 0x0001344201007387 */ /* 0x000fe80000100800 */
[----:B------:R-:W-:Y:S04]  /*ffc0*/  STL [R1+0x130], R67 ;  /* 0x0001304301007387 */ /* 0x000fe80000100800 */
[----:B---3--:R-:W3:Y:S04]  /*ffd0*/  LDL.LU.64 R134, [R1+0x240] ;  /* 0x0002400001867983 */ /* 0x008ee80000300a00 */
[----:B------:R-:W3:Y:S04]  /*ffe0*/  LDL.LU.64 R168, [R1+0x3a8] ;  /* 0x0003a80001a87983 */ /* 0x000ee80000300a00 */
[----:B------:R-:W4:Y:S04]  /*fff0*/  LDL.LU.64 R170, [R1+0x210] ;  /* 0x0002100001aa7983 */ /* 0x000f280000300a00 */
[----:B------:R-:W-:Y:S04]  /*10000*/  STL [R1+0x13c], R52 ;  /* 0x00013c3401007387 */ /* 0x000fe80000100800 */
[----:B------:R-:W-:Y:S04]  /*10010*/  STL [R1+0x138], R53 ;  /* 0x0001383501007387 */ /* 0x000fe80000100800 */
[----:B------:R-:W5:Y:S04]  /*10020*/  LDL.LU.64 R14, [R1+0x188] ;  /* 0x00018800010e7983 */ /* 0x000f680000300a00 */
[----:B------:R-:W-:Y:S04]  /*10030*/  STL [R1+0x144], R46 ;  /* 0x0001442e01007387 */ /* 0x000fe80000100800 */
[----:B------:R-:W-:Y:S04]  /*10040*/  STL [R1+0x140], R47 ;  /* 0x0001402f01007387 */ /* 0x000fe80000100800 */
[----:B------:R3:W-:Y:S01]  /*10050*/  STL [R1+0x14c], R2 ;  /* 0x00014c0201007387 */ /* 0x0007e20000100800 */
[----:B--2---:R-:W-:-:S02]  /*10060*/  IMAD.MOV.U32 R16, RZ, RZ, R18 ;  /* 0x000000ffff107224 */ /* 0x004fc400078e0012 */
[----:B------:R-:W-:Y:S02]  /*10070*/  IMAD.MOV.U32 R17, RZ, RZ, R19 ;  /* 0x000000ffff117224 */ /* 0x000fe400078e0013 */
[----:B------:R-:W2:Y:S04]  /*10080*/  LDL.LU.64 R18, [R1+0x410] ;  /* 0x0004100001127983 */ /* 0x000ea80000300a00 */
[----:B------:R-:W-:Y:S01]  /*10090*/  STL [R1+0x148], R3 ;  /* 0x0001480301007387 */ /* 0x000fe20000100800 */
[----:B---3--:R-:W-:-:S03]  /*100a0*/  IMAD.MOV.U32 R2, RZ, RZ, R169 ;  /* 0x000000ffff027224 */ /* 0x008fc600078e00a9 */
[----:B------:R-:W-:Y:S04]  /*100b0*/  STL [R1+0x154], R168 ;  /* 0x000154a801007387 */ /* 0x000fe80000100800 */
[----:B----4-:R-:W-:Y:S04]  /*100c0*/  STL [R1+0x15c], R170 ;  /* 0x00015caa01007387 */ /* 0x010fe80000100800 */
[----:B------:R1:W-:Y:S02]  /*100d0*/  STL [R1+0x150], R2 ;  /* 0x0001500201007387 */ /* 0x0003e40000100800 */
[----:B-1----:R-:W-:-:S05]  /*100e0*/  IMAD.MOV.U32 R2, RZ, RZ, R171 ;  /* 0x000000ffff027224 */ /* 0x002fca00078e00ab */
[----:B------:R1:W-:Y:S04]  /*100f0*/  STL [R1+0x158], R2 ;  /* 0x0001580201007387 */ /* 0x0003e80000100800 */
[----:B-----5:R3:W-:Y:S01]  /*10100*/  STL [R1+0x164], R14 ;  /* 0x0001640e01007387 */ /* 0x0207e20000100800 */
[----:B-1----:R-:W-:-:S05]  /*10110*/  IMAD.MOV.U32 R2, RZ, RZ, R15 ;  /* 0x000000ffff027224 */ /* 0x002fca00078e000f */
[----:B------:R1:W-:Y:S01]  /*10120*/  STL [R1+0x160], R2 ;  /* 0x0001600201007387 */ /* 0x0003e20000100800 */
[----:B---3--:R-:W-:Y:S01]  /*10130*/  MOV R14, R116 ;  /* 0x00000074000e7202 */ /* 0x008fe20000000f00 */
[----:B------:R-:W-:Y:S02]  /*10140*/  IMAD.MOV.U32 R15, RZ, RZ, R117 ;  /* 0x000000ffff0f7224 */ /* 0x000fe400078e0075 */
[----:B------:R-:W3:Y:S01]  /*10150*/  LDL.LU.64 R116, [R1+0x3a0] ;  /* 0x0003a00001747983 */ /* 0x000ee20000300a00 */
[----:B-1----:R-:W-:-:S03]  /*10160*/  IMAD.MOV.U32 R2, RZ, RZ, R13 ;  /* 0x000000ffff027224 */ /* 0x002fc600078e000d */
[----:B------:R-:W-:Y:S04]  /*10170*/  STL [R1+0x16c], R12 ;  /* 0x00016c0c01007387 */ /* 0x000fe80000100800 */
[----:B------:R1:W-:Y:S04]  /*10180*/  STL [R1+0x168], R2 ;  /* 0x0001680201007387 */ /* 0x0003e80000100800 */
[----:B------:R4:W-:Y:S01]  /*10190*/  STL [R1+0x174], R132 ;  /* 0x0001748401007387 */ /* 0x0009e20000100800 */
[----:B-1----:R-:W-:Y:S02]  /*101a0*/  IMAD.MOV.U32 R2, RZ, RZ, R133 ;  /* 0x000000ffff027224 */ /* 0x002fe400078e0085 */
[----:B----4-:R-:W-:-:S02]  /*101b0*/  IMAD.MOV.U32 R132, RZ, RZ, R134 ;  /* 0x000000ffff847224 */ /* 0x010fc400078e0086 */
[----:B------:R-:W-:Y:S02]  /*101c0*/  IMAD.MOV.U32 R133, RZ, RZ, R135 ;  /* 0x000000ffff857224 */ /* 0x000fe400078e0087 */
[----:B------:R-:W4:Y:S04]  /*101d0*/  LDL.LU.64 R134, [R1+0x208] ;  /* 0x0002080001867983 */ /* 0x000f280000300a00 */
[----:B------:R2:W-:Y:S04]  /*101e0*/  STL [R1+0x170], R2 ;  /* 0x0001700201007387 */ /* 0x0005e80000100800 */
[----:B------:R-:W-:Y:S04]  /*101f0*/  STL [R1+0x17c], R64 ;  /* 0x00017c4001007387 */ /* 0x000fe80000100800 */
[----:B------:R-:W-:Y:S04]  /*10200*/  STL [R1+0x178], R65 ;  /* 0x0001784101007387 */ /* 0x000fe80000100800 */
[----:B------:R-:W-:Y:S04]  /*10210*/  STL [R1+0x184], R50 ;  /* 0x0001843201007387 */ /* 0x000fe80000100800 */
[----:B------:R-:W-:Y:S04]  /*10220*/  STL [R1+0x180], R51 ;  /* 0x0001803301007387 */ /* 0x000fe80000100800 */
[----:B------:R-:W-:Y:S04]  /*10230*/  STL [R1+0x18c], R44 ;  /* 0x00018c2c01007387 */ /* 0x000fe80000100800 */
[----:B------:R-:W-:Y:S01]  /*10240*/  STL [R1+0x188], R45 ;  /* 0x0001882d01007387 */ /* 0x000fe20000100800 */
[----:B--2---:R-:W-:-:S03]  /*10250*/  IMAD.MOV.U32 R2, RZ, RZ, R19 ;  /* 0x000000ffff027224 */ /* 0x004fc600078e0013 */
[----:B------:R-:W-:Y:S04]  /*10260*/  STL [R1+0x194], R18 ;  /* 0x0001941201007387 */ /* 0x000fe80000100800 */
[----:B------:R3:W-:Y:S02]  /*10270*/  STL [R1+0x190], R2 ;  /* 0x0001900201007387 */ /* 0x0007e40000100800 */
[----:B---3--:R-:W-:Y:S02]  /*10280*/  MOV R2, R117 ;  /* 0x0000007500027202 */ /* 0x008fe40000000f00 */
[----:B------:R1:W-:Y:S04]  /*10290*/  STL [R1+0x19c], R116 ;  /* 0x00019c7401007387 */ /* 0x0003e80000100800 */
[----:B------:R2:W-:Y:S01]  /*102a0*/  STL [R1+0x198], R2 ;  /* 0x0001980201007387 */ /* 0x0005e20000100800 */
[----:B-1----:R-:W-:-:S02]  /*102b0*/  IMAD.MOV.U32 R116, RZ, RZ, R132 ;  /* 0x000000ffff747224 */ /* 0x002fc400078e0084 */
[----:B------:R-:W-:Y:S01]  /*102c0*/  IMAD.MOV.U32 R117, RZ, RZ, R133 ;  /* 0x000000ffff757224 */ /* 0x000fe200078e0085 */
[----:B----4-:R1:W-:Y:S01]  /*102d0*/  STL [R1+0x1a4], R134 ;  /* 0x0001a48601007387 */ /* 0x0103e20000100800 */
[----:B--2---:R-:W-:-:S03]  /*102e0*/  IMAD.MOV.U32 R2, RZ, RZ, R135 ;  /* 0x000000ffff027224 */ /* 0x004fc600078e0087 */
[----:B------:R-:W2:Y:S04]  /*102f0*/  LDL.LU.64 R132, [R1+0x2a0] ;  /* 0x0002a00001847983 */ /* 0x000ea80000300a00 */
[----:B------:R-:W3:Y:S04]  /*10300*/  LDL.LU.64 R18, [R1+0x458] ;  /* 0x0004580001127983 */ /* 0x000ee80000300a00 */
[----:B------:R4:W-:Y:S01]  /*10310*/  STL [R1+0x1a0], R2 ;  /* 0x0001a00201007387 */ /* 0x0009e20000100800 */
[----:B-1----:R-:W-:Y:S02]  /*10320*/  IMAD.MOV.U32 R134, RZ, RZ, R174 ;  /* 0x000000ffff867224 */ /* 0x002fe400078e00ae */
[----:B------:R-:W-:Y:S01]  /*10330*/  IMAD.MOV.U32 R135, RZ, RZ, R175 ;  /* 0x000000ffff877224 */ /* 0x000fe200078e00af */
[----:B------:R1:W-:Y:S04]  /*10340*/  STL [R1+0x1ac], R20 ;  /* 0x0001ac1401007387 */ /* 0x0003e80000100800 */
[----:B------:R-:W5:Y:S01]  /*10350*/  LDL.LU.64 R174, [R1+0x400] ;  /* 0x0004000001ae7983 */ /* 0x000f620000300a00 */
[----:B----4-:R-:W-:-:S03]  /*10360*/  IMAD.MOV.U32 R2, RZ, RZ, R21 ;  /* 0x000000ffff027224 */ /* 0x010fc600078e0015 */
[----:B-1----:R-:W4:Y:S04]  /*10370*/  LDL.LU.64 R20, [R1+0x218] ;  /* 0x0002180001147983 */ /* 0x002f280000300a00 */
[----:B------:R1:W-:Y:S04]  /*10380*/  STL [R1+0x1a8], R2 ;  /* 0x0001a80201007387 */ /* 0x0003e80000100800 */
[----:B------:R-:W-:Y:S01]  /*10390*/  STL [R1+0x1b4], R14 ;  /* 0x0001b40e01007387 */ /* 0x000fe20000100800 */
[----:B-1----:R-:W-:-:S05]  /*103a0*/  MOV R2, R15 ;  /* 0x0000000f00027202 */ /* 0x002fca0000000f00 */
[----:B------:R1:W-:Y:S04]  /*103b0*/  STL [R1+0x1b0], R2 ;  /* 0x0001b00201007387 */ /* 0x0003e80000100800 */
[----:B------:R-:W-:Y:S01]  /*103c0*/  STL [R1+0x1bc], R16 ;  /* 0x0001bc1001007387 */ /* 0x000fe20000100800 */
[----:B-1----:R-:W-:-:S05]  /*103d0*/  IMAD.MOV.U32 R2, RZ, RZ, R17 ;  /* 0x000000ffff027224 */ /* 0x002fca00078e0011 */
[----:B------:R3:W-:Y:S04]  /*103e0*/  STL [R1+0x1b8], R2 ;  /* 0x0001b80201007387 */ /* 0x0007e80000100800 */
[----:B------:R-:W-:Y:S04]  /*103f0*/  STL [R1+0x1c4], R62 ;  /* 0x0001c43e01007387 */ /* 0x000fe80000100800 */
[----:B------:R-:W-:Y:S04]  /*10400*/  STL [R1+0x1c0], R63 ;  /* 0x0001c03f01007387 */ /* 0x000fe80000100800 */
[----:B------:R-:W-:Y:S04]  /*10410*/  STL [R1+0x1cc], R48 ;  /* 0x0001cc3001007387 */ /* 0x000fe80000100800 */
[----:B------:R-:W-:Y:S01]  /*10420*/  STL [R1+0x1c8], R49 ;  /* 0x0001c83101007387 */ /* 0x000fe20000100800 */
[----:B---3--:R-:W-:-:S03]  /*10430*/  IMAD.MOV.U32 R2, RZ, RZ, R19 ;  /* 0x000000ffff027224 */ /* 0x008fc600078e0013 */
[----:B------:R-:W-:Y:S04]  /*10440*/  STL [R1+0x1d4], R18 ;  /* 0x0001d41201007387 */ /* 0x000fe80000100800 */
[----:B------:R1:W-:Y:S04]  /*10450*/  STL [R1+0x1d0], R2 ;  /* 0x0001d00201007387 */ /* 0x0003e80000100800 */
[----:B-----5:R3:W-:Y:S01]  /*10460*/  STL [R1+0x1dc], R174 ;  /* 0x0001dcae01007387 */ /* 0x0207e20000100800 */
[----:B-1----:R-:W-:Y:S02]  /*10470*/  IMAD.MOV.U32 R2, RZ, RZ, R175 ;  /* 0x000000ffff027224 */ /* 0x002fe400078e00af */
[----:B---3--:R-:W-:-:S02]  /*10480*/  IMAD.MOV.U32 R174, RZ, RZ, R28 ;  /* 0x000000ffffae7224 */ /* 0x008fc400078e001c */
[----:B------:R-:W-:Y:S02]  /*10490*/  IMAD.MOV.U32 R175, RZ, RZ, R29 ;  /* 0x000000ffffaf7224 */ /* 0x000fe400078e001d */
[----:B------:R-:W3:Y:S04]  /*104a0*/  LDL.LU.64 R28, [R1+0x498] ;  /* 0x00049800011c7983 */ /* 0x000ee80000300a00 */
[----:B------:R1:W-:Y:S04]  /*104b0*/  STL [R1+0x1d8], R2 ;  /* 0x0001d80201007387 */ /* 0x0003e80000100800 */
[----:B----4-:R4:W-:Y:S01]  /*104c0*/  STL [R1+0x1e4], R20 ;  /* 0x0001e41401007387 */ /* 0x0109e20000100800 */
[----:B-1----:R-:W-:-:S05]  /*104d0*/  IMAD.MOV.U32 R2, RZ, RZ, R21 ;  /* 0x000000ffff027224 */ /* 0x002fca00078e0015 */
[----:B------:R1:W-:Y:S04]  /*104e0*/  STL [R1+0x1e0], R2 ;  /* 0x0001e00201007387 */ /* 0x0003e80000100800 */
[----:B------:R5:W-:Y:S04]  /*104f0*/  STL [R1+0x1ec], R22 ;  /* 0x0001ec1601007387 */ /* 0x000be80000100800 */
[----:B----4-:R-:W4:Y:S01]  /*10500*/  LDL.LU.64 R20, [R1+0x450] ;  /* 0x0004500001147983 */ /* 0x010f220000300a00 */
[----:B-1----:R-:W-:-:S03]  /*10510*/  MOV R2, R23 ;  /* 0x0000001700027202 */ /* 0x002fc60000000f00 */
[----:B-----5:R-:W5:Y:S04]  /*10520*/  LDL.LU.64 R22, [R1+0x3f8] ;  /* 0x0003f80001167983 */ /* 0x020f680000300a00 */
[----:B------:R1:W-:Y:S04]  /*10530*/  STL [R1+0x1e8], R2 ;  /* 0x0001e80201007387 */ /* 0x0003e80000100800 */
[----:B------:R2:W-:Y:S01]  /*10540*/  STL [R1+0x1f4], R56 ;  /* 0x0001f43801007387 */ /* 0x0005e20000100800 */
[----:B-1----:R-:W-:-:S05]  /*10550*/  IMAD.MOV.U32 R2, RZ, RZ, R57 ;  /* 0x000000ffff027224 */ /* 0x002fca00078e0039 */
[----:B------:R1:W-:Y:S01]  /*10560*/  STL [R1+0x1f0], R2 ;  /* 0x0001f00201007387 */ /* 0x0003e20000100800 */
[----:B--2---:R-:W-:-:S03]  /*10570*/  IMAD.MOV.U32 R56, RZ, RZ, R58 ;  /* 0x000000ffff387224 */ /* 0x004fc600078e003a */
[----:B------:R2:W-:Y:S01]  /*10580*/  STL [R1+0x1fc], R118 ;  /* 0x0001fc7601007387 */ /* 0x0005e20000100800 */
[----:B-1----:R-:W-:Y:S02]  /*10590*/  IMAD.MOV.U32 R2, RZ, RZ, R119 ;  /* 0x000000ffff027224 */ /* 0x002fe400078e0077 */
[----:B------:R-:W-:-:S03]  /*105a0*/  IMAD.MOV.U32 R57, RZ, RZ, R59 ;  /* 0x000000ffff397224 */ /* 0x000fc600078e003b */
[----:B------:R1:W-:Y:S01]  /*105b0*/  STL [R1+0x1f8], R2 ;  /* 0x0001f80201007387 */ /* 0x0003e20000100800 */
[----:B------:R-:W-:Y:S01]  /*105c0*/  IMAD.MOV.U32 R58, RZ, RZ, R116 ;  /* 0x000000ffff3a7224 */ /* 0x000fe200078e0074 */
[----:B------:R-:W-:Y:S01]  /*105d0*/  MOV R116, R132 ;  /* 0x0000008400747202 */ /* 0x000fe20000000f00 */
[----:B------:R-:W-:Y:S01]  /*105e0*/  IMAD.MOV.U32 R59, RZ, RZ, R117 ;  /* 0x000000ffff3b7224 */ /* 0x000fe200078e0075 */
[----:B------:R-:W-:Y:S01]  /*105f0*/  STL [R1+0x204], R70 ;  /* 0x0002044601007387 */ /* 0x000fe20000100800 */
[----:B------:R-:W-:-:S03]  /*10600*/  IMAD.MOV.U32 R117, RZ, RZ, R133 ;  /* 0x000000ffff757224 */ /* 0x000fc600078e0085 */
[----:B------:R-:W-:Y:S04]  /*10610*/  STL [R1+0x200], R71 ;  /* 0x0002004701007387 */ /* 0x000fe80000100800 */
[----:B------:R-:W-:Y:S01]  /*10620*/  STL [R1+0x20c], R54 ;  /* 0x00020c3601007387 */ /* 0x000fe20000100800 */
[----:B--2---:R-:W-:-:S03]  /*10630*/  IMAD.MOV.U32 R118, RZ, RZ, R134 ;  /* 0x000000ffff767224 */ /* 0x004fc600078e0086 */
[----:B------:R-:W2:Y:S01]  /*10640*/  LDL.LU.64 R132, [R1+0x4d8] ;  /* 0x0004d80001847983 */ /* 0x000ea20000300a00 */
[----:B------:R-:W-:-:S03]  /*10650*/  IMAD.MOV.U32 R119, RZ, RZ, R135 ;  /* 0x000000ffff777224 */ /* 0x000fc600078e0087 */
[----:B------:R-:W-:Y:S04]  /*10660*/  STL [R1+0x208], R55 ;  /* 0x0002083701007387 */ /* 0x000fe80000100800 */
[----:B------:R-:W2:Y:S04]  /*10670*/  LDL.LU.64 R134, [R1+0x490] ;  /* 0x0004900001867983 */ /* 0x000ea80000300a00 */
[----:B---3--:R3:W-:Y:S01]  /*10680*/  STL [R1+0x214], R28 ;  /* 0x0002141c01007387 */ /* 0x0087e20000100800 */
[----:B-1----:R-:W-:-:S05]  /*10690*/  IMAD.MOV.U32 R2, RZ, RZ, R29 ;  /* 0x000000ffff027224 */ /* 0x002fca00078e001d */
[----:B------:R4:W-:Y:S01]  /*106a0*/  STL [R1+0x210], R2 ;  /* 0x0002100201007387 */ /* 0x0009e20000100800 */
[----:B---3--:R-:W-:Y:S01]  /*106b0*/  IMAD.MOV.U32 R28, RZ, RZ, R30 ;  /* 0x000000ffff1c7224 */ /* 0x008fe200078e001e */
[----:B------:R-:W-:Y:S01]  /*106c0*/  MOV R30, R32 ;  /* 0x00000020001e7202 */ /* 0x000fe20000000f00 */
[----:B------:R-:W-:Y:S02]  /*106d0*/  IMAD.MOV.U32 R29, RZ, RZ, R31 ;  /* 0x000000ffff1d7224 */ /* 0x000fe400078e001f */
[----:B------:R-:W-:Y:S02]  /*106e0*/  IMAD.MOV.U32 R31, RZ, RZ, R33 ;  /* 0x000000ffff1f7224 */ /* 0x000fe400078e0021 */
[----:B------:R-:W-:Y:S02]  /*106f0*/  IMAD.MOV.U32 R32, RZ, RZ, R34 ;  /* 0x000000ffff207224 */ /* 0x000fe400078e0022 */
[----:B------:R-:W-:Y:S02]  /*10700*/  IMAD.MOV.U32 R33, RZ, RZ, R35 ;  /* 0x000000ffff217224 */ /* 0x000fe400078e0023 */
[----:B------:R-:W-:-:S02]  /*10710*/  IMAD.MOV.U32 R34, RZ, RZ, R36 ;  /* 0x000000ffff227224 */ /* 0x000fc400078e0024 */
[----:B------:R-:W-:Y:S01]  /*10720*/  IMAD.MOV.U32 R35, RZ, RZ, R37 ;  /* 0x000000ffff237224 */ /* 0x000fe200078e0025 */
[----:B------:R-:W-:Y:S01]  /*10730*/  MOV R37, R39 ;  /* 0x0000002700257202 */ /* 0x000fe20000000f00 */
[----:B------:R-:W-:Y:S02]  /*10740*/  IMAD.MOV.U32 R36, RZ, RZ, R38 ;  /* 0x000000ffff247224 */ /* 0x000fe400078e0026 */
[----:B------:R-:W-:Y:S02]  /*10750*/  IMAD.MOV.U32 R38, RZ, RZ, R40 ;  /* 0x000000ffff267224 */ /* 0x000fe400078e0028 */
[----:B------:R-:W-:Y:S02]  /*10760*/  IMAD.MOV.U32 R39, RZ, RZ, R41 ;  /* 0x000000ffff277224 */ /* 0x000fe400078e0029 */
[----:B------:R-:W-:Y:S02]  /*10770*/  IMAD.MOV.U32 R40, RZ, RZ, R42 ;  /* 0x000000ffff287224 */ /* 0x000fe400078e002a */
[----:B------:R-:W-:-:S02]  /*10780*/  IMAD.MOV.U32 R41, RZ, RZ, R43 ;  /* 0x000000ffff297224 */ /* 0x000fc400078e002b */
[----:B------:R-:W3:Y:S01]  /*10790*/  LDL.LU.64 R42, [R1+0x3f0] ;  /* 0x0003f000012a7983 */ /* 0x000ee20000300a00 */
[----:B----4-:R-:W-:-:S03]  /*107a0*/  IMAD.MOV.U32 R2, RZ, RZ, R21 ;  /* 0x000000ffff027224 */ /* 0x010fc600078e0015 */
[----:B------:R-:W-:Y:S04]  /*107b0*/  STL [R1+0x21c], R20 ;  /* 0x00021c1401007387 */ /* 0x000fe80000100800 */
[----:B-----5:R-:W-:Y:S04]  /*107c0*/  STL [R1+0x224], R22 ;  /* 0x0002241601007387 */ /* 0x020fe80000100800 */
[----:B------:R1:W-:Y:S04]  /*107d0*/  STL [R1+0x218], R2 ;  /* 0x0002180201007387 */ /* 0x0003e80000100800 */
[----:B------:R-:W-:Y:S01]  /*107e0*/  STL [R1+0x22c], R26 ;  /* 0x00022c1a01007387 */ /* 0x000fe20000100800 */
[----:B-1----:R-:W-:-:S05]  /*107f0*/  IMAD.MOV.U32 R2, RZ, RZ, R23 ;  /* 0x000000ffff027224 */ /* 0x002fca00078e0017 */
        /* <DEDUP_REMOVED lines=14> */
[----:B--2---:R-:W-:-:S03]  /*108e0*/  IMAD.MOV.U32 R2, RZ, RZ, R133 ;  /* 0x000000ffff027224 */ /* 0x004fc600078e0085 */
[----:B------:R-:W-:Y:S04]  /*108f0*/  STL [R1+0x254], R132 ;  /* 0x0002548401007387 */ /* 0x000fe80000100800 */
[----:B------:R-:W-:Y:S04]  /*10900*/  STL [R1+0x25c], R134 ;  /* 0x00025c8601007387 */ /* 0x000fe80000100800 */
[----:B------:R1:W-:Y:S04]  /*10910*/  STL [R1+0x250], R2 ;  /* 0x0002500201007387 */ /* 0x0003e80000100800 */
[----:B------:R-:W-:Y:S01]  /*10920*/  STL [R1+0x264], R174 ;  /* 0x000264ae01007387 */ /* 0x000fe20000100800 */
[----:B-1----:R-:W-:-:S05]  /*10930*/  IMAD.MOV.U32 R2, RZ, RZ, R135 ;  /* 0x000000ffff027224 */ /* 0x002fca00078e0087 */
[----:B------:R1:W-:Y:S01]  /*10940*/  STL [R1+0x258], R2 ;  /* 0x0002580201007387 */ /* 0x0003e20000100800 */
[----:B------:R-:W-:Y:S01]  /*10950*/  IMAD.MOV.U32 R58, RZ, RZ, R172 ;  /* 0x000000ffff3a7224 */ /* 0x000fe200078e00ac */
[----:B------:R-:W-:Y:S01]  /*10960*/  MOV R170, R24 ;  /* 0x0000001800aa7202 */ /* 0x000fe20000000f00 */
[----:B------:R-:W-:Y:S02]  /*10970*/  IMAD.MOV.U32 R59, RZ, RZ, R173 ;  /* 0x000000ffff3b7224 */ /* 0x000fe400078e00ad */
[----:B-1----:R-:W-:Y:S01]  /*10980*/  IMAD.MOV.U32 R2, RZ, RZ, R175 ;  /* 0x000000ffff027224 */ /* 0x002fe200078e00af */
[----:B------:R-:W-:Y:S01]  /*10990*/  MOV R117, R29 ;  /* 0x0000001d00757202 */ /* 0x000fe20000000f00 */
[----:B------:R-:W-:-:S03]  /*109a0*/  IMAD.MOV.U32 R171, RZ, RZ, R25 ;  /* 0x000000ffffab7224 */ /* 0x000fc600078e0019 */
[----:B------:R3:W-:Y:S01]  /*109b0*/  STL [R1+0x260], R2 ;  /* 0x0002600201007387 */ /* 0x0007e20000100800 */
[----:B------:R-:W-:Y:S02]  /*109c0*/  IMAD.MOV.U32 R116, RZ, RZ, R28 ;  /* 0x000000ffff747224 */ /* 0x000fe400078e001c */
        /* <DEDUP_REMOVED lines=11> */
[----:B------:R-:W-:Y:S01]  /*10a80*/  IMAD.MOV.U32 R131, RZ, RZ, R41 ;  /* 0x000000ffff837224 */ /* 0x000fe200078e0029 */
[----:B------:R-:W-:Y:S01]  /*10a90*/  MOV R129, R119 ;  /* 0x0000007700817202 */ /* 0x000fe20000000f00 */
[----:B------:R-:W-:-:S02]  /*10aa0*/  IMAD.MOV.U32 R128, RZ, RZ, R118 ;  /* 0x000000ffff807224 */ /* 0x000fc400078e0076 */
[----:B---3--:R-:W-:Y:S01]  /*10ab0*/  IMAD.MOV.U32 R2, RZ, RZ, R43 ;  /* 0x000000ffff027224 */ /* 0x008fe200078e002b */
[----:B------:R1:W-:Y:S04]  /*10ac0*/  STL [R1+0x26c], R42 ;  /* 0x00026c2a01007387 */ /* 0x0003e80000100800 */
[----:B------:R-:W2:Y:S04]  /*10ad0*/  LDL.LU.64 R172, [R1+0x5f8] ;  /* 0x0005f80001ac7983 */ /* 0x000ea80000300a00 */
[----:B------:R-:W3:Y:S04]  /*10ae0*/  LDL.LU.64 R174, [R1+0x4a8] ;  /* 0x0004a80001ae7983 */ /* 0x000ee80000300a00 */
[----:B------:R-:W4:Y:S04]  /*10af0*/  LDL.LU.64 R32, [R1+0x460] ;  /* 0x0004600001207983 */ /* 0x000f280000300a00 */
[----:B------:R5:W-:Y:S04]  /*10b00*/  STL [R1+0x268], R2 ;  /* 0x0002680201007387 */ /* 0x000be80000100800 */
[----:B------:R-:W2:Y:S04]  /*10b10*/  LDL.LU.64 R34, [R1+0x650] ;  /* 0x0006500001227983 */ /* 0x000ea80000300a00 */
[----:B------:R1:W-:Y:S04]  /*10b20*/  STL [R1+0x274], R170 ;  /* 0x000274aa01007387 */ /* 0x0003e80000100800 */
[----:B------:R-:W2:Y:S04]  /*10b30*/  LDL.LU.64 R36, [R1+0x538] ;  /* 0x0005380001247983 */ /* 0x000ea80000300a00 */
[----:B------:R-:W2:Y:S04]  /*10b40*/  LDL.LU.64 R38, [R1+0x628] ;  /* 0x0006280001267983 */ /* 0x000ea80000300a00 */
[----:B------:R-:W2:Y:S04]  /*10b50*/  LDL.LU.64 R40, [R1+0x5c0] ;  /* 0x0005c00001287983 */ /* 0x000ea80000300a00 */
[----:B-1----:R-:W2:Y:S04]  /*10b60*/  LDL.LU.64 R42, [R1+0x4e0] ;  /* 0x0004e000012a7983 */ /* 0x002ea80000300a00 */
[----:B------:R-:W2:Y:S04]  /*10b70*/  LDL.LU.64 R18, [R1+0x440] ;  /* 0x0004400001127983 */ /* 0x000ea80000300a00 */
[----:B------:R-:W2:Y:S04]  /*10b80*/  LDL.LU.64 R14, [R1+0x3e8] ;  /* 0x0003e800010e7983 */ /* 0x000ea80000300a00 */
[----:B------:R-:W2:Y:S04]  /*10b90*/  LDL.LU.64 R168, [R1+0x298] ;  /* 0x0002980001a87983 */ /* 0x000ea80000300a00 */
[----:B------:R-:W3:Y:S04]  /*10ba0*/  LDL.LU.64 R26, [R1+0x438] ;  /* 0x00043800011a7983 */ /* 0x000ee80000300a00 */
[----:B------:R-:W3:Y:S04]  /*10bb0*/  LDL.LU.64 R20, [R1+0x4c0] ;  /* 0x0004c00001147983 */ /* 0x000ee80000300a00 */
[----:B------:R-:W3:Y:S04]  /*10bc0*/  LDL.LU.64 R22, [R1+0x4c8] ;  /* 0x0004c80001167983 */ /* 0x000ee80000300a00 */
[----:B------:R-:W3:Y:S04]  /*10bd0*/  LDL.LU.64 R56, [R1+0x390] ;  /* 0x0003900001387983 */ /* 0x000ee80000300a00 */
[----:B------:R-:W3:Y:S04]  /*10be0*/  LDL.LU.64 R24, [R1+0x480] ;  /* 0x0004800001187983 */ /* 0x000ee80000300a00 */
[----:B------:R-:W3:Y:S04]  /*10bf0*/  LDL.LU.64 R118, [R1+0x320] ;  /* 0x0003200001767983 */ /* 0x000ee80000300a00 */
[----:B------:R-:W3:Y:S01]  /*10c00*/  LDL.LU.64 R16, [R1+0x510] ;  /* 0x0005100001107983 */ /* 0x000ee20000300a00 */
[----:B-----5:R-:W-:-:S05]  /*10c10*/  MOV R2, R171 ;  /* 0x000000ab00027202 */ /* 0x020fca0000000f00 */
[----:B------:R1:W-:Y:S04]  /*10c20*/  STL [R1+0x270], R2 ;  /* 0x0002700201007387 */ /* 0x0003e80000100800 */
[----:B------:R-:W-:Y:S04]  /*10c30*/  STL [R1+0x27c], R128 ;  /* 0x00027c8001007387 */ /* 0x000fe80000100800 */
[----:B------:R-:W5:Y:S01]  /*10c40*/  LDL.LU.64 R170, [R1+0x4d0] ;  /* 0x0004d00001aa7983 */ /* 0x000f620000300a00 */
[----:B-1----:R-:W-:-:S05]  /*10c50*/  IMAD.MOV.U32 R2, RZ, RZ, R129 ;  /* 0x000000ffff027224 */ /* 0x002fca00078e0081 */
[----:B------:R1:W-:Y:S04]  /*10c60*/  STL [R1+0x278], R2 ;  /* 0x0002780201007387 */ /* 0x0003e80000100800 */
[----:B------:R-:W-:Y:S01]  /*10c70*/  STL [R1+0x284], R130 ;  /* 0x0002848201007387 */ /* 0x000fe20000100800 */
[----:B-1----:R-:W-:-:S05]  /*10c80*/  IMAD.MOV.U32 R2, RZ, RZ, R131 ;  /* 0x000000ffff027224 */ /* 0x002fca00078e0083 */
[----:B------:R2:W-:Y:S02]  /*10c90*/  STL [R1+0x280], R2 ;  /* 0x0002800201007387 */ /* 0x0005e40000100800 */
[----:B--2---:R-:W-:Y:S02]  /*10ca0*/  IMAD.MOV.U32 R2, RZ, RZ, R169 ;  /* 0x000000ffff027224 */ /* 0x004fe400078e00a9 */
[----:B------:R-:W-:Y:S04]  /*10cb0*/  STL [R1+0x28c], R168 ;  /* 0x00028ca801007387 */ /* 0x000fe80000100800 */
[----:B------:R3:W-:Y:S02]  /*10cc0*/  STL [R1+0x288], R2 ;  /* 0x0002880201007387 */ /* 0x0007e40000100800 */
[----:B---3--:R-:W-:-:S02]  /*10cd0*/  IMAD.MOV.U32 R2, RZ, RZ, R17 ;  /* 0x000000ffff027224 */ /* 0x008fc400078e0011 */
[----:B------:R1:W-:Y:S04]  /*10ce0*/  STL [R1+0x294], R16 ;  /* 0x0002941001007387 */ /* 0x0003e80000100800 */
[----:B------:R5:W-:Y:S04]  /*10cf0*/  STL [R1+0x290], R2 ;  /* 0x0002900201007387 */ /* 0x000be80000100800 */
[----:B-1----:R-:W2:Y:S01]  /*10d00*/  LDL.LU.64 R16, [R1+0x560] ;  /* 0x0005600001107983 */ /* 0x002ea20000300a00 */
[----:B-----5:R-:W-:-:S03]  /*10d10*/  IMAD.MOV.U32 R2, RZ, RZ, R171 ;  /* 0x000000ffff027224 */ /* 0x020fc600078e00ab */
[----:B------:R-:W-:Y:S04]  /*10d20*/  STL [R1+0x29c], R170 ;  /* 0x00029caa01007387 */ /* 0x000fe80000100800 */
[----:B------:R1:W-:Y:S04]  /*10d30*/  STL [R1+0x298], R2 ;  /* 0x0002980201007387 */ /* 0x0003e80000100800 */
[----:B------:R-:W-:Y:S01]  /*10d40*/  STL [R1+0x2a4], R12 ;  /* 0x0002a40c01007387 */ /* 0x000fe20000100800 */
[----:B-1----:R-:W-:-:S05]  /*10d50*/  IMAD.MOV.U32 R2, RZ, RZ, R13 ;  /* 0x000000ffff027224 */ /* 0x002fca00078e000d */
[----:B------:R1:W-:Y:S04]  /*10d60*/  STL [R1+0x2a0], R2 ;  /* 0x0002a00201007387 */ /* 0x0003e80000100800 */
[----:B------:R3:W-:Y:S01]  /*10d70*/  STL [R1+0x2ac], R18 ;  /* 0x0002ac1201007387 */ /* 0x0007e20000100800 */
[----:B-1----:R-:W-:-:S03]  /*10d80*/  MOV R2, R19 ;  /* 0x0000001300027202 */ /* 0x002fc60000000f00 */
[----:B---3--:R-:W3:Y:S04]  /*10d90*/  LDL.LU.64 R18, [R1+0x508] ;  /* 0x0005080001127983 */ /* 0x008ee80000300a00 */
[----:B------:R1:W-:Y:S04]  /*10da0*/  STL [R1+0x2a8], R2 ;  /* 0x0002a80201007387 */ /* 0x0003e80000100800 */
[----:B------:R-:W-:Y:S01]  /*10db0*/  STL [R1+0x2b4], R14 ;  /* 0x0002b40e01007387 */ /* 0x000fe20000100800 */
[----:B-1----:R-:W-:-:S05]  /*10dc0*/  IMAD.MOV.U32 R2, RZ, RZ, R15 ;  /* 0x000000ffff027224 */ /* 0x002fca00078e000f */
[----:B------:R1:W-:Y:S04]  /*10dd0*/  STL [R1+0x2b0], R2 ;  /* 0x0002b00201007387 */ /* 0x0003e80000100800 */
[----:B------:R5:W-:Y:S01]  /*10de0*/  STL [R1+0x2bc], R56 ;  /* 0x0002bc3801007387 */ /* 0x000be20000100800 */
[----:B-1----:R-:W-:-:S05]  /*10df0*/  IMAD.MOV.U32 R2, RZ, RZ, R57 ;  /* 0x000000ffff027224 */ /* 0x002fca00078e0039 */
[----:B------:R1:W-:Y:S01]  /*10e00*/  STL [R1+0x2b8], R2 ;  /* 0x0002b80201007387 */ /* 0x0003e20000100800 */
[----:B-----5:R-:W-:Y:S02]  /*10e10*/  IMAD.MOV.U32 R56, RZ, RZ, R58 ;  /* 0x000000ffff387224 */ /* 0x020fe400078e003a */
[----:B------:R-:W-:Y:S01]  /*10e20*/  IMAD.MOV.U32 R57, RZ, RZ, R59 ;  /* 0x000000ffff397224 */ /* 0x000fe200078e003b */
[----:B------:R5:W-:Y:S01]  /*10e30*/  STL [R1+0x2c4], R118 ;  /* 0x0002c47601007387 */ /* 0x000be20000100800 */
[----:B------:R-:W-:Y:S01]  /*10e40*/  IMAD.MOV.U32 R58, RZ, RZ, R116 ;  /* 0x000000ffff3a7224 */ /* 0x000fe200078e0074 */
[----:B------:R-:W-:Y:S01]  /*10e50*/  MOV R116, R134 ;  /* 0x0000008600747202 */ /* 0x000fe20000000f00 */
[----:B------:R-:W-:Y:S02]  /*10e60*/  IMAD.MOV.U32 R59, RZ, RZ, R117 ;  /* 0x000000ffff3b7224 */ /* 0x000fe400078e0075 */
[----:B------:R-:W-:Y:S02]  /*10e70*/  IMAD.MOV.U32 R117, RZ, RZ, R135 ;  /* 0x000000ffff757224 */ /* 0x000fe400078e0087 */
[----:B------:R-:W3:Y:S01]  /*10e80*/  LDL.LU.64 R134, [R1+0x5a0] ;  /* 0x0005a00001867983 */ /* 0x000ee20000300a00 */
[----:B-1----:R-:W-:-:S02]  /*10e90*/  IMAD.MOV.U32 R2, RZ, RZ, R119 ;  /* 0x000000ffff027224 */ /* 0x002fc400078e0077 */
[----:B-----5:R-:W-:-:S03]  /*10ea0*/  IMAD.MOV.U32 R118, RZ, RZ, R30 ;  /* 0x000000ffff767224 */ /* 0x020fc600078e001e */
[----:B------:R1:W-:Y:S01]  /*10eb0*/  STL [R1+0x2c0], R2 ;  /* 0x0002c00201007387 */ /* 0x0003e20000100800 */
[----:B------:R-:W-:-:S03]  /*10ec0*/  IMAD.MOV.U32 R119, RZ, RZ, R31 ;  /* 0x000000ffff777224 */ /* 0x000fc600078e001f */
[----:B------:R-:W5:Y:S01]  /*10ed0*/  LDL.LU.64 R30, [R1+0x558] ;  /* 0x00055800011e7983 */ /* 0x000f620000300a00 */
[----:B-1----:R-:W-:-:S03]  /*10ee0*/  IMAD.MOV.U32 R2, RZ, RZ, R29 ;  /* 0x000000ffff027224 */ /* 0x002fc600078e001d */
[----:B------:R4:W-:Y:S04]  /*10ef0*/  STL [R1+0x2cc], R28 ;  /* 0x0002cc1c01007387 */ /* 0x0009e80000100800 */
[----:B------:R1:W-:Y:S01]  /*10f00*/  STL [R1+0x2c8], R2 ;  /* 0x0002c80201007387 */ /* 0x0003e20000100800 */
[----:B----4-:R-:W-:Y:S01]  /*10f10*/  IMAD.MOV.U32 R28, RZ, RZ, R32 ;  /* 0x000000ffff1c7224 */ /* 0x010fe200078e0020 */
[----:B------:R-:W-:Y:S02]  /*10f20*/  MOV R29, R33 ;  /* 0x00000021001d7202 */ /* 0x000fe40000000f00 */
[----:B--2---:R-:W-:Y:S04]  /*10f30*/  STL [R1+0x2d4], R16 ;  /* 0x0002d41001007387 */ /* 0x004fe80000100800 */
[----:B------:R-:W2:Y:S01]  /*10f40*/  LDL.LU.64 R32, [R1+0x500] ;  /* 0x0005000001207983 */ /* 0x000ea20000300a00 */
[----:B-1----:R-:W-:-:S03]  /*10f50*/  IMAD.MOV.U32 R2, RZ, RZ, R17 ;  /* 0x000000ffff027224 */ /* 0x002fc600078e0011 */
[----:B---3--:R-:W-:Y:S04]  /*10f60*/  STL [R1+0x2dc], R18 ;  /* 0x0002dc1201007387 */ /* 0x008fe80000100800 */
[----:B------:R1:W-:Y:S02]  /*10f70*/  STL [R1+0x2d0], R2 ;  /* 0x0002d00201007387 */ /* 0x0003e40000100800 */
[----:B-1----:R-:W-:-:S05]  /*10f80*/  IMAD.MOV.U32 R2, RZ, RZ, R19 ;  /* 0x000000ffff027224 */ /* 0x002fca00078e0013 */
[----:B------:R1:W-:Y:S04]  /*10f90*/  STL [R1+0x2d8], R2 ;  /* 0x0002d80201007387 */ /* 0x0003e80000100800 */
[----:B------:R-:W-:Y:S01]  /*10fa0*/  STL [R1+0x2e4], R22 ;  /* 0x0002e41601007387 */ /* 0x000fe20000100800 */
[----:B-1----:R-:W-:-:S03]  /*10fb0*/  IMAD.MOV.U32 R2, RZ, RZ, R23 ;  /* 0x000000ffff027224 */ /* 0x002fc600078e0017 */
[----:B------:R-:W-:Y:S04]  /*10fc0*/  STL [R1+0x2ec], R24 ;  /* 0x0002ec1801007387 */ /* 0x000fe80000100800 */
        /* <DEDUP_REMOVED lines=19> */
[----:B-----5:R-:W-:Y:S01]  /*11100*/  STL [R1+0x31c], R30 ;  /* 0x00031c1e01007387 */ /* 0x020fe20000100800 */
[----:B-1----:R-:W-:Y:S02]  /*11110*/  IMAD.MOV.U32 R2, RZ, RZ, R31 ;  /* 0x000000ffff027224 */ /* 0x002fe400078e001f */
[----:B------:R-:W-:-:S03]  /*11120*/  IMAD.MOV.U32 R129, RZ, RZ, R21 ;  /* 0x000000ffff817224 */ /* 0x000fc600078e0015 */
[----:B------:R2:W-:Y:S01]  /*11130*/  STL [R1+0x318], R2 ;  /* 0x0003180201007387 */ /* 0x0005e20000100800 */
[----:B------:R-:W-:Y:S02]  /*11140*/  IMAD.MOV.U32 R134, RZ, RZ, R172 ;  /* 0x000000ffff867224 */ /* 0x000fe400078e00ac */
[----:B------:R-:W-:Y:S02]  /*11150*/  IMAD.MOV.U32 R135, RZ, RZ, R173 ;  /* 0x000000ffff877224 */ /* 0x000fe400078e00ad */
[----:B------:R-:W-:Y:S02]  /*11160*/  IMAD.MOV.U32 R172, RZ, RZ, R174 ;  /* 0x000000ffffac7224 */ /* 0x000fe400078e00ae */
[----:B------:R-:W-:Y:S02]  /*11170*/  IMAD.MOV.U32 R173, RZ, RZ, R175 ;  /* 0x000000ffffad7224 */ /* 0x000fe400078e00af */
[----:B------:R-:W-:Y:S02]  /*11180*/  IMAD.MOV.U32 R16, RZ, RZ, R118 ;  /* 0x000000ffff107224 */ /* 0x000fe400078e0076 */
[----:B------:R-:W-:Y:S01]  /*11190*/  IMAD.MOV.U32 R17, RZ, RZ, R119 ;  /* 0x000000ffff117224 */ /* 0x000fe200078e0077 */
[----:B------:R-:W-:Y:S01]  /*111a0*/  MOV R19, R133 ;  /* 0x0000008500137202 */ /* 0x000fe20000000f00 */
[----:B------:R-:W-:Y:S01]  /*111b0*/  IMAD.MOV.U32 R18, RZ, RZ, R132 ;  /* 0x000000ffff127224 */ /* 0x000fe200078e0084 */
[----:B--2---:R-:W-:Y:S01]  /*111c0*/  MOV R2, R33 ;  /* 0x0000002100027202 */ /* 0x004fe20000000f00 */
[----:B------:R-:W-:Y:S04]  /*111d0*/  STL [R1+0x324], R32 ;  /* 0x0003242001007387 */ /* 0x000fe80000100800 */
[----:B------:R-:W2:Y:S04]  /*111e0*/  LDL.LU.64 R130, [R1+0x430] ;  /* 0x0004300001827983 */ /* 0x000ea80000300a00 */
[----:B------:R-:W3:Y:S04]  /*111f0*/  LDL.LU.64 R168, [R1+0x3d8] ;  /* 0x0003d80001a87983 */ /* 0x000ee80000300a00 */
[----:B------:R1:W-:Y:S04]  /*11200*/  STL [R1+0x320], R2 ;  /* 0x0003200201007387 */ /* 0x0003e80000100800 */
[----:B------:R-:W-:Y:S04]  /*11210*/  STL [R1+0x32c], R128 ;  /* 0x00032c8001007387 */ /* 0x000fe80000100800 */
[----:B------:R-:W4:Y:S04]  /*11220*/  LDL.LU.64 R170, [R1+0x550] ;  /* 0x0005500001aa7983 */ /* 0x000f280000300a00 */
[----:B------:R-:W5:Y:S04]  /*11230*/  LDL.LU.64 R12, [R1+0x470] ;  /* 0x00047000010c7983 */ /* 0x000f680000300a00 */
[----:B------:R-:W4:Y:S04]  /*11240*/  LDL.LU.64 R14, [R1+0x4f8] ;  /* 0x0004f800010e7983 */ /* 0x000f280000300a00 */
[----:B------:R-:W4:Y:S04]  /*11250*/  LDL.LU.64 R20, [R1+0x468] ;  /* 0x0004680001147983 */ /* 0x000f280000300a00 */
[----:B------:R-:W4:Y:S04]  /*11260*/  LDL.LU.64 R22, [R1+0x5d0] ;  /* 0x0005d00001167983 */ /* 0x000f280000300a00 */
[----:B------:R-:W4:Y:S04]  /*11270*/  LDL.LU.64 R174, [R1+0x4b8] ;  /* 0x0004b80001ae7983 */ /* 0x000f280000300a00 */
[----:B------:R-:W4:Y:S01]  /*11280*/  LDL.LU.64 R24, [R1+0x590] ;  /* 0x0005900001187983 */ /* 0x000f220000300a00 */
[----:B-1----:R-:W-:-:S03]  /*11290*/  IMAD.MOV.U32 R2, RZ, RZ, R129 ;  /* 0x000000ffff027224 */ /* 0x002fc600078e0081 */
        /* <DEDUP_REMOVED lines=8> */
[----:B------:R1:W-:Y:S04]  /*11320*/  STL [R1+0x328], R2 ;  /* 0x0003280201007387 */ /* 0x0003e80000100800 */
[----:B------:R1:W-:Y:S02]  /*11330*/  STL [R1+0x334], R18 ;  /* 0x0003341201007387 */ /* 0x0003e40000100800 */
[----:B-1----:R-:W-:-:S05]  /*11340*/  IMAD.MOV.U32 R2, RZ, RZ, R19 ;  /* 0x000000ffff027224 */ /* 0x002fca00078e0013 */
[----:B------:R2:W-:Y:S04]  /*11350*/  STL [R1+0x330], R2 ;  /* 0x0003300201007387 */ /* 0x0005e80000100800 */
[----:B------:R-:W5:Y:S01]  /*11360*/  LDL.LU.64 R18, [R1+0x598] ;  /* 0x0005980001127983 */ /* 0x000f620000300a00 */
[----:B--2---:R-:W-:-:S03]  /*11370*/  IMAD.MOV.U32 R2, RZ, RZ, R131 ;  /* 0x000000ffff027224 */ /* 0x004fc600078e0083 */
[----:B------:R-:W-:Y:S04]  /*11380*/  STL [R1+0x33c], R130 ;  /* 0x00033c8201007387 */ /* 0x000fe80000100800 */
[----:B---3--:R-:W-:Y:S04]  /*11390*/  STL [R1+0x344], R168 ;  /* 0x000344a801007387 */ /* 0x008fe80000100800 */
[----:B------:R1:W-:Y:S02]  /*113a0*/  STL [R1+0x338], R2 ;  /* 0x0003380201007387 */ /* 0x0003e40000100800 */
[----:B-1----:R-:W-:-:S05]  /*113b0*/  IMAD.MOV.U32 R2, RZ, RZ, R169 ;  /* 0x000000ffff027224 */ /* 0x002fca00078e00a9 */
[----:B------:R1:W-:Y:S04]  /*113c0*/  STL [R1+0x340], R2 ;  /* 0x0003400201007387 */ /* 0x0003e80000100800 */
[----:B------:R-:W-:Y:S01]  /*113d0*/  STL [R1+0x34c], R16 ;  /* 0x00034c1001007387 */ /* 0x000fe20000100800 */
[----:B-1----:R-:W-:-:S05]  /*113e0*/  IMAD.MOV.U32 R2, RZ, RZ, R17 ;  /* 0x000000ffff027224 */ /* 0x002fca00078e0011 */
[----:B------:R5:W-:Y:S01]  /*113f0*/  STL [R1+0x348], R2 ;  /* 0x0003480201007387 */ /* 0x000be20000100800 */
[----:B----4-:R-:W-:Y:S01]  /*11400*/  IMAD.MOV.U32 R168, RZ, RZ, R170 ;  /* 0x000000ffffa87224 */ /* 0x010fe200078e00aa */
[----:B------:R-:W-:Y:S01]  /*11410*/  MOV R170, R14 ;  /* 0x0000000e00aa7202 */ /* 0x000fe20000000f00 */
[----:B------:R-:W-:Y:S02]  /*11420*/  IMAD.MOV.U32 R169, RZ, RZ, R171 ;  /* 0x000000ffffa97224 */ /* 0x000fe400078e00ab */
[----:B------:R-:W-:Y:S02]  /*11430*/  IMAD.MOV.U32 R171, RZ, RZ, R15 ;  /* 0x000000ffffab7224 */ /* 0x000fe400078e000f */
[----:B-----5:R-:W-:Y:S01]  /*11440*/  IMAD.MOV.U32 R2, RZ, RZ, R133 ;  /* 0x000000ffff027224 */ /* 0x020fe200078e0085 */
[----:B------:R1:W-:Y:S04]  /*11450*/  STL [R1+0x354], R132 ;  /* 0x0003548401007387 */ /* 0x0003e80000100800 */
[----:B------:R2:W-:Y:S04]  /*11460*/  STL [R1+0x350], R2 ;  /* 0x0003500201007387 */ /* 0x0005e80000100800 */
[----:B------:R3:W-:Y:S04]  /*11470*/  STL [R1+0x35c], R18 ;  /* 0x00035c1201007387 */ /* 0x0007e80000100800 */
[----:B-1----:R-:W4:Y:S04]  /*11480*/  LDL.LU.64 R132, [R1+0x548] ;  /* 0x0005480001847983 */ /* 0x002f280000300a00 */
[----:B------:R-:W5:Y:S01]  /*11490*/  LDL.LU.64 R14, [R1+0x428] ;  /* 0x00042800010e7983 */ /* 0x000f620000300a00 */
[----:B--2---:R-:W-:-:S03]  /*114a0*/  IMAD.MOV.U32 R2, RZ, RZ, R19 ;  /* 0x000000ffff027224 */ /* 0x004fc600078e0013 */
[----:B------:R-:W2:Y:S04]  /*114b0*/  LDL.LU.64 R16, [R1+0x3d0] ;  /* 0x0003d00001107983 */ /* 0x000ea80000300a00 */
[----:B------:R1:W-:Y:S04]  /*114c0*/  STL [R1+0x358], R2 ;  /* 0x0003580201007387 */ /* 0x0003e80000100800 */
[----:B------:R-:W-:Y:S04]  /*114d0*/  STL [R1+0x364], R168 ;  /* 0x000364a801007387 */ /* 0x000fe80000100800 */
[----:B---3--:R-:W3:Y:S01]  /*114e0*/  LDL.LU.64 R18, [R1+0x608] ;  /* 0x0006080001127983 */ /* 0x008ee20000300a00 */
[----:B-1----:R-:W-:-:S05]  /*114f0*/  IMAD.MOV.U32 R2, RZ, RZ, R169 ;  /* 0x000000ffff027224 */ /* 0x002fca00078e00a9 */
[----:B------:R1:W-:Y:S04]  /*11500*/  STL [R1+0x360], R2 ;  /* 0x0003600201007387 */ /* 0x0003e80000100800 */
[----:B------:R-:W-:Y:S01]  /*11510*/  STL [R1+0x36c], R170 ;  /* 0x00036caa01007387 */ /* 0x000fe20000100800 */
[----:B-1----:R-:W-:-:S05]  /*11520*/  IMAD.MOV.U32 R2, RZ, RZ, R171 ;  /* 0x000000ffff027224 */ /* 0x002fca00078e00ab */
[----:B------:R1:W-:Y:S04]  /*11530*/  STL [R1+0x368], R2 ;  /* 0x0003680201007387 */ /* 0x0003e80000100800 */
[----:B------:R1:W-:Y:S02]  /*11540*/  STL [R1+0x374], R174 ;  /* 0x000374ae01007387 */ /* 0x0003e40000100800 */
[----:B-1----:R-:W-:Y:S01]  /*11550*/  MOV R2, R175 ;  /* 0x000000af00027202 */ /* 0x002fe20000000f00 */
[----:B------:R-:W-:Y:S02]  /*11560*/  IMAD.MOV.U32 R174, RZ, RZ, R28 ;  /* 0x000000ffffae7224 */ /* 0x000fe400078e001c */
[----:B------:R-:W-:Y:S02]  /*11570*/  IMAD.MOV.U32 R175, RZ, RZ, R29 ;  /* 0x000000ffffaf7224 */ /* 0x000fe400078e001d */
[----:B------:R-:W-:-:S02]  /*11580*/  IMAD.MOV.U32 R28, RZ, RZ, R34 ;  /* 0x000000ffff1c7224 */ /* 0x000fc400078e0022 */
[----:B------:R-:W-:Y:S02]  /*11590*/  IMAD.MOV.U32 R29, RZ, RZ, R35 ;  /* 0x000000ffff1d7224 */ /* 0x000fe400078e0023 */
[----:B------:R-:W-:Y:S01]  /*115a0*/  IMAD.MOV.U32 R34, RZ, RZ, R36 ;  /* 0x000000ffff227224 */ /* 0x000fe200078e0024 */
[----:B------:R-:W-:Y:S01]  /*115b0*/  MOV R36, R38 ;  /* 0x0000002600247202 */ /* 0x000fe20000000f00 */
[----:B------:R-:W-:Y:S01]  /*115c0*/  IMAD.MOV.U32 R35, RZ, RZ, R37 ;  /* 0x000000ffff237224 */ /* 0x000fe200078e0025 */
[----:B------:R1:W-:Y:S01]  /*115d0*/  STL [R1+0x370], R2 ;  /* 0x0003700201007387 */ /* 0x0003e20000100800 */
[----:B------:R-:W-:Y:S02]  /*115e0*/  IMAD.MOV.U32 R37, RZ, RZ, R39 ;  /* 0x000000ffff257224 */ /* 0x000fe400078e0027 */
[----:B------:R-:W-:Y:S01]  /*115f0*/  IMAD.MOV.U32 R38, RZ, RZ, R40 ;  /* 0x000000ffff267224 */ /* 0x000fe200078e0028 */
[----:B------:R1:W-:Y:S01]  /*11600*/  STL [R1+0x37c], R12 ;  /* 0x00037c0c01007387 */ /* 0x0003e20000100800 */
[----:B------:R-:W-:-:S02]  /*11610*/  IMAD.MOV.U32 R39, RZ, RZ, R41 ;  /* 0x000000ffff277224 */ /* 0x000fc400078e0029 */
[----:B------:R-:W-:Y:S02]  /*11620*/  IMAD.MOV.U32 R40, RZ, RZ, R42 ;  /* 0x000000ffff287224 */ /* 0x000fe400078e002a */
[----:B------:R-:W-:Y:S02]  /*11630*/  IMAD.MOV.U32 R41, RZ, RZ, R43 ;  /* 0x000000ffff297224 */ /* 0x000fe400078e002b */
[----:B------:R-:W4:Y:S01]  /*11640*/  LDL.LU.64 R42, [R1+0x4b0] ;  /* 0x0004b000012a7983 */ /* 0x000f220000300a00 */
[----:B-1----:R-:W-:Y:S02]  /*11650*/  IMAD.MOV.U32 R2, RZ, RZ, R13 ;  /* 0x000000ffff027224 */ /* 0x002fe400078e000d */
[----:B------:R-:W-:Y:S01]  /*11660*/  IMAD.MOV.U32 R170, RZ, RZ, R20 ;  /* 0x000000ffffaa7224 */ /* 0x000fe200078e0014 */
[----:B------:R-:W-:Y:S01]  /*11670*/  MOV R12, R26 ;  /* 0x0000001a000c7202 */ /* 0x000fe20000000f00 */
[----:B------:R-:W-:Y:S02]  /*11680*/  IMAD.MOV.U32 R13, RZ, RZ, R27 ;  /* 0x000000ffff0d7224 */ /* 0x000fe400078e001b */
[----:B------:R-:W-:-:S02]  /*11690*/  IMAD.MOV.U32 R171, RZ, RZ, R21 ;  /* 0x000000ffffab7224 */ /* 0x000fc400078e0015 */
[----:B------:R-:W-:Y:S02]  /*116a0*/  IMAD.MOV.U32 R26, RZ, RZ, R34 ;  /* 0x000000ffff1a7224 */ /* 0x000fe400078e0022 */
[----:B------:R-:W-:Y:S02]  /*116b0*/  IMAD.MOV.U32 R27, RZ, RZ, R35 ;  /* 0x000000ffff1b7224 */ /* 0x000fe400078e0023 */
[----:B------:R-:W-:Y:S02]  /*116c0*/  IMAD.MOV.U32 R20, RZ, RZ, R58 ;  /* 0x000000ffff147224 */ /* 0x000fe400078e003a */
[----:B------:R-:W-:Y:S02]  /*116d0*/  IMAD.MOV.U32 R21, RZ, RZ, R59 ;  /* 0x000000ffff157224 */ /* 0x000fe400078e003b */
[----:B------:R-:W-:Y:S02]  /*116e0*/  IMAD.MOV.U32 R58, RZ, RZ, R134 ;  /* 0x000000ffff3a7224 */ /* 0x000fe400078e0086 */
[----:B------:R-:W-:Y:S01]  /*116f0*/  IMAD.MOV.U32 R59, RZ, RZ, R135 ;  /* 0x000000ffff3b7224 */ /* 0x000fe200078e0087 */
[----:B-----5:R-:W-:Y:S04]  /*11700*/  STL [R1+0x384], R14 ;  /* 0x0003840e01007387 */ /* 0x020fe80000100800 */
[----:B------:R1:W-:Y:S04]  /*11710*/  STL [R1+0x378], R2 ;  /* 0x0003780201007387 */ /* 0x0003e80000100800 */
[----:B--2---:R-:W-:Y:S01]  /*11720*/  STL [R1+0x38c], R16 ;  /* 0x00038c1001007387 */ /* 0x004fe20000100800 */
[----:B-1----:R-:W-:-:S05]  /*11730*/  MOV R2, R15 ;  /* 0x0000000f00027202 */ /* 0x002fca0000000f00 */
[----:B------:R1:W-:Y:S04]  /*11740*/  STL [R1+0x380], R2 ;  /* 0x0003800201007387 */ /* 0x0003e80000100800 */
[----:B---3--:R-:W-:Y:S01]  /*11750*/  STL [R1+0x394], R18 ;  /* 0x0003941201007387 */ /* 0x008fe20000100800 */
[----:B-1----:R-:W-:-:S05]  /*11760*/  IMAD.MOV.U32 R2, RZ, RZ, R17 ;  /* 0x000000ffff027224 */ /* 0x002fca00078e0011 */
[----:B------:R1:W-:Y:S02]  /*11770*/  STL [R1+0x388], R2 ;  /* 0x0003880201007387 */ /* 0x0003e40000100800 */
[----:B-1----:R-:W-:-:S05]  /*11780*/  IMAD.MOV.U32 R2, RZ, RZ, R19 ;  /* 0x000000ffff027224 */ /* 0x002fca00078e0013 */
[----:B------:R1:W-:Y:S04]  /*11790*/  STL [R1+0x390], R2 ;  /* 0x0003900201007387 */ /* 0x0003e80000100800 */
[----:B------:R-:W-:Y:S01]  /*117a0*/  STL [R1+0x39c], R22 ;  /* 0x00039c1601007387 */ /* 0x000fe20000100800 */
[----:B-1----:R-:W-:-:S03]  /*117b0*/  IMAD.MOV.U32 R2, RZ, RZ, R23 ;  /* 0x000000ffff027224 */ /* 0x002fc600078e0017 */
[----:B------:R-:W-:Y:S04]  /*117c0*/  STL [R1+0x3a4], R24 ;  /* 0x0003a41801007387 */ /* 0x000fe80000100800 */
[----:B------:R1:W-:Y:S04]  /*117d0*/  STL [R1+0x398], R2 ;  /* 0x0003980201007387 */ /* 0x0003e80000100800 */
[----:B----4-:R-:W-:Y:S01]  /*117e0*/  STL [R1+0x3ac], R132 ;  /* 0x0003ac8401007387 */ /* 0x010fe20000100800 */
[----:B-1----:R-:W-:-:S05]  /*117f0*/  IMAD.MOV.U32 R2, RZ, RZ, R25 ;  /* 0x000000ffff027224 */ /* 0x002fca00078e0019 */
[----:B------:R1:W-:Y:S02]  /*11800*/  STL [R1+0x3a0], R2 ;  /* 0x0003a00201007387 */ /* 0x0003e40000100800 */
[----:B-1----:R-:W-:-:S05]  /*11810*/  IMAD.MOV.U32 R2, RZ, RZ, R133 ;  /* 0x000000ffff027224 */ /* 0x002fca00078e0085 */
[----:B------:R1:W-:Y:S04]  /*11820*/  STL [R1+0x3a8], R2 ;  /* 0x0003a80201007387 */ /* 0x0003e80000100800 */
[----:B------:R-:W-:Y:S01]  /*11830*/  STL [R1+0x3b4], R32 ;  /* 0x0003b42001007387 */ /* 0x000fe20000100800 */
[----:B-1----:R-:W-:-:S05]  /*11840*/  IMAD.MOV.U32 R2, RZ, RZ, R33 ;  /* 0x000000ffff027224 */ /* 0x002fca00078e0021 */
[----:B------:R1:W-:Y:S04]  /*11850*/  STL [R1+0x3b0], R2 ;  /* 0x0003b00201007387 */ /* 0x0003e80000100800 */
[----:B------:R2:W-:Y:S01]  /*11860*/  STL [R1+0x3bc], R42 ;  /* 0x0003bc2a01007387 */ /* 0x0005e20000100800 */
[----:B------:R-:W-:-:S03]  /*11870*/  IMAD.MOV.U32 R14, RZ, RZ, R56 ;  /* 0x000000ffff0e7224 */ /* 0x000fc600078e0038 */
[----:B------:R-:W3:Y:S01]  /*11880*/  LDL.LU.64 R132, [R1+0x530] ;  /* 0x0005300001847983 */ /* 0x000ee20000300a00 */
[----:B-1----:R-:W-:-:S03]  /*11890*/  IMAD.MOV.U32 R2, RZ, RZ, R43 ;  /* 0x000000ffff027224 */ /* 0x002fc600078e002b */
[----:B------:R-:W4:Y:S01]  /*118a0*/  LDL.LU.64 R34, [R1+0x610] ;  /* 0x0006100001227983 */ /* 0x000f220000300a00 */
[----:B------:R-:W-:Y:S01]  /*118b0*/  IMAD.MOV.U32 R15, RZ, RZ, R57 ;  /* 0x000000ffff0f7224 */ /* 0x000fe200078e0039 */
[----:B------:R-:W-:Y:S01]  /*118c0*/  MOV R57, R37 ;  /* 0x0000002500397202 */ /* 0x000fe20000000f00 */
[----:B------:R-:W-:Y:S01]  /*118d0*/  IMAD.MOV.U32 R18, RZ, RZ, R172 ;  /* 0x000000ffff127224 */ /* 0x000fe200078e00ac */
[----:B------:R1:W-:Y:S01]  /*118e0*/  STL [R1+0x3b8], R2 ;  /* 0x0003b80201007387 */ /* 0x0003e20000100800 */
[----:B------:R-:W-:Y:S02]  /*118f0*/  IMAD.MOV.U32 R19, RZ, RZ, R173 ;  /* 0x000000ffff137224 */ /* 0x000fe400078e00ad */
[----:B------:R-:W-:Y:S01]  /*11900*/  IMAD.MOV.U32 R56, RZ, RZ, R36 ;  /* 0x000000ffff387224 */ /* 0x000fe200078e0024 */
[----:B------:R-:W5:Y:S01]  /*11910*/  LDL.LU.64 R134, [R1+0x4a0] ;  /* 0x0004a00001867983 */ /* 0x000f620000300a00 */
[----:B------:R-:W-:Y:S01]  /*11920*/  IMAD.MOV.U32 R24, RZ, RZ, R28 ;  /* 0x000000ffff187224 */ /* 0x000fe200078e001c */
[----:B------:R-:W-:Y:S01]  /*11930*/  MOV R23, R175 ;  /* 0x000000af00177202 */ /* 0x000fe20000000f00 */
[----:B------:R-:W-:Y:S01]  /*11940*/  IMAD.MOV.U32 R25, RZ, RZ, R29 ;  /* 0x000000ffff197224 */ /* 0x000fe200078e001d */
[----:B------:R-:W4:Y:S01]  /*11950*/  LDL.LU.64 R172, [R1+0x668] ;  /* 0x0006680001ac7983 */ /* 0x000f220000300a00 */
[----:B------:R-:W-:-:S03]  /*11960*/  IMAD.MOV.U32 R22, RZ, RZ, R174 ;  /* 0x000000ffff167224 */ /* 0x000fc600078e00ae */
[----:B------:R-:W4:Y:S01]  /*11970*/  LDL.LU.64 R36, [R1+0x5e0] ;  /* 0x0005e00001247983 */ /* 0x000f220000300a00 */
[----:B------:R-:W-:Y:S01]  /*11980*/  IMAD.MOV.U32 R174, RZ, RZ, R38 ;  /* 0x000000ffffae7224 */ /* 0x000fe200078e0026 */
[----:B------:R-:W-:Y:S01]  /*11990*/  MOV R17, R117 ;  /* 0x0000007500117202 */ /* 0x000fe20000000f00 */
[----:B------:R-:W-:Y:S01]  /*119a0*/  IMAD.MOV.U32 R175, RZ, RZ, R39 ;  /* 0x000000ffffaf7224 */ /* 0x000fe200078e0027 */
[----:B------:R-:W4:Y:S01]  /*119b0*/  LDL.LU.64 R28, [R1+0x678] ;  /* 0x00067800011c7983 */ /* 0x000f220000300a00 */
[----:B------:R-:W-:-:S03]  /*119c0*/  IMAD.MOV.U32 R16, RZ, RZ, R116 ;  /* 0x000000ffff107224 */ /* 0x000fc600078e0074 */
[----:B------:R-:W-:Y:S01]  /*119d0*/  STL [R1+0x3c4], R170 ;  /* 0x0003c4aa01007387 */ /* 0x000fe20000100800 */
[----:B------:R-:W-:Y:S02]  /*119e0*/  IMAD.MOV.U32 R116, RZ, RZ, R40 ;  /* 0x000000ffff747224 */ /* 0x000fe400078e0028 */
[----:B------:R-:W-:Y:S01]  /*119f0*/  IMAD.MOV.U32 R117, RZ, RZ, R41 ;  /* 0x000000ffff757224 */ /* 0x000fe200078e0029 */
[----:B------:R-:W4:Y:S04]  /*11a00*/  LDL.LU.64 R38, [R1+0x5a8] ;  /* 0x0005a80001267983 */ /* 0x000f280000300a00 */
[----:B------:R-:W4:Y:S04]  /*11a10*/  LDL.LU.64 R32, [R1+0x648] ;  /* 0x0006480001207983 */ /* 0x000f280000300a00 */
[----:B------:R-:W4:Y:S04]  /*11a20*/  LDL.LU.64 R40, [R1+0x660] ;  /* 0x0006600001287983 */ /* 0x000f280000300a00 */
[----:B--2---:R-:W2:Y:S01]  /*11a30*/  LDL.LU.64 R42, [R1+0x4e8] ;  /* 0x0004e800012a7983 */ /* 0x004ea20000300a00 */
[----:B-1----:R-:W-:-:S03]  /*11a40*/  IMAD.MOV.U32 R2, RZ, RZ, R171 ;  /* 0x000000ffff027224 */ /* 0x002fc600078e00ab */
[----:B------:R-:W-:Y:S04]  /*11a50*/  STL [R1+0x3cc], R12 ;  /* 0x0003cc0c01007387 */ /* 0x000fe80000100800 */
        /* <DEDUP_REMOVED lines=11> */
[----:B------:R1:W-:Y:S04]  /*11b10*/  STL [R1+0x3e0], R2 ;  /* 0x0003e00201007387 */ /* 0x0003e80000100800 */
[----:B------:R-:W-:Y:S01]  /*11b20*/  STL [R1+0x3ec], R118 ;  /* 0x0003ec7601007387 */ /* 0x000fe20000100800 */
[----:B-1----:R-:W-:-:S05]  /*11b30*/  IMAD.MOV.U32 R2, RZ, RZ, R119 ;  /* 0x000000ffff027224 */ /* 0x002fca00078e0077 */
[----:B------:R1:W-:Y:S01]  /*11b40*/  STL [R1+0x3e8], R2 ;  /* 0x0003e80201007387 */ /* 0x0003e20000100800 */
[----:B------:R-:W-:Y:S01]  /*11b50*/  IMAD.MOV.U32 R14, RZ, RZ, R26 ;  /* 0x000000ffff0e7224 */ /* 0x000fe200078e001a */
[----:B------:R-:W-:Y:S01]  /*11b60*/  MOV R13, R23 ;  /* 0x00000017000d7202 */ /* 0x000fe20000000f00 */
[----:B------:R-:W-:Y:S01]  /*11b70*/  IMAD.MOV.U32 R15, RZ, RZ, R27 ;  /* 0x000000ffff0f7224 */ /* 0x000fe200078e001b */
[----:B------:R-:W-:Y:S01]  /*11b80*/  STL [R1+0x3f4], R30 ;  /* 0x0003f41e01007387 */ /* 0x000fe20000100800 */
[----:B-1----:R-:W-:Y:S02]  /*11b90*/  IMAD.MOV.U32 R2, RZ, RZ, R31 ;  /* 0x000000ffff027224 */ /* 0x002fe400078e001f */
[----:B------:R-:W-:-:S03]  /*11ba0*/  IMAD.MOV.U32 R12, RZ, RZ, R22 ;  /* 0x000000ffff0c7224 */ /* 0x000fc600078e0016 */
[----:B------:R1:W-:Y:S01]  /*11bb0*/  STL [R1+0x3f0], R2 ;  /* 0x0003f00201007387 */ /* 0x0003e20000100800 */
[----:B------:R-:W-:Y:S02]  /*11bc0*/  IMAD.MOV.U32 R16, RZ, RZ, R24 ;  /* 0x000000ffff107224 */ /* 0x000fe400078e0018 */
[----:B------:R-:W-:Y:S02]  /*11bd0*/  IMAD.MOV.U32 R17, RZ, RZ, R25 ;  /* 0x000000ffff117224 */ /* 0x000fe400078e0019 */
[----:B------:R-:W-:Y:S02]  /*11be0*/  IMAD.MOV.U32 R20, RZ, RZ, R56 ;  /* 0x000000ffff147224 */ /* 0x000fe400078e0038 */
[----:B------:R-:W-:Y:S02]  /*11bf0*/  IMAD.MOV.U32 R21, RZ, RZ, R57 ;  /* 0x000000ffff157224 */ /* 0x000fe400078e0039 */
[----:B------:R-:W-:Y:S01]  /*11c00*/  IMAD.MOV.U32 R170, RZ, RZ, R18 ;  /* 0x000000ffffaa7224 */ /* 0x000fe200078e0012 */
[----:B------:R-:W-:Y:S01]  /*11c10*/  MOV R18, R116 ;  /* 0x0000007400127202 */ /* 0x000fe20000000f00 */
[----:B------:R-:W-:-:S02]  /*11c20*/  IMAD.MOV.U32 R171, RZ, RZ, R19 ;  /* 0x000000ffffab7224 */ /* 0x000fc400078e0013 */
[----:B------:R-:W-:Y:S02]  /*11c30*/  IMAD.MOV.U32 R19, RZ, RZ, R117 ;  /* 0x000000ffff137224 */ /* 0x000fe400078e0075 */
[----:B---3--:R-:W-:Y:S02]  /*11c40*/  IMAD.MOV.U32 R26, RZ, RZ, R132 ;  /* 0x000000ffff1a7224 */ /* 0x008fe400078e0084 */
[----:B------:R-:W-:Y:S02]  /*11c50*/  IMAD.MOV.U32 R27, RZ, RZ, R133 ;  /* 0x000000ffff1b7224 */ /* 0x000fe400078e0085 */
[----:B-----5:R-:W-:Y:S02]  /*11c60*/  IMAD.MOV.U32 R22, RZ, RZ, R134 ;  /* 0x000000ffff167224 */ /* 0x020fe400078e0086 */
[----:B------:R-:W-:Y:S01]  /*11c70*/  IMAD.MOV.U32 R23, RZ, RZ, R135 ;  /* 0x000000ffff177224 */ /* 0x000fe200078e0087 */
[----:B----4-:R-:W-:Y:S01]  /*11c80*/  MOV R24, R172 ;  /* 0x000000ac00187202 */ /* 0x010fe20000000f00 */
[----:B------:R-:W-:-:S02]  /*11c90*/  IMAD.MOV.U32 R25, RZ, RZ, R173 ;  /* 0x000000ffff197224 */ /* 0x000fc400078e00ad */
[----:B------:R-:W-:Y:S02]  /*11ca0*/  IMAD.MOV.U32 R56, RZ, RZ, R28 ;  /* 0x000000ffff387224 */ /* 0x000fe400078e001c */
[----:B------:R-:W-:Y:S01]  /*11cb0*/  IMAD.MOV.U32 R57, RZ, RZ, R29 ;  /* 0x000000ffff397224 */ /* 0x000fe200078e001d */
[----:B------:R-:W-:Y:S01]  /*11cc0*/  MOV R118, R40 ;  /* 0x0000002800767202 */ /* 0x000fe20000000f00 */
[----:B------:R-:W-:Y:S01]  /*11cd0*/  IMAD.MOV.U32 R119, RZ, RZ, R41 ;  /* 0x000000ffff777224 */ /* 0x000fe200078e0029 */
[----:B--2---:R2:W-:Y:S01]  /*11ce0*/  STL [R1+0x3fc], R42 ;  /* 0x0003fc2a01007387 */ /* 0x0045e20000100800 */
[----:B-1----:R-:W-:-:S03]  /*11cf0*/  IMAD.MOV.U32 R2, RZ, RZ, R43 ;  /* 0x000000ffff027224 */ /* 0x002fc600078e002b */
[----:B------:R-:W3:Y:S04]  /*11d00*/  LDL.LU.64 R132, [R1+0x640] ;  /* 0x0006400001847983 */ /* 0x000ee80000300a00 */
[----:B------:R-:W4:Y:S04]  /*11d10*/  LDL.LU.64 R134, [R1+0x620] ;  /* 0x0006200001867983 */ /* 0x000f280000300a00 */
[----:B------:R-:W5:Y:S01]  /*11d20*/  LDL.LU.64 R40, [R1+0x568] ;  /* 0x0005680001287983 */ /* 0x000f620000300a00 */
[----:B------:R-:W-:-:S03]  /*11d30*/  IMAD.MOV.U32 R116, RZ, RZ, R32 ;  /* 0x000000ffff747224 */ /* 0x000fc600078e0020 */
[----:B------:R-:W5:Y:S01]  /*11d40*/  LDL.LU.64 R172, [R1+0x618] ;  /* 0x0006180001ac7983 */ /* 0x000f620000300a00 */
[----:B------:R-:W-:-:S03]  /*11d50*/  IMAD.MOV.U32 R117, RZ, RZ, R33 ;  /* 0x000000ffff757224 */ /* 0x000fc600078e0021 */
[----:B------:R-:W5:Y:S04]  /*11d60*/  LDL.LU.64 R28, [R1+0x5e8] ;  /* 0x0005e800011c7983 */ /* 0x000f680000300a00 */
[----:B------:R1:W-:Y:S04]  /*11d70*/  STL [R1+0x3f8], R2 ;  /* 0x0003f80201007387 */ /* 0x0003e80000100800 */
[----:B------:R-:W5:Y:S04]  /*11d80*/  LDL.LU.64 R30, [R1+0x5f0] ;  /* 0x0005f000011e7983 */ /* 0x000f680000300a00 */
[----:B------:R-:W5:Y:S04]  /*11d90*/  LDL.LU.64 R32, [R1+0x5b0] ;  /* 0x0005b00001207983 */ /* 0x000f680000300a00 */
[----:B--2---:R-:W2:Y:S01]  /*11da0*/  LDL.LU.64 R42, [R1+0x580] ;  /* 0x00058000012a7983 */ /* 0x004ea20000300a00 */
[----:B-1----:R-:W-:-:S03]  /*11db0*/  IMAD.MOV.U32 R2, RZ, RZ, R171 ;  /* 0x000000ffff027224 */ /* 0x002fc600078e00ab */
[----:B------:R-:W-:Y:S04]  /*11dc0*/  STL [R1+0x404], R170 ;  /* 0x000404aa01007387 */ /* 0x000fe80000100800 */
[----:B------:R-:W-:Y:S04]  /*11dd0*/  STL [R1+0x40c], R12 ;  /* 0x00040c0c01007387 */ /* 0x000fe80000100800 */
[----:B------:R1:W-:Y:S04]  /*11de0*/  STL [R1+0x400], R2 ;  /* 0x0004000201007387 */ /* 0x0003e80000100800 */
[----:B------:R-:W-:Y:S01]  /*11df0*/  STL [R1+0x414], R16 ;  /* 0x0004141001007387 */ /* 0x000fe20000100800 */
[----:B-1----:R-:W-:-:S05]  /*11e00*/  IMAD.MOV.U32 R2, RZ, RZ, R13 ;  /* 0x000000ffff027224 */ /* 0x002fca00078e000d */
[----:B------:R1:W-:Y:S04]  /*11e10*/  STL [R1+0x408], R2 ;  /* 0x0004080201007387 */ /* 0x0003e80000100800 */
[----:B------:R-:W-:Y:S01]  /*11e20*/  STL [R1+0x41c], R20 ;  /* 0x00041c1401007387 */ /* 0x000fe20000100800 */
[----:B-1----:R-:W-:-:S05]  /*11e30*/  MOV R2, R17 ;  /* 0x0000001100027202 */ /* 0x002fca0000000f00 */
[----:B------:R1:W-:Y:S02]  /*11e40*/  STL [R1+0x410], R2 ;  /* 0x0004100201007387 */ /* 0x0003e40000100800 */
[----:B-1----:R-:W-:-:S05]  /*11e50*/  IMAD.MOV.U32 R2, RZ, RZ, R21 ;  /* 0x000000ffff027224 */ /* 0x002fca00078e0015 */
[----:B------:R1:W-:Y:S04]  /*11e60*/  STL [R1+0x418], R2 ;  /* 0x0004180201007387 */ /* 0x0003e80000100800 */
[----:B------:R-:W-:Y:S01]  /*11e70*/  STL [R1+0x424], R58 ;  /* 0x0004243a01007387 */ /* 0x000fe20000100800 */
[----:B-1----:R-:W-:-:S05]  /*11e80*/  IMAD.MOV.U32 R2, RZ, RZ, R59 ;  /* 0x000000ffff027224 */ /* 0x002fca00078e003b */
[----:B------:R1:W-:Y:S01]  /*11e90*/  STL [R1+0x420], R2 ;  /* 0x0004200201007387 */ /* 0x0003e20000100800 */
[----:B------:R-:W-:Y:S02]  /*11ea0*/  IMAD.MOV.U32 R12, RZ, RZ, R14 ;  /* 0x000000ffff0c7224 */ /* 0x000fe400078e000e */
[----:B------:R-:W-:Y:S01]  /*11eb0*/  IMAD.MOV.U32 R13, RZ, RZ, R15 ;  /* 0x000000ffff0d7224 */ /* 0x000fe200078e000f */
[----:B------:R-:W-:Y:S01]  /*11ec0*/  STL [R1+0x42c], R174 ;  /* 0x00042cae01007387 */ /* 0x000fe20000100800 */
[----:B------:R-:W-:Y:S02]  /*11ed0*/  IMAD.MOV.U32 R14, RZ, RZ, R18 ;  /* 0x000000ffff0e7224 */ /* 0x000fe400078e0012 */
[----:B-1----:R-:W-:Y:S02]  /*11ee0*/  IMAD.MOV.U32 R2, RZ, RZ, R175 ;  /* 0x000000ffff027224 */ /* 0x002fe400078e00af */
[----:B------:R-:W-:Y:S01]  /*11ef0*/  IMAD.MOV.U32 R15, RZ, RZ, R19 ;  /* 0x000000ffff0f7224 */ /* 0x000fe200078e0013 */
[----:B------:R-:W-:Y:S01]  /*11f00*/  MOV R19, R25 ;  /* 0x0000001900137202 */ /* 0x000fe20000000f00 */
[----:B------:R-:W-:Y:S01]  /*11f10*/  IMAD.MOV.U32 R58, RZ, RZ, R118 ;  /* 0x000000ffff3a7224 */ /* 0x000fe200078e0076 */
[----:B------:R1:W-:Y:S01]  /*11f20*/  STL [R1+0x428], R2 ;  /* 0x0004280201007387 */ /* 0x0003e20000100800 */
[----:B------:R-:W-:-:S02]  /*11f30*/  IMAD.MOV.U32 R59, RZ, RZ, R119 ;  /* 0x000000ffff3b7224 */ /* 0x000fc400078e0077 */
[----:B------:R-:W-:Y:S02]  /*11f40*/  IMAD.MOV.U32 R18, RZ, RZ, R24 ;  /* 0x000000ffff127224 */ /* 0x000fe400078e0018 */
[----:B------:R-:W-:Y:S02]  /*11f50*/  IMAD.MOV.U32 R20, RZ, RZ, R116 ;  /* 0x000000ffff147224 */ /* 0x000fe400078e0074 */
[----:B------:R-:W-:Y:S02]  /*11f60*/  IMAD.MOV.U32 R21, RZ, RZ, R117 ;  /* 0x000000ffff157224 */ /* 0x000fe400078e0075 */
[----:B------:R-:W-:Y:S02]  /*11f70*/  IMAD.MOV.U32 R16, RZ, RZ, R22 ;  /* 0x000000ffff107224 */ /* 0x000fe400078e0016 */
[----:B------:R-:W-:Y:S02]  /*11f80*/  IMAD.MOV.U32 R17, RZ, RZ, R23 ;  /* 0x000000ffff117224 */ /* 0x000fe400078e0017 */
[----:B---3--:R-:W-:Y:S01]  /*11f90*/  IMAD.MOV.U32 R116, RZ, RZ, R132 ;  /* 0x000000ffff747224 */ /* 0x008fe200078e0084 */
[----:B------:R-:W-:Y:S01]  /*11fa0*/  MOV R117, R133 ;  /* 0x0000008500757202 */ /* 0x000fe20000000f00 */
[----:B----4-:R-:W-:-:S02]  /*11fb0*/  IMAD.MOV.U32 R22, RZ, RZ, R134 ;  /* 0x000000ffff167224 */ /* 0x010fc400078e0086 */
[----:B------:R-:W-:Y:S02]  /*11fc0*/  IMAD.MOV.U32 R23, RZ, RZ, R135 ;  /* 0x000000ffff177224 */ /* 0x000fe400078e0087 */
[----:B-----5:R-:W-:Y:S02]  /*11fd0*/  IMAD.MOV.U32 R118, RZ, RZ, R172 ;  /* 0x000000ffff767224 */ /* 0x020fe400078e00ac */
[----:B------:R-:W-:Y:S02]  /*11fe0*/  IMAD.MOV.U32 R119, RZ, RZ, R173 ;  /* 0x000000ffff777224 */ /* 0x000fe400078e00ad */
[----:B------:R-:W-:Y:S01]  /*11ff0*/  IMAD.MOV.U32 R132, RZ, RZ, R28 ;  /* 0x000000ffff847224 */ /* 0x000fe200078e001c */
[----:B------:R-:W-:Y:S01]  /*12000*/  MOV R133, R29 ;  /* 0x0000001d00857202 */ /* 0x000fe20000000f00 */
[----:B------:R-:W-:Y:S02]  /*12010*/  IMAD.MOV.U32 R24, RZ, RZ, R30 ;  /* 0x000000ffff187224 */ /* 0x000fe400078e001e */
[----:B------:R-:W-:Y:S01]  /*12020*/  IMAD.MOV.U32 R25, RZ, RZ, R31 ;  /* 0x000000ffff197224 */ /* 0x000fe200078e001f */
[----:B--2---:R2:W-:Y:S01]  /*12030*/  STL [R1+0x434], R42 ;  /* 0x0004342a01007387 */ /* 0x0045e20000100800 */
[----:B-1----:R-:W-:-:S03]  /*12040*/  IMAD.MOV.U32 R2, RZ, RZ, R43 ;  /* 0x000000ffff027224 */ /* 0x002fc600078e002b */
[----:B------:R-:W3:Y:S04]  /*12050*/  LDL.LU.64 R172, [R1+0x570] ;  /* 0x0005700001ac7983 */ /* 0x000ee80000300a00 */
[----:B------:R-:W4:Y:S01]  /*12060*/  LDL.LU.64 R30, [R1+0x5b8] ;  /* 0x0005b800011e7983 */ /* 0x000f220000300a00 */
[----:B------:R-:W-:-:S03]  /*12070*/  IMAD.MOV.U32 R134, RZ, RZ, R32 ;  /* 0x000000ffff867224 */ /* 0x000fc600078e0020 */
[----:B------:R-:W5:Y:S01]  /*12080*/  LDL.LU.64 R174, [R1+0x518] ;  /* 0x0005180001ae7983 */ /* 0x000f620000300a00 */
[----:B------:R-:W-:-:S03]  /*12090*/  IMAD.MOV.U32 R135, RZ, RZ, R33 ;  /* 0x000000ffff877224 */ /* 0x000fc600078e0021 */
[----:B------:R-:W3:Y:S04]  /*120a0*/  LDL.LU.64 R28, [R1+0x680] ;  /* 0x00068000011c7983 */ /* 0x000ee80000300a00 */
[----:B------:R1:W-:Y:S04]  /*120b0*/  STL [R1+0x430], R2 ;  /* 0x0004300201007387 */ /* 0x0003e80000100800 */
[----:B------:R-:W-:Y:S04]  /*120c0*/  STL [R1+0x43c], R12 ;  /* 0x00043c0c01007387 */ /* 0x000fe80000100800 */
[----:B------:R-:W3:Y:S04]  /*120d0*/  LDL.LU.64 R32, [R1+0x670] ;  /* 0x0006700001207983 */ /* 0x000ee80000300a00 */
[----:B--2---:R-:W2:Y:S01]  /*120e0*/  LDL.LU.64 R42, [R1+0x578] ;  /* 0x00057800012a7983 */ /* 0x004ea20000300a00 */
[----:B-1----:R-:W-:-:S03]  /*120f0*/  IMAD.MOV.U32 R2, RZ, RZ, R13 ;  /* 0x000000ffff027224 */ /* 0x002fc600078e000d */
[----:B------:R-:W-:Y:S04]  /*12100*/  STL [R1+0x444], R14 ;  /* 0x0004440e01007387 */ /* 0x000fe80000100800 */
[----:B------:R1:W-:Y:S02]  /*12110*/  STL [R1+0x438], R2 ;  /* 0x0004380201007387 */ /* 0x0003e40000100800 */
        /* <DEDUP_REMOVED lines=17> */
[----:B----4-:R-:W-:Y:S02]  /*12230*/  IMAD.MOV.U32 R2, RZ, RZ, R31 ;  /* 0x000000ffff027224 */ /* 0x010fe400078e001f */
[----:B------:R3:W-:Y:S04]  /*12240*/  STL [R1+0x474], R30 ;  /* 0x0004741e01007387 */ /* 0x0007e80000100800 */
[----:B------:R1:W-:Y:S01]  /*12250*/  STL [R1+0x470], R2 ;  /* 0x0004700201007387 */ /* 0x0003e20000100800 */
[----:B---3--:R-:W-:Y:S01]  /*12260*/  MOV R30, R32 ;  /* 0x00000020001e7202 */ /* 0x008fe20000000f00 */
[----:B------:R-:W-:-:S02]  /*12270*/  IMAD.MOV.U32 R31, RZ, RZ, R33 ;  /* 0x000000ffff1f7224 */ /* 0x000fc400078e0021 */
[----:B--2---:R2:W-:Y:S04]  /*12280*/  STL [R1+0x47c], R42 ;  /* 0x00047c2a01007387 */ /* 0x0045e80000100800 */
[----:B------:R-:W3:Y:S01]  /*12290*/  LDL.LU.64 R32, [R1+0x658] ;  /* 0x0006580001207983 */ /* 0x000ee20000300a00 */
[----:B-1----:R-:W-:-:S03]  /*122a0*/  IMAD.MOV.U32 R2, RZ, RZ, R43 ;  /* 0x000000ffff027224 */ /* 0x002fc600078e002b */
[----:B--2---:R-:W2:Y:S04]  /*122b0*/  LDL.LU.64 R42, [R1+0x638] ;  /* 0x00063800012a7983 */ /* 0x004ea80000300a00 */
[----:B------:R1:W-:Y:S04]  /*122c0*/  STL [R1+0x478], R2 ;  /* 0x0004780201007387 */ /* 0x0003e80000100800 */
[----:B------:R-:W-:Y:S01]  /*122d0*/  STL [R1+0x484], R26 ;  /* 0x0004841a01007387 */ /* 0x000fe20000100800 */
[----:B-1----:R-:W-:-:S03]  /*122e0*/  IMAD.MOV.U32 R2, RZ, RZ, R27 ;  /* 0x000000ffff027224 */ /* 0x002fc600078e001b */
[----:B------:R-:W-:Y:S04]  /*122f0*/  STL [R1+0x48c], R60 ;  /* 0x00048c3c01007387 */ /* 0x000fe80000100800 */
[----:B------:R1:W-:Y:S04]  /*12300*/  STL [R1+0x480], R2 ;  /* 0x0004800201007387 */ /* 0x0003e80000100800 */
[----:B------:R-:W-:Y:S01]  /*12310*/  STL [R1+0x488], R61 ;  /* 0x0004883d01007387 */ /* 0x000fe20000100800 */
[----:B-1----:R-:W-:-:S03]  /*12320*/  IMAD.MOV.U32 R2, RZ, RZ, R57 ;  /* 0x000000ffff027224 */ /* 0x002fc600078e0039 */
[----:B------:R-:W-:Y:S04]  /*12330*/  STL [R1+0x494], R56 ;  /* 0x0004943801007387 */ /* 0x000fe80000100800 */
[----:B------:R-:W-:Y:S04]  /*12340*/  STL [R1+0x49c], R58 ;  /* 0x00049c3a01007387 */ /* 0x000fe80000100800 */
[----:B------:R1:W-:Y:S04]  /*12350*/  STL [R1+0x490], R2 ;  /* 0x0004900201007387 */ /* 0x0003e80000100800 */
[----:B------:R-:W-:Y:S01]  /*12360*/  STL [R1+0x4a4], R116 ;  /* 0x0004a47401007387 */ /* 0x000fe20000100800 */
[----:B-1----:R-:W-:-:S05]  /*12370*/  IMAD.MOV.U32 R2, RZ, RZ, R59 ;  /* 0x000000ffff027224 */ /* 0x002fca00078e003b */
[----:B------:R1:W-:Y:S02]  /*12380*/  STL [R1+0x498], R2 ;  /* 0x0004980201007387 */ /* 0x0003e40000100800 */
[----:B-1----:R-:W-:-:S05]  /*12390*/  IMAD.MOV.U32 R2, RZ, RZ, R117 ;  /* 0x000000ffff027224 */ /* 0x002fca00078e0075 */
[----:B------:R1:W-:Y:S04]  /*123a0*/  STL [R1+0x4a0], R2 ;  /* 0x0004a00201007387 */ /* 0x0003e80000100800 */
[----:B------:R-:W-:Y:S01]  /*123b0*/  STL [R1+0x4ac], R118 ;  /* 0x0004ac7601007387 */ /* 0x000fe20000100800 */
[----:B-1----:R-:W-:-:S03]  /*123c0*/  MOV R2, R119 ;  /* 0x0000007700027202 */ /* 0x002fc60000000f00 */
[----:B------:R-:W-:Y:S04]  /*123d0*/  STL [R1+0x4b4], R132 ;  /* 0x0004b48401007387 */ /* 0x000fe80000100800 */
[----:B------:R1:W-:Y:S04]  /*123e0*/  STL [R1+0x4a8], R2 ;  /* 0x0004a80201007387 */ /* 0x0003e80000100800 */
[----:B------:R-:W-:Y:S01]  /*123f0*/  STL [R1+0x4bc], R134 ;  /* 0x0004bc8601007387 */ /* 0x000fe20000100800 */
[----:B-1----:R-:W-:-:S05]  /*12400*/  IMAD.MOV.U32 R2, RZ, RZ, R133 ;  /* 0x000000ffff027224 */ /* 0x002fca00078e0085 */
[----:B------:R1:W-:Y:S04]  /*12410*/  STL [R1+0x4b0], R2 ;  /* 0x0004b00201007387 */ /* 0x0003e80000100800 */
[----:B------:R-:W-:Y:S01]  /*12420*/  STL [R1+0x4c4], R172 ;  /* 0x0004c4ac01007387 */ /* 0x000fe20000100800 */
[----:B-1----:R-:W-:-:S05]  /*12430*/  IMAD.MOV.U32 R2, RZ, RZ, R135 ;  /* 0x000000ffff027224 */ /* 0x002fca00078e0087 */
        /* <DEDUP_REMOVED lines=12> */
[----:B------:R-:W-:Y:S01]  /*12500*/  SHF.R.S32.HI R21, RZ, 0x1f, R192 ;  /* 0x0000001fff157819 */ /* 0x000fe200000114c0 */
[----:B------:R-:W-:-:S03]  /*12510*/  IMAD.MOV.U32 R8, RZ, RZ, R41 ;  /* 0x000000ffff087224 */ /* 0x000fc600078e0029 */
[----:B------:R-:W-:Y:S01]  /*12520*/  LEA.HI R21, R21, R192, RZ, 0x6 ;  /* 0x000000c015157211 */ /* 0x000fe200078f30ff */
[----:B------:R-:W-:-:S03]  /*12530*/  IMAD.MOV.U32 R217, RZ, RZ, R227 ;  /* 0x000000ffffd97224 */ /* 0x000fc600078e00e3 */
[----:B------:R-:W-:Y:S01]  /*12540*/  SHF.R.S32.HI R23, RZ, 0x6, R21 ;  /* 0x00000006ff177819 */ /* 0x000fe20000011415 */
[----:B------:R-:W-:Y:S01]  /*12550*/  IMAD.MOV.U32 R227, RZ, RZ, R233 ;  /* 0x000000ffffe37224 */ /* 0x000fe200078e00e9 */
[----:B------:R-:W-:Y:S01]  /*12560*/  MOV R218, R226 ;  /* 0x000000e200da7202 */ /* 0x000fe20000000f00 */
        /* <DEDUP_REMOVED lines=9> */
[----:B------:R-:W-:Y:S01]  /*12600*/  CS2R R72, SRZ ;  /* 0x0000000000487805 */ /* 0x000fe2000001ff00 */
        /* <DEDUP_REMOVED lines=39> */
[----:B---3--:R-:W-:Y:S04]  /*12880*/  STL [R1+0x4e4], R32 ;  /* 0x0004e42001007387 */ /* 0x008fe80000100800 */
[----:B------:R1:W-:Y:S04]  /*12890*/  STL [R1+0x4d8], R2 ;  /* 0x0004d80201007387 */ /* 0x0003e80000100800 */
[----:B--2---:R-:W-:Y:S01]  /*128a0*/  STL [R1+0x4ec], R42 ;  /* 0x0004ec2a01007387 */ /* 0x004fe20000100800 */
[----:B-1----:R-:W-:-:S05]  /*128b0*/  MOV R2, R33 ;  /* 0x0000002100027202 */ /* 0x002fca0000000f00 */
[----:B------:R1:W-:Y:S02]  /*128c0*/  STL [R1+0x4e0], R2 ;  /* 0x0004e00201007387 */ /* 0x0003e40000100800 */
[----:B-1----:R-:W-:Y:S02]  /*128d0*/  IMAD.MOV.U32 R2, RZ, RZ, R43 ;  /* 0x000000ffff027224 */ /* 0x002fe400078e002b */
[----:B------:R-:W1:Y:S01]  /*128e0*/  S2R R43, SR_TID.X ;  /* 0x00000000002b7919 */ /* 0x000e620000002100 */
[----:B------:R-:W-:Y:S04]  /*128f0*/  STL [R1+0x4f4], R34 ;  /* 0x0004f42201007387 */ /* 0x000fe80000100800 */
[----:B------:R2:W-:Y:S04]  /*12900*/  STL [R1+0x4e8], R2 ;  /* 0x0004e80201007387 */ /* 0x0005e80000100800 */
[----:B------:R-:W-:Y:S01]  /*12910*/  STL [R1+0x4fc], R36 ;  /* 0x0004fc2401007387 */ /* 0x000fe20000100800 */
[----:B--2---:R-:W-:-:S05]  /*12920*/  IMAD.MOV.U32 R2, RZ, RZ, R35 ;  /* 0x000000ffff027224 */ /* 0x004fca00078e0023 */
[----:B------:R2:W-:Y:S01]  /*12930*/  STL [R1+0x4f0], R2 ;  /* 0x0004f00201007387 */ /* 0x0005e20000100800 */
[----:B-1----:R-:W-:Y:S01]  /*12940*/  LOP3.LUT R6, R43, 0x7, RZ, 0xc0, !PT ;  /* 0x000000072b067812 */ /* 0x002fe200078ec0ff */
[----:B--2---:R-:W-:-:S04]  /*12950*/  IMAD.MOV.U32 R2, RZ, RZ, R37 ;  /* 0x000000ffff027224 */ /* 0x004fc800078e0025 */
[----:B------:R-:W-:Y:S01]  /*12960*/  IMAD R6, R6, 0x110, RZ ;  /* 0x0000011006067824 */ /* 0x000fe200078e02ff */
[----:B------:R1:W-:Y:S01]  /*12970*/  STL [R1+0x4f8], R2 ;  /* 0x0004f80201007387 */ /* 0x0003e20000100800 */
[----:B------:R-:W-:-:S03]  /*12980*/  LOP3.LUT R4, R43, 0x3, RZ, 0xc0, !PT ;  /* 0x000000032b047812 */ /* 0x000fc600078ec0ff */
[----:B------:R-:W-:Y:S01]  /*12990*/  STL [R1+0x504], R38 ;  /* 0x0005042601007387 */ /* 0x000fe20000100800 */
[----:B-1----:R-:W-:-:S03]  /*129a0*/  IMAD.SHL.U32 R2, R43, 0x2, RZ ;  /* 0x000000022b027824 */ /* 0x002fc600078e00ff */
[----:B------:R1:W-:Y:S02]  /*129b0*/  STL [R1+0x500], R3 ;  /* 0x0005000301007387 */ /* 0x0003e40000100800 */
[----:B------:R-:W-:Y:S02]  /*129c0*/  LOP3.LUT R6, R6, 0x30, R2, 0x78, !PT ;  /* 0x0000003006067812 */ /* 0x000fe400078e7802 */
[C---:B------:R-:W-:Y:S02]  /*129d0*/  SHF.L.U32 R2, R43.reuse, 0x6, RZ ;  /* 0x000000062b027819 */ /* 0x040fe400000006ff */
[----:B-1----:R-:W-:Y:S02]  /*129e0*/  LOP3.LUT R3, R43, 0x1c, RZ, 0xc0, !PT ;  /* 0x0000001c2b037812 */ /* 0x002fe400078ec0ff */
[----:B------:R-:W-:Y:S02]  /*129f0*/  LOP3.LUT R6, R6, 0x800, R2, 0xf8, !PT ;  /* 0x0000080006067812 */ /* 0x000fe400078ef802 */
[----:B------:R-:W-:Y:S01]  /*12a00*/  SHF.R.S32.HI R2, RZ, 0x1f, R0 ;  /* 0x0000001fff027819 */ /* 0x000fe20000011400 */
[----:B------:R-:W-:Y:S01]  /*12a10*/  IMAD R3, R4, 0x120, R3 ;  /* 0x0000012004037824 */ /* 0x000fe200078e0203 */
[----:B------:R-:W-:Y:S01]  /*12a20*/  SHF.R.S32.HI R4, RZ, 0x1f, R5 ;  /* 0x0000001fff047819 */ /* 0x000fe20000011405 */
[----:B------:R-:W-:Y:S01]  /*12a30*/  STL [R1+0x50c], R40 ;  /* 0x00050c2801007387 */ /* 0x000fe20000100800 */
[C---:B------:R-:W-:Y:S01]  /*12a40*/  SHF.L.U64.HI R2, R0.reuse, 0x2, R2 ;  /* 0x0000000200027819 */ /* 0x040fe20000010202 */
[----:B------:R-:W-:Y:S01]  /*12a50*/  IMAD.MOV.U32 R230, RZ, RZ, R186 ;  /* 0x000000ffffe67224 */ /* 0x000fe200078e00ba */
[C---:B------:R-:W-:Y:S01]  /*12a60*/  SHF.L.U64.HI R4, R5.reuse, 0x2, R4 ;  /* 0x0000000205047819 */ /* 0x040fe20000010204 */
[----:B------:R1:W-:Y:S01]  /*12a70*/  STL [R1+0x508], R8 ;  /* 0x0005080801007387 */ /* 0x0003e20000100800 */
[----:B------:R-:W-:Y:S01]  /*12a80*/  IMAD.MOV.U32 R229, RZ, RZ, R187 ;  /* 0x000000ffffe57224 */ /* 0x000fe200078e00bb */
[----:B------:R-:W-:Y:S01]  /*12a90*/  CS2R R124, SRZ ;  /* 0x00000000007c7805 */ /* 0x000fe2000001ff00 */
[----:B------:R-:W-:Y:S01]  /*12aa0*/  IMAD.MOV.U32 R232, RZ, RZ, R148 ;  /* 0x000000ffffe87224 */ /* 0x000fe200078e0094 */
[----:B------:R2:W-:Y:S01]  /*12ab0*/  STL [R1+0x520], R23 ;  /* 0x0005201701007387 */ /* 0x0005e20000100800 */
[----:B------:R-:W-:Y:S01]  /*12ac0*/  IMAD.MOV.U32 R239, RZ, RZ, R157 ;  /* 0x000000ffffef7224 */ /* 0x000fe200078e009d */
[----:B------:R-:W-:Y:S01]  /*12ad0*/  CS2R R126, SRZ ;  /* 0x00000000007e7805 */ /* 0x000fe2000001ff00 */
[----:B------:R-:W-:Y:S01]  /*12ae0*/  IMAD.MOV.U32 R248, RZ, RZ, R182 ;  /* 0x000000fffff87224 */ /* 0x000fe200078e00b6 */
[----:B------:R-:W-:Y:S01]  /*12af0*/  CS2R R140, SRZ ;  /* 0x00000000008c7805 */ /* 0x000fe2000001ff00 */
[----:B------:R-:W-:Y:S01]  /*12b00*/  IMAD.MOV.U32 R247, RZ, RZ, R183 ;  /* 0x000000fffff77224 */ /* 0x000fe200078e00b7 */
[----:B------:R-:W-:Y:S01]  /*12b10*/  CS2R R142, SRZ ;  /* 0x00000000008e7805 */ /* 0x000fe2000001ff00 */
[----:B------:R-:W-:Y:S01]  /*12b20*/  IMAD.SHL.U32 R5, R5, 0x4, RZ ;  /* 0x0000000405057824 */ /* 0x000fe200078e00ff */
[----:B------:R-:W-:Y:S01]  /*12b30*/  CS2R R84, SRZ ;  /* 0x0000000000547805 */ /* 0x000fe2000001ff00 */
[----:B------:R-:W-:Y:S01]  /*12b40*/  IMAD.SHL.U32 R0, R0, 0x4, RZ ;  /* 0x0000000400007824 */ /* 0x000fe200078e00ff */
[----:B------:R-:W-:Y:S01]  /*12b50*/  CS2R R86, SRZ ;  /* 0x0000000000567805 */ /* 0x000fe2000001ff00 */
[----:B------:R-:W-:Y:S01]  /*12b60*/  IMAD.MOV.U32 R192, RZ, RZ, RZ ;  /* 0x000000ffffc07224 */ /* 0x000fe200078e00ff */
[----:B------:R-:W-:-:S02]  /*12b70*/  CS2R R80, SRZ ;  /* 0x0000000000507805 */ /* 0x000fc4000001ff00 */
[----:B------:R-:W-:Y:S02]  /*12b80*/  CS2R R82, SRZ ;  /* 0x0000000000527805 */ /* 0x000fe4000001ff00 */
[----:B------:R-:W-:Y:S02]  /*12b90*/  CS2R R76, SRZ ;  /* 0x00000000004c7805 */ /* 0x000fe4000001ff00 */
[----:B------:R-:W-:Y:S02]  /*12ba0*/  CS2R R78, SRZ ;  /* 0x00000000004e7805 */ /* 0x000fe4000001ff00 */
[----:B-1----:R-:W-:Y:S02]  /*12bb0*/  CS2R R8, SRZ ;  /* 0x0000000000087805 */ /* 0x002fe4000001ff00 */
        /* <DEDUP_REMOVED lines=14> */
[----:B--2---:R-:W-:Y:S02]  /*12ca0*/  CS2R R22, SRZ ;  /* 0x0000000000167805 */ /* 0x004fe4000001ff00 */
        /* <DEDUP_REMOVED lines=17> */
[----:B------:R-:W-:Y:S01]  /*12dc0*/  CS2R R42, SRZ ;  /* 0x00000000002a7805 */ /* 0x000fe2000001ff00 */
[----:B------:R-:W-:Y:S01]  /*12dd0*/  UMOV UR5, 0x1 ;  /* 0x0000000100057882 */ /* 0x000fe20000000000 */
[----:B------:R-:W-:-:S05]  /*12de0*/  UMOV UR6, 0xffffffff ;  /* 0xffffffff00067882 */ /* 0x000fca0000000000 */
.L_x_1:
[----:B------:R-:W-:-:S04]  /*12df0*/  DEPBAR.LE SB0, 0x2 ;  /* 0x000080800000791a */ /* 0x000fc80000000000 */
[----:B------:R-:W-:Y:S01]  /*12e00*/  UIADD3 UR6, UPT, UPT, UR6, 0x1, URZ ;  /* 0x0000000106067890 */ /* 0x000fe2000fffe0ff */
[C---:B------:R-:W-:Y:S02]  /*12e10*/  LOP3.LUT R178, R3.reuse, 0x20, RZ, 0x3c, !PT ;  /* 0x0000002003b27812 */ /* 0x040fe400078e3cff */
[C---:B------:R-:W-:Y:S01]  /*12e20*/  LOP3.LUT R177, R3.reuse, 0x40, RZ, 0x3c, !PT ;  /* 0x0000004003b17812 */ /* 0x040fe200078e3cff */
[----:B------:R-:W-:Y:S01]  /*12e30*/  UISETP.GT.AND UP0, UPT, UR6, 0x1, UPT ;  /* 0x000000010600788c */ /* 0x000fe2000bf04270 */
[----:B------:R-:W-:-:S03]  /*12e40*/  LOP3.LUT R176, R3, 0x60, RZ, 0x3c, !PT ;  /* 0x0000006003b07812 */ /* 0x000fc600078e3cff */
[----:B------:R-:W-:-:S04]  /*12e50*/  USEL UR6, UR6, URZ, !UP0 ;  /* 0x000000ff06067287 */ /* 0x000fc8000c000000 */
[----:B------:R-:W-:Y:S01]  /*12e60*/  ULEA UR7, UR6, UR4, 0xe ;  /* 0x0000000406077291 */ /* 0x000fe2000f8e70ff */
[----:B------:R-:W-:Y:S01]  /*12e70*/  BAR.SYNC.DEFER_BLOCKING 0x0 ;  /* 0x0000000000007b1d */ /* 0x000fe20000010000 */
[----:B------:R-:W-:-:S07]  /*12e80*/  ULEA UR10, UR6, UR4, 0xf ;  /* 0x00000004060a7291 */ /* 0x000fce000f8e78ff */
[----:B------:R-:W-:Y:S04]  /*12e90*/  LDS R156, [R3+UR7+0x10000] ;  /* 0x01000007039c7984 */ /* 0x000fe80008000800 */
[----:B------:R-:W-:Y:S04]  /*12ea0*/  LDS R158, [R3+UR7+0x10400] ;  /* 0x01040007039e7984 */ /* 0x000fe80008000800 */
[----:B------:R-:W-:Y:S04]  /*12eb0*/  LDS R157, [R178+UR7+0x10000] ;  /* 0x01000007b29d7984 */ /* 0x000fe80008000800 */
[----:B------:R-:W-:Y:S04]  /*12ec0*/  LDS R159, [R178+UR7+0x10400] ;  /* 0x01040007b29f7984 */ /* 0x000fe80008000800 */
[----:B------:R-:W-:Y:S04]  /*12ed0*/  LDS R152, [R177+UR7+0x10000] ;  /* 0x01000007b1987984 */ /* 0x000fe80008000800 */
[----:B------:R-:W-:Y:S04]  /*12ee0*/  LDS R154, [R177+UR7+0x10400] ;  /* 0x01040007b19a7984 */ /* 0x000fe80008000800 */
[----:B------:R-:W-:Y:S04]  /*12ef0*/  LDS R153, [R176+UR7+0x10000] ;  /* 0x01000007b0997984 */ /* 0x000fe80008000800 */
[----:B------:R-:W-:Y:S04]  /*12f00*/  LDS R155, [R176+UR7+0x10400] ;  /* 0x01040007b09b7984 */ /* 0x000fe80008000800 */
[----:B------:R-:W1:Y:S04]  /*12f10*/  LDSM.16.M88.4 R148, [R6+UR10] ;  /* 0x0000000a0694783b */ /* 0x000e680008000200 */
[----:B------:R-:W2:Y:S04]  /*12f20*/  LDSM.16.M88.4 R144, [R6+UR10+0x1000] ;  /* 0x0010000a0690783b */ /* 0x000ea80008000200 */
[----:B------:R-:W3:Y:S04]  /*12f30*/  LDSM.16.M88.4 R68, [R6+UR10+0x2000] ;  /* 0x0020000a0644783b */ /* 0x000ee80008000200 */
[----:B------:R-:W4:Y:S04]  /*12f40*/  LDSM.16.M88.4 R64, [R6+UR10+0x3000] ;  /* 0x0030000a0640783b */ /* 0x000f280008000200 */
[----:B------:R-:W5:Y:S04]  /*12f50*/  LDSM.16.M88.4 R60, [R6+UR10+0x4000] ;  /* 0x0040000a063c783b */ /* 0x000f680008000200 */
[----:B------:R-:W4:Y:S04]  /*12f60*/  LDSM.16.M88.4 R52, [R6+UR10+0x5000] ;  /* 0x0050000a0634783b */ /* 0x000f280008000200 */
[----:B------:R-:W4:Y:S04]  /*12f70*/  LDSM.16.M88.4 R48, [R6+UR10+0x6000] ;  /* 0x0060000a0630783b */ /* 0x000f280008000200 */
[----:B------:R-:W5:Y:S01]  /*12f80*/  LDSM.16.M88.4 R44, [R6+UR10+0x7000] ;  /* 0x0070000a062c783b */ /* 0x000f620008000200 */
[C---:B-1----:R-:W-:Y:S08]  /*12f90*/  HMMA.1688.F32.TF32 R72, R156.reuse, R148, R72 ;  /* 0x000000949c48723c */ /* 0x042ff00000081048 */
[C---:B--2---:R-:W-:Y:S08]  /*12fa0*/  HMMA.1688.F32.TF32 R104, R156.reuse, R144, R104 ;  /* 0x000000909c68723c */ /* 0x044ff00000081068 */
[C---:B---3--:R-:W-:Y:S08]  /*12fb0*/  HMMA.1688.F32.TF32 R120, R156.reuse, R68, R120 ;  /* 0x000000449c78723c */ /* 0x048ff00000081078 */
[C---:B----4-:R-:W-:Y:S08]  /*12fc0*/  HMMA.1688.F32.TF32 R136, R156.reuse, R64, R136 ;  /* 0x000000409c88723c */ /* 0x050ff00000081088 */
[C---:B-----5:R-:W-:Y:S08]  /*12fd0*/  HMMA.1688.F32.TF32 R160, R156.reuse, R60, R160 ;  /* 0x0000003c9ca0723c */ /* 0x060ff000000810a0 */
[C---:B------:R-:W-:Y:S08]  /*12fe0*/  HMMA.1688.F32.TF32 R164, R156.reuse, R52, R164 ;  /* 0x000000349ca4723c */ /* 0x040ff000000810a4 */
[C---:B------:R-:W-:Y:S08]  /*12ff0*/  HMMA.1688.F32.TF32 R92, R156.reuse, R48, R92 ;  /* 0x000000309c5c723c */ /* 0x040ff0000008105c */
[----:B------:R-:W-:Y:S01]  /*13000*/  HMMA.1688.F32.TF32 R88, R156, R44, R88 ;  /* 0x0000002c9c58723c */ /* 0x000fe20000081058 */
[----:B------:R-:W-:Y:S04]  /*13010*/  LDS R156, [R3+UR7+0x10080] ;  /* 0x01008007039c7984 */ /* 0x000fe80008000800 */
[----:B------:R-:W-:Y:S03]  /*13020*/  LDS R158, [R3+UR7+0x10480] ;  /* 0x01048007039e7984 */ /* 0x000fe60008000800 */
[C---:B------:R-:W-:Y:S01]  /*13030*/  HMMA.1688.F32.TF32 R96, R152.reuse, R148, R96 ;  /* 0x000000949860723c */ /* 0x040fe20000081060 */
[----:B------:R-:W-:Y:S04]  /*13040*/  LDS R157, [R178+UR7+0x10080] ;  /* 0x01008007b29d7984 */ /* 0x000fe80008000800 */
[----:B------:R-:W1:Y:S03]  /*13050*/  LDS R159, [R178+UR7+0x10480] ;  /* 0x01048007b29f7984 */ /* 0x000e660008000800 */
[C---:B------:R-:W-:Y:S01]  /*13060*/  HMMA.1688.F32.TF32 R108, R152.reuse, R144, R108 ;  /* 0x00000090986c723c */ /* 0x040fe2000008106c */
[----:B------:R-:W-:Y:S07]  /*13070*/  LDS R178, [R3+UR7+0x10c00] ;  /* 0x010c000703b27984 */ /* 0x000fee0008000800 */
[C---:B------:R-:W-:Y:S08]  /*13080*/  HMMA.1688.F32.TF32 R124, R152.reuse, R68, R124 ;  /* 0x00000044987c723c */ /* 0x040ff0000008107c */
[C---:B------:R-:W-:Y:S08]  /*13090*/  HMMA.1688.F32.TF32 R140, R152.reuse, R64, R140 ;  /* 0x00000040988c723c */ /* 0x040ff0000008108c */
[C---:B------:R-:W-:Y:S08]  /*130a0*/  HMMA.1688.F32.TF32 R84, R152.reuse, R60, R84 ;  /* 0x0000003c9854723c */ /* 0x040ff00000081054 */
[C---:B------:R-:W-:Y:S08]  /*130b0*/  HMMA.1688.F32.TF32 R80, R152.reuse, R52, R80 ;  /* 0x000000349850723c */ /* 0x040ff00000081050 */
[C---:B------:R-:W-:Y:S08]  /*130c0*/  HMMA.1688.F32.TF32 R76, R152.reuse, R48, R76 ;  /* 0x00000030984c723c */ /* 0x040ff0000008104c */
[----:B------:R-:W-:Y:S01]  /*130d0*/  HMMA.1688.F32.TF32 R8, R152, R44, R8 ;  /* 0x0000002c9808723c */ /* 0x000fe20000081008 */
[----:B------:R-:W-:Y:S04]  /*130e0*/  LDS R152, [R177+UR7+0x10080] ;  /* 0x01008007b1987984 */ /* 0x000fe80008000800 */
[----:B------:R-:W-:Y:S03]  /*130f0*/  LDS R154, [R177+UR7+0x10480] ;  /* 0x01048007b19a7984 */ /* 0x000fe60008000800 */
[C---:B-1----:R-:W-:Y:S01]  /*13100*/  HMMA.1688.F32.TF32 R100, R156.reuse, R148, R100 ;  /* 0x000000949c64723c */ /* 0x042fe20000081064 */
[----:B------:R-:W-:Y:S04]  /*13110*/  LDS R153, [R176+UR7+0x10080] ;  /* 0x01008007b0997984 */ /* 0x000fe80008000800 */
[----:B------:R-:W1:Y:S03]  /*13120*/  LDS R155, [R176+UR7+0x10480] ;  /* 0x01048007b09b7984 */ /* 0x000e660008000800 */
[C---:B------:R-:W-:Y:S01]  /*13130*/  HMMA.1688.F32.TF32 R112, R156.reuse, R144, R112 ;  /* 0x000000909c70723c */ /* 0x040fe20000081070 */
[----:B------:R-:W-:Y:S07]  /*13140*/  LDS R176, [R3+UR7+0x10800] ;  /* 0x0108000703b07984 */ /* 0x000fee0008000800 */
[C---:B------:R-:W-:Y:S08]  /*13150*/  HMMA.1688.F32.TF32 R128, R156.reuse, R68, R128 ;  /* 0x000000449c80723c */ /* 0x040ff00000081080 */
[C---:B------:R-:W-:Y:S08]  /*13160*/  HMMA.1688.F32.TF32 R168, R156.reuse, R64, R168 ;  /* 0x000000409ca8723c */ /* 0x040ff000000810a8 */
[C---:B------:R-:W-:Y:S08]  /*13170*/  HMMA.1688.F32.TF32 R12, R156.reuse, R60, R12 ;  /* 0x0000003c9c0c723c */ /* 0x040ff0000008100c */
[----:B------:R-:W-:Y:S08]  /*13180*/  HMMA.1688.F32.TF32 R16, R156, R52, R16 ;  /* 0x000000349c10723c */ /* 0x000ff00000081010 */
[----:B-1----:R-:W-:Y:S01]  /*13190*/  HMMA.1688.F32.TF32 R56, R152, R148, R56 ;  /* 0x000000949838723c */ /* 0x002fe20000081038 */
[----:B------:R-:W-:-:S02]  /*131a0*/  LOP3.LUT R148, R3, 0x40, RZ, 0x3c, !PT ;  /* 0x0000004003947812 */ /* 0x000fc400078e3cff */
[----:B------:R-:W-:-:S03]  /*131b0*/  LOP3.LUT R149, R3, 0x60, RZ, 0x3c, !PT ;  /* 0x0000006003957812 */ /* 0x000fc600078e3cff */
[----:B------:R-:W-:Y:S02]  /*131c0*/  LDS R180, [R148+UR7+0x10800] ;  /* 0x0108000794b47984 */ /* 0x000fe40008000800 */
[C---:B------:R-:W-:Y:S01]  /*131d0*/  HMMA.1688.F32.TF32 R116, R152.reuse, R144, R116 ;  /* 0x000000909874723c */ /* 0x040fe20000081074 */
[----:B------:R-:W-:Y:S01]  /*131e0*/  LOP3.LUT R145, R3, 0x20, RZ, 0x3c, !PT ;  /* 0x0000002003917812 */ /* 0x000fe200078e3cff */
[----:B------:R-:W-:Y:S04]  /*131f0*/  LDS R182, [R148+UR7+0x10c00] ;  /* 0x010c000794b67984 */ /* 0x000fe80008000800 */
[----:B------:R-:W-:Y:S02]  /*13200*/  LDS R181, [R149+UR7+0x10800] ;  /* 0x0108000795b57984 */ /* 0x000fe40008000800 */
[C---:B------:R-:W-:Y:S02]  /*13210*/  HMMA.1688.F32.TF32 R132, R152.reuse, R68, R132 ;  /* 0x000000449884723c */ /* 0x040fe40000081084 */
[----:B------:R-:W1:Y:S04]  /*13220*/  LDS R183, [R149+UR7+0x10c00] ;  /* 0x010c000795b77984 */ /* 0x000e680008000800 */
[----:B------:R-:W-:Y:S02]  /*13230*/  LDS R177, [R145+UR7+0x10800] ;  /* 0x0108000791b17984 */ /* 0x000fe40008000800 */
[C---:B------:R-:W-:Y:S02]  /*13240*/  HMMA.1688.F32.TF32 R172, R152.reuse, R64, R172 ;  /* 0x0000004098ac723c */ /* 0x040fe400000810ac */
[----:B------:R-:W-:Y:S04]  /*13250*/  LDS R179, [R145+UR7+0x10c00] ;  /* 0x010c000791b37984 */ /* 0x000fe80008000800 */
[----:B------:R-:W-:Y:S02]  /*13260*/  LDS R69, [R145+UR7+0x11080] ;  /* 0x0110800791457984 */ /* 0x000fe40008000800 */
[C---:B------:R-:W-:Y:S02]  /*13270*/  HMMA.1688.F32.TF32 R28, R152.reuse, R60, R28 ;  /* 0x0000003c981c723c */ /* 0x040fe4000008101c */
[----:B------:R-:W-:Y:S06]  /*13280*/  LDS R68, [R3+UR7+0x11080] ;  /* 0x0110800703447984 */ /* 0x000fec0008000800 */
[C---:B------:R-:W-:Y:S08]  /*13290*/  HMMA.1688.F32.TF32 R32, R152.reuse, R52, R32 ;  /* 0x000000349820723c */ /* 0x040ff00000081020 */
[C---:B------:R-:W-:Y:S08]  /*132a0*/  HMMA.1688.F32.TF32 R36, R152.reuse, R48, R36 ;  /* 0x000000309824723c */ /* 0x040ff00000081024 */
[----:B------:R-:W-:Y:S01]  /*132b0*/  HMMA.1688.F32.TF32 R40, R152, R44, R40 ;  /* 0x0000002c9828723c */ /* 0x000fe20000081028 */
[----:B------:R-:W-:Y:S04]  /*132c0*/  LDS R152, [R148+UR7+0x10880] ;  /* 0x0108800794987984 */ /* 0x000fe80008000800 */
[----:B------:R-:W-:Y:S03]  /*132d0*/  LDS R154, [R148+UR7+0x10c80] ;  /* 0x010c8007949a7984 */ /* 0x000fe60008000800 */
[C---:B------:R-:W-:Y:S01]  /*132e0*/  HMMA.1688.F32.TF32 R20, R156.reuse, R48, R20 ;  /* 0x000000309c14723c */ /* 0x040fe20000081014 */
[----:B------:R-:W-:Y:S04]  /*132f0*/  LDS R153, [R149+UR7+0x10880] ;  /* 0x0108800795997984 */ /* 0x000fe80008000800 */
[----:B------:R-:W2:Y:S03]  /*13300*/  LDS R155, [R149+UR7+0x10c80] ;  /* 0x010c8007959b7984 */ /* 0x000ea60008000800 */
[----:B------:R-:W-:Y:S01]  /*13310*/  HMMA.1688.F32.TF32 R24, R156, R44, R24 ;  /* 0x0000002c9c18723c */ /* 0x000fe20000081018 */
[----:B------:R-:W-:Y:S01]  /*13320*/  LDS R156, [R3+UR7+0x10880] ;  /* 0x01088007039c7984 */ /* 0x000fe20008000800 */
[----:B------:R-:W-:-:S03]  /*13330*/  LOP3.LUT R45, R6, 0x40, RZ, 0x3c, !PT ;  /* 0x00000040062d7812 */ /* 0x000fc600078e3cff */
[----:B------:R-:W-:Y:S03]  /*13340*/  LDS R158, [R3+UR7+0x10c80] ;  /* 0x010c8007039e7984 */ /* 0x000fe60008000800 */
[C---:B-1----:R-:W-:Y:S01]  /*13350*/  HMMA.1688.F32.TF32 R96, R180.reuse, R150, R96 ;  /* 0x00000096b460723c */ /* 0x042fe20000081060 */
[----:B------:R-:W-:Y:S04]  /*13360*/  LDS R157, [R145+UR7+0x10880] ;  /* 0x01088007919d7984 */ /* 0x000fe80008000800 */
[----:B------:R-:W1:Y:S03]  /*13370*/  LDS R159, [R145+UR7+0x10c80] ;  /* 0x010c8007919f7984 */ /* 0x000e660008000800 */
[C---:B------:R-:W-:Y:S01]  /*13380*/  HMMA.1688.F32.TF32 R108, R180.reuse, R146, R108 ;  /* 0x00000092b46c723c */ /* 0x040fe2000008106c */
[----:B------:R-:W-:Y:S04]  /*13390*/  LDS R48, [R148+UR7+0x11080] ;  /* 0x0110800794307984 */ /* 0x000fe80008000800 */
[----:B------:R-:W-:Y:S03]  /*133a0*/  LDS R49, [R149+UR7+0x11080] ;  /* 0x0110800795317984 */ /* 0x000fe60008000800 */
[C---:B------:R-:W-:Y:S08]  /*133b0*/  HMMA.1688.F32.TF32 R124, R180.reuse, R70, R124 ;  /* 0x00000046b47c723c */ /* 0x040ff0000008107c */
[C---:B------:R-:W-:Y:S08]  /*133c0*/  HMMA.1688.F32.TF32 R140, R180.reuse, R66, R140 ;  /* 0x00000042b48c723c */ /* 0x040ff0000008108c */
[C---:B------:R-:W-:Y:S08]  /*133d0*/  HMMA.1688.F32.TF32 R84, R180.reuse, R62, R84 ;  /* 0x0000003eb454723c */ /* 0x040ff00000081054 */
[C---:B------:R-:W-:Y:S08]  /*133e0*/  HMMA.1688.F32.TF32 R80, R180.reuse, R54, R80 ;  /* 0x00000036b450723c */ /* 0x040ff00000081050 */
[C---:B------:R-:W-:Y:S08]  /*133f0*/  HMMA.1688.F32.TF32 R76, R180.reuse, R50, R76 ;  /* 0x00000032b44c723c */ /* 0x040ff0000008104c */
[----:B------:R-:W-:Y:S08]  /*13400*/  HMMA.1688.F32.TF32 R8, R180, R46, R8 ;  /* 0x0000002eb408723c */ /* 0x000ff00000081008 */
[----:B--2---:R-:W-:Y:S08]  /*13410*/  HMMA.1688.F32.TF32 R180, R152, R150, R56 ;  /* 0x0000009698b4723c */ /* 0x004ff00000081038 */
[-C--:B------:R-:W-:Y:S08]  /*13420*/  HMMA.1688.F32.TF32 R160, R176, R62.reuse, R160 ;  /* 0x0000003eb0a0723c */ /* 0x080ff000000810a0 */
[-C--:B-1----:R-:W-:Y:S08]  /*13430*/  HMMA.1688.F32.TF32 R12, R156, R62.reuse, R12 ;  /* 0x0000003e9c0c723c */ /* 0x082ff0000008100c */
[----:B------:R-:W-:Y:S08]  /*13440*/  HMMA.1688.F32.TF32 R56, R152, R62, R28 ;  /* 0x0000003e9838723c */ /* 0x000ff0000008101c */
[----:B------:R-:W-:Y:S01]  /*13450*/  HMMA.1688.F32.TF32 R184, R176, R50, R92 ;  /* 0x00000032b0b8723c */ /* 0x000fe2000008105c */
[----:B------:R-:W-:Y:S04]  /*13460*/  LDS R92, [R148+UR7+0x11000] ;  /* 0x01100007945c7984 */ /* 0x000fe80008000800 */
[----:B------:R-:W-:Y:S03]  /*13470*/  LDS R94, [R148+UR7+0x11400] ;  /* 0x01140007945e7984 */ /* 0x000fe60008000800 */
        /* <DEDUP_REMOVED lines=8> */
[----:B------:R-:W-:Y:S01]  /*13500*/  HMMA.1688.F32.TF32 R24, R156, R46, R24 ;  /* 0x0000002e9c18723c */ /* 0x000fe20000081018 */
[----:B------:R-:W-:Y:S07]  /*13510*/  LDSM.16.M88.4 R156, [R45+UR10+0x4000] ;  /* 0x0040000a2d9c783b */ /* 0x000fee0008000200 */
[----:B------:R-:W-:Y:S01]  /*13520*/  HMMA.1688.F32.TF32 R60, R152, R50, R36 ;  /* 0x00000032983c723c */ /* 0x000fe20000081024 */
[----:B------:R-:W-:Y:S04]  /*13530*/  LDS R50, [R148+UR7+0x11480] ;  /* 0x0114800794327984 */ /* 0x000fe80008000800 */
[----:B------:R-:W1:Y:S03]  /*13540*/  LDS R51, [R149+UR7+0x11480] ;  /* 0x0114800795337984 */ /* 0x000e660008000800 */
[C---:B------:R-:W-:Y:S01]  /*13550*/  HMMA.1688.F32.TF32 R72, R176.reuse, R150, R72 ;  /* 0x00000096b048723c */ /* 0x040fe20000081048 */
[----:B------:R-:W2:Y:S07]  /*13560*/  LDSM.16.M88.4 R148, [R45+UR10+0x2000] ;  /* 0x0020000a2d94783b */ /* 0x000eae0008000200 */
[C---:B------:R-:W-:Y:S08]  /*13570*/  HMMA.1688.F32.TF32 R104, R176.reuse, R146, R104 ;  /* 0x00000092b068723c */ /* 0x040ff00000081068 */
[C---:B------:R-:W-:Y:S08]  /*13580*/  HMMA.1688.F32.TF32 R120, R176.reuse, R70, R120 ;  /* 0x00000046b078723c */ /* 0x040ff00000081078 */
[C---:B------:R-:W-:Y:S08]  /*13590*/  HMMA.1688.F32.TF32 R136, R176.reuse, R66, R136 ;  /* 0x00000042b088723c */ /* 0x040ff00000081088 */
[C---:B------:R-:W-:Y:S08]  /*135a0*/  HMMA.1688.F32.TF32 R188, R176.reuse, R54, R164 ;  /* 0x00000036b0bc723c */ /* 0x040ff000000810a4 */
[----:B------:R-:W-:Y:S01]  /*135b0*/  HMMA.1688.F32.TF32 R176, R176, R46, R88 ;  /* 0x0000002eb0b0723c */ /* 0x000fe20000081058 */
[----:B------:R-:W-:Y:S04]  /*135c0*/  LDS R88, [R3+UR7+0x11000] ;  /* 0x0110000703587984 */ /* 0x000fe80008000800 */
[----:B------:R-:W-:Y:S03]  /*135d0*/  LDS R90, [R3+UR7+0x11400] ;  /* 0x01140007035a7984 */ /* 0x000fe60008000800 */
[----:B-1----:R-:W-:Y:S01]  /*135e0*/  HMMA.1688.F32.TF32 R36, R48, R156, R56 ;  /* 0x0000009c3024723c */ /* 0x002fe20000081038 */
[----:B------:R-:W-:Y:S04]  /*135f0*/  LDS R89, [R145+UR7+0x11000] ;  /* 0x0110000791597984 */ /* 0x000fe80008000800 */
[----:B------:R-:W-:Y:S03]  /*13600*/  LDS R91, [R145+UR7+0x11400] ;  /* 0x01140007915b7984 */ /* 0x000fe60008000800 */
[C---:B------:R-:W-:Y:S01]  /*13610*/  HMMA.1688.F32.TF32 R172, R152.reuse, R66, R172 ;  /* 0x0000004298ac723c */ /* 0x040fe200000810ac */
[----:B------:R-:W1:Y:S07]  /*13620*/  LDSM.16.M88.4 R56, [R45+UR10+0x5000] ;  /* 0x0050000a2d38783b */ /* 0x000e6e0008000200 */
[C---:B------:R-:W-:Y:S08]  /*13630*/  HMMA.1688.F32.TF32 R116, R152.reuse, R146, R116 ;  /* 0x000000929874723c */ /* 0x040ff00000081074 */
[C---:B------:R-:W-:Y:S01]  /*13640*/  HMMA.1688.F32.TF32 R164, R152.reuse, R70, R132 ;  /* 0x0000004698a4723c */ /* 0x040fe20000081084 */
[----:B------:R-:W-:Y:S04]  /*13650*/  LDS R71, [R145+UR7+0x11480] ;  /* 0x0114800791477984 */ /* 0x000fe80008000800 */
[----:B------:R-:W3:Y:S03]  /*13660*/  LDSM.16.M88.4 R132, [R45+UR10] ;  /* 0x0000000a2d84783b */ /* 0x000ee60008000200 */
[C---:B------:R-:W-:Y:S01]  /*13670*/  HMMA.1688.F32.TF32 R64, R152.reuse, R54, R32 ;  /* 0x000000369840723c */ /* 0x040fe20000081020 */
[----:B------:R-:W4:Y:S04]  /*13680*/  LDSM.16.M88.4 R144, [R45+UR10+0x1000] ;  /* 0x0010000a2d90783b */ /* 0x000f280008000200 */
[----:B------:R-:W-:Y:S03]  /*13690*/  LDSM.16.M88.4 R52, [R45+UR10+0x6000] ;  /* 0x0060000a2d34783b */ /* 0x000fe60008000200 */
[----:B------:R-:W-:Y:S01]  /*136a0*/  HMMA.1688.F32.TF32 R40, R152, R46, R40 ;  /* 0x0000002e9828723c */ /* 0x000fe20000081028 */
[----:B------:R-:W5:Y:S04]  /*136b0*/  LDSM.16.M88.4 R152, [R45+UR10+0x3000] ;  /* 0x0030000a2d98783b */ /* 0x000f680008000200 */
[----:B------:R-:W5:Y:S03]  /*136c0*/  LDS R70, [R3+UR7+0x11480] ;  /* 0x0114800703467984 */ /* 0x000f660008000800 */
[----:B--2---:R-:W-:Y:S01]  /*136d0*/  HMMA.1688.F32.TF32 R28, R48, R148, R164 ;  /* 0x00000094301c723c */ /* 0x004fe200000810a4 */
[----:B------:R-:W2:Y:S07]  /*136e0*/  LDSM.16.M88.4 R44, [R45+UR10+0x7000] ;  /* 0x0070000a2d2c783b */ /* 0x000eae0008000200 */
[----:B-1----:R-:W-:Y:S01]  /*136f0*/  HMMA.1688.F32.TF32 R164, R88, R56, R188 ;  /* 0x0000003858a4723c */ /* 0x002fe200000810bc */
[----:B------:R-:W-:-:S02]  /*13700*/  LOP3.LUT R189, R3, 0x20, RZ, 0x3c, !PT ;  /* 0x0000002003bd7812 */ /* 0x000fc400078e3cff */
[C---:B------:R-:W-:Y:S02]  /*13710*/  LOP3.LUT R190, R3.reuse, 0x40, RZ, 0x3c, !PT ;  /* 0x0000004003be7812 */ /* 0x040fe400078e3cff */
[----:B------:R-:W-:Y:S02]  /*13720*/  LOP3.LUT R191, R3, 0x60, RZ, 0x3c, !PT ;  /* 0x0000006003bf7812 */ /* 0x000fe400078e3cff */
[----:B------:R-:W-:Y:S01]  /*13730*/  LOP3.LUT R188, R6, 0x40, RZ, 0x3c, !PT ;  /* 0x0000004006bc7812 */ /* 0x000fe200078e3cff */
[C---:B------:R-:W-:Y:S08]  /*13740*/  HMMA.1688.F32.TF32 R120, R88.reuse, R148, R120 ;  /* 0x000000945878723c */ /* 0x040ff00000081078 */
[C---:B---3--:R-:W-:Y:S08]  /*13750*/  HMMA.1688.F32.TF32 R72, R88.reuse, R132, R72 ;  /* 0x000000845848723c */ /* 0x048ff00000081048 */
[----:B----4-:R-:W-:Y:S08]  /*13760*/  HMMA.1688.F32.TF32 R104, R88, R144, R104 ;  /* 0x000000905868723c */ /* 0x010ff00000081068 */
[-C--:B-----5:R-:W-:Y:S08]  /*13770*/  HMMA.1688.F32.TF32 R32, R48, R152.reuse, R172 ;  /* 0x000000983020723c */ /* 0x0a0ff000000810ac */
        /* <DEDUP_REMOVED lines=8> */
[C---:B------:R-:W-:Y:S08]  /*13800*/  HMMA.1688.F32.TF32 R112, R68.reuse, R144, R112 ;  /* 0x000000904470723c */ /* 0x040ff00000081070 */
[C---:B------:R-:W-:Y:S08]  /*13810*/  HMMA.1688.F32.TF32 R128, R68.reuse, R148, R128 ;  /* 0x000000944480723c */ /* 0x040ff00000081080 */
[C---:B------:R-:W-:Y:S08]  /*13820*/  HMMA.1688.F32.TF32 R168, R68.reuse, R152, R168 ;  /* 0x0000009844a8723c */ /* 0x040ff000000810a8 */
[----:B------:R-:W-:Y:S08]  /*13830*/  HMMA.1688.F32.TF32 R12, R68, R156, R12 ;  /* 0x0000009c440c723c */ /* 0x000ff0000008100c */
[----:B--2---:R-:W-:Y:S01]  /*13840*/  HMMA.1688.F32.TF32 R88, R88, R44, R176 ;  /* 0x0000002c5858723c */ /* 0x004fe200000810b0 */
[----:B------:R-:W-:Y:S04]  /*13850*/  LDS R176, [R190+UR7+0x11800] ;  /* 0x01180007beb07984 */ /* 0x000fe80008000800 */
[----:B------:R-:W-:Y:S03]  /*13860*/  LDS R178, [R190+UR7+0x11c00] ;  /* 0x011c0007beb27984 */ /* 0x000fe60008000800 */
[C---:B------:R-:W-:Y:S01]  /*13870*/  HMMA.1688.F32.TF32 R16, R68.reuse, R56, R16 ;  /* 0x000000384410723c */ /* 0x040fe20000081010 */
[----:B------:R-:W-:Y:S04]  /*13880*/  LDS R177, [R191+UR7+0x11800] ;  /* 0x01180007bfb17984 */ /* 0x000fe80008000800 */
[----:B------:R-:W2:Y:S03]  /*13890*/  LDS R179, [R191+UR7+0x11c00] ;  /* 0x011c0007bfb37984 */ /* 0x000ea60008000800 */
[C---:B------:R-:W-:Y:S08]  /*138a0*/  HMMA.1688.F32.TF32 R20, R68.reuse, R52, R20 ;  /* 0x000000344414723c */ /* 0x040ff00000081014 */
[----:B------:R-:W-:Y:S01]  /*138b0*/  HMMA.1688.F32.TF32 R24, R68, R44, R24 ;  /* 0x0000002c4418723c */ /* 0x000fe20000081018 */
[----:B------:R-:W-:Y:S04]  /*138c0*/  LDS R68, [R3+UR7+0x11880] ;  /* 0x0118800703447984 */ /* 0x000fe80008000800 */
[----:B------:R-:W-:Y:S03]  /*138d0*/  LDS R70, [R3+UR7+0x11c80] ;  /* 0x011c800703467984 */ /* 0x000fe60008000800 */
[C---:B------:R-:W-:Y:S01]  /*138e0*/  HMMA.1688.F32.TF32 R180, R48.reuse, R132, R180 ;  /* 0x0000008430b4723c */ /* 0x040fe200000810b4 */
[----:B------:R-:W-:Y:S04]  /*138f0*/  LDS R69, [R189+UR7+0x11880] ;  /* 0x01188007bd457984 */ /* 0x000fe80008000800 */
[----:B------:R-:W3:Y:S03]  /*13900*/  LDS R71, [R189+UR7+0x11c80] ;  /* 0x011c8007bd477984 */ /* 0x000ee60008000800 */
[C---:B------:R-:W-:Y:S08]  /*13910*/  HMMA.1688.F32.TF32 R116, R48.reuse, R144, R116 ;  /* 0x000000903074723c */ /* 0x040ff00000081074 */
[C---:B------:R-:W-:Y:S08]  /*13920*/  HMMA.1688.F32.TF32 R64, R48.reuse, R56, R64 ;  /* 0x000000383040723c */ /* 0x040ff00000081040 */
[C---:B------:R-:W-:Y:S08]  /*13930*/  HMMA.1688.F32.TF32 R60, R48.reuse, R52, R60 ;  /* 0x00000034303c723c */ /* 0x040ff0000008103c */
[----:B------:R-:W-:Y:S01]  /*13940*/  HMMA.1688.F32.TF32 R40, R48, R44, R40 ;  /* 0x0000002c3028723c */ /* 0x000fe20000081028 */
[----:B------:R-:W-:Y:S04]  /*13950*/  LDS R48, [R190+UR7+0x11880] ;  /* 0x01188007be307984 */ /* 0x000fe80008000800 */
[----:B------:R-:W-:Y:S03]  /*13960*/  LDS R50, [R190+UR7+0x11c80] ;  /* 0x011c8007be327984 */ /* 0x000fe60008000800 */
[C---:B------:R-:W-:Y:S01]  /*13970*/  HMMA.1688.F32.TF32 R96, R92.reuse, R132, R96 ;  /* 0x000000845c60723c */ /* 0x040fe20000081060 */
[----:B------:R-:W-:Y:S04]  /*13980*/  LDS R49, [R191+UR7+0x11880] ;  /* 0x01188007bf317984 */ /* 0x000fe80008000800 */
[----:B------:R-:W4:Y:S03]  /*13990*/  LDS R51, [R191+UR7+0x11c80] ;  /* 0x011c8007bf337984 */ /* 0x000f260008000800 */
[C---:B------:R-:W-:Y:S08]  /*139a0*/  HMMA.1688.F32.TF32 R108, R92.reuse, R144, R108 ;  /* 0x000000905c6c723c */ /* 0x040ff0000008106c */
[C---:B------:R-:W-:Y:S08]  /*139b0*/  HMMA.1688.F32.TF32 R124, R92.reuse, R148, R124 ;  /* 0x000000945c7c723c */ /* 0x040ff0000008107c */
[C---:B------:R-:W-:Y:S08]  /*139c0*/  HMMA.1688.F32.TF32 R140, R92.reuse, R152, R140 ;  /* 0x000000985c8c723c */ /* 0x040ff0000008108c */
[C---:B------:R-:W-:Y:S08]  /*139d0*/  HMMA.1688.F32.TF32 R84, R92.reuse, R156, R84 ;  /* 0x0000009c5c54723c */ /* 0x040ff00000081054 */
[C---:B------:R-:W-:Y:S08]  /*139e0*/  HMMA.1688.F32.TF32 R80, R92.reuse, R56, R80 ;  /* 0x000000385c50723c */ /* 0x040ff00000081050 */
[C---:B------:R-:W-:Y:S08]  /*139f0*/  HMMA.1688.F32.TF32 R76, R92.reuse, R52, R76 ;  /* 0x000000345c4c723c */ /* 0x040ff0000008104c */
[----:B------:R-:W-:Y:S08]  /*13a00*/  HMMA.1688.F32.TF32 R8, R92, R44, R8 ;  /* 0x0000002c5c08723c */ /* 0x000ff00000081008 */
[C---:B-1----:R-:W-:Y:S08]  /*13a10*/  HMMA.1688.F32.TF32 R72, R184.reuse, R134, R72 ;  /* 0x00000086b848723c */ /* 0x042ff00000081048 */
[C---:B------:R-:W-:Y:S08]  /*13a20*/  HMMA.1688.F32.TF32 R104, R184.reuse, R146, R104 ;  /* 0x00000092b868723c */ /* 0x040ff00000081068 */
[C---:B------:R-:W-:Y:S08]  /*13a30*/  HMMA.1688.F32.TF32 R120, R184.reuse, R150, R120 ;  /* 0x00000096b878723c */ /* 0x040ff00000081078 */
[C---:B------:R-:W-:Y:S08]  /*13a40*/  HMMA.1688.F32.TF32 R136, R184.reuse, R154, R136 ;  /* 0x0000009ab888723c */ /* 0x040ff00000081088 */
[C---:B------:R-:W-:Y:S01]  /*13a50*/  HMMA.1688.F32.TF32 R92, R184.reuse, R158, R160 ;  /* 0x0000009eb85c723c */ /* 0x040fe200000810a0 */
[----:B------:R-:W-:Y:S04]  /*13a60*/  LDS R160, [R3+UR7+0x12880] ;  /* 0x0128800703a07984 */ /* 0x000fe80008000800 */
[----:B------:R-:W-:Y:S03]  /*13a70*/  LDS R162, [R3+UR7+0x12c80] ;  /* 0x012c800703a27984 */ /* 0x000fe60008000800 */
[C---:B------:R-:W-:Y:S01]  /*13a80*/  HMMA.1688.F32.TF32 R164, R184.reuse, R58, R164 ;  /* 0x0000003ab8a4723c */ /* 0x040fe200000810a4 */
[----:B------:R-:W-:Y:S04]  /*13a90*/  LDS R161, [R189+UR7+0x12880] ;  /* 0x01288007bda17984 */ /* 0x000fe80008000800 */
[----:B------:R-:W-:Y:S03]  /*13aa0*/  LDS R163, [R189+UR7+0x12c80] ;  /* 0x012c8007bda37984 */ /* 0x000fe60008000800 */
[C---:B------:R-:W-:Y:S08]  /*13ab0*/  HMMA.1688.F32.TF32 R172, R184.reuse, R54, R172 ;  /* 0x00000036b8ac723c */ /* 0x040ff000000810ac */
[----:B------:R-:W-:Y:S01]  /*13ac0*/  HMMA.1688.F32.TF32 R88, R184, R46, R88 ;  /* 0x0000002eb858723c */ /* 0x000fe20000081058 */
[----:B------:R-:W-:Y:S04]  /*13ad0*/  LDS R184, [R3+UR7+0x12800] ;  /* 0x0128000703b87984 */ /* 0x000fe80008000800 */
[----:B------:R-:W-:Y:S03]  /*13ae0*/  LDS R186, [R3+UR7+0x12c00] ;  /* 0x012c000703ba7984 */ /* 0x000fe60008000800 */
[C---:B--2---:R-:W-:Y:S01]  /*13af0*/  HMMA.1688.F32.TF32 R96, R176.reuse, R134, R96 ;  /* 0x00000086b060723c */ /* 0x044fe20000081060 */
[----:B------:R-:W-:Y:S04]  /*13b00*/  LDS R185, [R189+UR7+0x12800] ;  /* 0x01280007bdb97984 */ /* 0x000fe80008000800 */
[----:B------:R-:W-:Y:S03]  /*13b10*/  LDS R187, [R189+UR7+0x12c00] ;  /* 0x012c0007bdbb7984 */ /* 0x000fe60008000800 */
[C---:B------:R-:W-:Y:S08]  /*13b20*/  HMMA.1688.F32.TF32 R108, R176.reuse, R146, R108 ;  /* 0x00000092b06c723c */ /* 0x040ff0000008106c */
        /* <DEDUP_REMOVED lines=8> */
[C---:B---3--:R-:W-:Y:S01]  /*13bb0*/  HMMA.1688.F32.TF32 R100, R68.reuse, R134, R100 ;  /* 0x000000864464723c */ /* 0x048fe20000081064 */
        /* <DEDUP_REMOVED lines=9> */
[----:B------:R-:W-:Y:S07]  /*13c50*/  LDSM.16.M88.4 R68, [R6+UR10+0x3080] ;  /* 0x0030800a0644783b */ /* 0x000fee0008000200 */
[C---:B----4-:R-:W-:Y:S08]  /*13c60*/  HMMA.1688.F32.TF32 R132, R48.reuse, R134, R180 ;  /* 0x000000863084723c */ /* 0x050ff000000810b4 */
[C---:B------:R-:W-:Y:S01]  /*13c70*/  HMMA.1688.F32.TF32 R144, R48.reuse, R146, R116 ;  /* 0x000000923090723c */ /* 0x040fe20000081074 */
[----:B------:R-:W-:Y:S07]  /*13c80*/  LDSM.16.M88.4 R116, [R6+UR10+0x2080] ;  /* 0x0020800a0674783b */ /* 0x000fee0008000200 */
        /* <DEDUP_REMOVED lines=10> */
[----:B------:R-:W-:Y:S01]  /*13d30*/  HMMA.1688.F32.TF32 R44, R48, R46, R40 ;  /* 0x0000002e302c723c */ /* 0x000fe20000081028 */
[----:B------:R-:W-:Y:S04]  /*13d40*/  LDS R48, [R3+UR7+0x12000] ;  /* 0x0120000703307984 */ /* 0x000fe80008000800 */
[----:B------:R-:W-:Y:S04]  /*13d50*/  LDS R50, [R3+UR7+0x12400] ;  /* 0x0124000703327984 */ /* 0x000fe80008000800 */
[----:B------:R-:W-:Y:S04]  /*13d60*/  LDS R49, [R189+UR7+0x12000] ;  /* 0x01200007bd317984 */ /* 0x000fe80008000800 */
[----:B------:R-:W1:Y:S04]  /*13d70*/  LDS R51, [R189+UR7+0x12400] ;  /* 0x01240007bd337984 */ /* 0x000e680008000800 */
[----:B------:R-:W2:Y:S01]  /*13d80*/  LDSM.16.M88.4 R40, [R6+UR10+0x7080] ;  /* 0x0070800a0628783b */ /* 0x000ea20008000200 */
[C---:B-1----:R-:W-:Y:S08]  /*13d90*/  HMMA.1688.F32.TF32 R72, R48.reuse, R60, R72 ;  /* 0x0000003c3048723c */ /* 0x042ff00000081048 */
[C---:B------:R-:W-:Y:S08]  /*13da0*/  HMMA.1688.F32.TF32 R104, R48.reuse, R28, R104 ;  /* 0x0000001c3068723c */ /* 0x040ff00000081068 */
[C---:B------:R-:W-:Y:S08]  /*13db0*/  HMMA.1688.F32.TF32 R120, R48.reuse, R116, R120 ;  /* 0x000000743078723c */ /* 0x040ff00000081078 */
[C---:B------:R-:W-:Y:S08]  /*13dc0*/  HMMA.1688.F32.TF32 R136, R48.reuse, R68, R136 ;  /* 0x000000443088723c */ /* 0x040ff00000081088 */
[C---:B------:R-:W-:Y:S08]  /*13dd0*/  HMMA.1688.F32.TF32 R92, R48.reuse, R64, R92 ;  /* 0x00000040305c723c */ /* 0x040ff0000008105c */
[C---:B------:R-:W-:Y:S08]  /*13de0*/  HMMA.1688.F32.TF32 R164, R48.reuse, R32, R164 ;  /* 0x0000002030a4723c */ /* 0x040ff000000810a4 */
[C---:B------:R-:W-:Y:S08]  /*13df0*/  HMMA.1688.F32.TF32 R172, R48.reuse, R36, R172 ;  /* 0x0000002430ac723c */ /* 0x040ff000000810ac */
[----:B--2---:R-:W-:Y:S01]  /*13e00*/  HMMA.1688.F32.TF32 R88, R48, R40, R88 ;  /* 0x000000283058723c */ /* 0x004fe20000081058 */
        /* <DEDUP_REMOVED lines=59> */
[----:B------:R-:W-:Y:S08]  /*141c0*/  HMMA.1688.F32.TF32 R24, R160, R42, R24 ;  /* 0x0000002aa018723c */ /* 0x000ff00000081018 */
[C---:B------:R-:W-:Y:S08]  /*141d0*/  HMMA.1688.F32.TF32 R140, R176.reuse, R70, R140 ;  /* 0x00000046b08c723c */ /* 0x040ff0000008108c */
[----:B------:R-:W-:Y:S01]  /*141e0*/  HMMA.1688.F32.TF32 R84, R176, R66, R84 ;  /* 0x00000042b054723c */ /* 0x000fe20000081054 */
[----:B------:R-:W-:Y:S04]  /*141f0*/  LDS R176, [R3+UR7+0x13000] ;  /* 0x0130000703b07984 */ /* 0x000fe80008000800 */
[----:B------:R-:W-:Y:S03]  /*14200*/  LDS R178, [R3+UR7+0x13400] ;  /* 0x0134000703b27984 */ /* 0x000fe60008000800 */
[C---:B------:R-:W-:Y:S01]  /*14210*/  HMMA.1688.F32.TF32 R120, R184.reuse, R118, R120 ;  /* 0x00000076b878723c */ /* 0x040fe20000081078 */
[----:B------:R-:W-:Y:S04]  /*14220*/  LDS R177, [R189+UR7+0x13000] ;  /* 0x01300007bdb17984 */ /* 0x000fe80008000800 */
[----:B------:R-:W-:Y:S03]  /*14230*/  LDS R179, [R189+UR7+0x13400] ;  /* 0x01340007bdb37984 */ /* 0x000fe60008000800 */
[----:B------:R-:W-:Y:S08]  /*14240*/  HMMA.1688.F32.TF32 R136, R184, R70, R136 ;  /* 0x00000046b888723c */ /* 0x000ff00000081088 */
[C---:B-1----:R-:W-:Y:S01]  /*14250*/  HMMA.1688.F32.TF32 R160, R48.reuse, R62, R132 ;  /* 0x0000003e30a0723c */ /* 0x042fe20000081084 */
[----:B------:R-:W1:Y:S07]  /*14260*/  LDSM.16.M88.4 R60, [R188+UR10+0x1080] ;  /* 0x0010800abc3c783b */ /* 0x000e6e0008000200 */
[C---:B------:R-:W-:Y:S08]  /*14270*/  HMMA.1688.F32.TF32 R144, R48.reuse, R30, R144 ;  /* 0x0000001e3090723c */ /* 0x040ff00000081090 */
[C---:B------:R-:W-:Y:S01]  /*14280*/  HMMA.1688.F32.TF32 R132, R48.reuse, R118, R148 ;  /* 0x000000763084723c */ /* 0x040fe20000081094 */
[----:B------:R-:W-:Y:S07]  /*14290*/  LDSM.16.M88.4 R148, [R188+UR10+0x6080] ;  /* 0x0060800abc94783b */ /* 0x000fee0008000200 */
[C---:B------:R-:W-:Y:S01]  /*142a0*/  HMMA.1688.F32.TF32 R152, R48.reuse, R70, R152 ;  /* 0x000000463098723c */ /* 0x040fe20000081098 */
[----:B------:R-:W2:Y:S07]  /*142b0*/  LDSM.16.M88.4 R68, [R188+UR10+0x3080] ;  /* 0x0030800abc44783b */ /* 0x000eae0008000200 */
[C---:B------:R-:W-:Y:S01]  /*142c0*/  HMMA.1688.F32.TF32 R28, R48.reuse, R66, R156 ;  /* 0x00000042301c723c */ /* 0x040fe2000008109c */
[----:B------:R-:W3:Y:S04]  /*142d0*/  LDSM.16.M88.4 R64, [R188+UR10+0x2080] ;  /* 0x0020800abc40783b */ /* 0x000ee80008000200 */
[----:B------:R-:W-:Y:S03]  /*142e0*/  LDSM.16.M88.4 R156, [R188+UR10+0x4080] ;  /* 0x0040800abc9c783b */ /* 0x000fe60008000200 */
[C---:B------:R-:W-:Y:S01]  /*142f0*/  HMMA.1688.F32.TF32 R32, R48.reuse, R34, R56 ;  /* 0x000000223020723c */ /* 0x040fe20000081038 */
[----:B------:R-:W4:Y:S07]  /*14300*/  LDSM.16.M88.4 R56, [R188+UR10+0x80] ;  /* 0x0000800abc38783b */ /* 0x000f2e0008000200 */
[C---:B------:R-:W-:Y:S01]  /*14310*/  HMMA.1688.F32.TF32 R36, R48.reuse, R38, R52 ;  /* 0x000000263024723c */ /* 0x040fe20000081034 */
[----:B------:R-:W-:Y:S04]  /*14320*/  LDS R52, [R190+UR7+0x13080] ;  /* 0x01308007be347984 */ /* 0x000fe80008000800 */
[----:B------:R-:W-:Y:S03]  /*14330*/  LDS R54, [R190+UR7+0x13480] ;  /* 0x01348007be367984 */ /* 0x000fe60008000800 */
[----:B------:R-:W-:Y:S01]  /*14340*/  HMMA.1688.F32.TF32 R40, R48, R42, R44 ;  /* 0x0000002a3028723c */ /* 0x000fe2000008102c */
[----:B------:R-:W-:Y:S04]  /*14350*/  LDS R44, [R190+UR7+0x13000] ;  /* 0x01300007be2c7984 */ /* 0x000fe80008000800 */
[----:B------:R-:W-:Y:S03]  /*14360*/  LDS R46, [R190+UR7+0x13400] ;  /* 0x01340007be2e7984 */ /* 0x000fe60008000800 */
[C---:B-1----:R-:W-:Y:S01]  /*14370*/  HMMA.1688.F32.TF32 R104, R176.reuse, R60, R104 ;  /* 0x0000003cb068723c */ /* 0x042fe20000081068 */
[----:B------:R-:W-:Y:S04]  /*14380*/  LDS R45, [R191+UR7+0x13000] ;  /* 0x01300007bf2d7984 */ /* 0x000fe80008000800 */
[----:B------:R-:W1:Y:S03]  /*14390*/  LDS R47, [R191+UR7+0x13400] ;  /* 0x01340007bf2f7984 */ /* 0x000e660008000800 */
[C---:B--2---:R-:W-:Y:S01]  /*143a0*/  HMMA.1688.F32.TF32 R136, R176.reuse, R68, R136 ;  /* 0x00000044b088723c */ /* 0x044fe20000081088 */
[----:B------:R-:W-:Y:S04]  /*143b0*/  LDS R48, [R3+UR7+0x13080] ;  /* 0x0130800703307984 */ /* 0x000fe80008000800 */
[----:B------:R-:W-:Y:S03]  /*143c0*/  LDS R50, [R3+UR7+0x13480] ;  /* 0x0134800703327984 */ /* 0x000fe60008000800 */
[C---:B---3--:R-:W-:Y:S01]  /*143d0*/  HMMA.1688.F32.TF32 R120, R176.reuse, R64, R120 ;  /* 0x00000040b078723c */ /* 0x048fe20000081078 */
[----:B------:R-:W-:Y:S04]  /*143e0*/  LDS R49, [R189+UR7+0x13080] ;  /* 0x01308007bd317984 */ /* 0x000fe80008000800 */
[----:B------:R-:W2:Y:S03]  /*143f0*/  LDS R51, [R189+UR7+0x13480] ;  /* 0x01348007bd337984 */ /* 0x000ea60008000800 */
[C---:B----4-:R-:W-:Y:S01]  /*14400*/  HMMA.1688.F32.TF32 R72, R176.reuse, R56, R72 ;  /* 0x00000038b048723c */ /* 0x050fe20000081048 */
[----:B------:R-:W-:Y:S04]  /*14410*/  LDS R53, [R191+UR7+0x13080] ;  /* 0x01308007bf357984 */ /* 0x000fe80008000800 */
[----:B------:R-:W3:Y:S03]  /*14420*/  LDS R55, [R191+UR7+0x13480] ;  /* 0x01348007bf377984 */ /* 0x000ee60008000800 */
[----:B------:R-:W-:Y:S08]  /*14430*/  HMMA.1688.F32.TF32 R92, R176, R148, R92 ;  /* 0x00000094b05c723c */ /* 0x000ff0000008105c */
[C---:B-1----:R-:W-:Y:S08]  /*14440*/  HMMA.1688.F32.TF32 R108, R44.reuse, R60, R108 ;  /* 0x0000003c2c6c723c */ /* 0x042ff0000008106c */
[----:B------:R-:W-:Y:S08]  /*14450*/  HMMA.1688.F32.TF32 R96, R44, R56, R96 ;  /* 0x000000382c60723c */ /* 0x000ff00000081060 */
[-C--:B--2---:R-:W-:Y:S08]  /*14460*/  HMMA.1688.F32.TF32 R112, R48, R60.reuse, R112 ;  /* 0x0000003c3070723c */ /* 0x084ff00000081070 */
[C---:B---3--:R-:W-:Y:S01]  /*14470*/  HMMA.1688.F32.TF32 R116, R52.reuse, R60, R144 ;  /* 0x0000003c3474723c */ /* 0x048fe20000081090 */
[----:B------:R-:W2:Y:S01]  /*14480*/  LDL R60, [R1+0x520] ;  /* 0x00052000013c7983 */ /* 0x000ea20000100800 */
[----:B------:R-:W1:Y:S03]  /*14490*/  LDC R61, c[0x0][0x3a0] ;  /* 0x0000e800ff3d7b82 */ /* 0x000e660000000800 */
[----:B------:R-:W3:Y:S03]  /*144a0*/  LDSM.16.M88.4 R144, [R188+UR10+0x7080] ;  /* 0x0070800abc90783b */ /* 0x000ee60008000200 */
[C---:B------:R-:W-:Y:S01]  /*144b0*/  HMMA.1688.F32.TF32 R172, R52.reuse, R68, R152 ;  /* 0x0000004434ac723c */ /* 0x040fe20000081098 */
[----:B------:R-:W4:Y:S07]  /*144c0*/  LDSM.16.M88.4 R152, [R188+UR10+0x5080] ;  /* 0x0050800abc98783b */ /* 0x000f2e0008000200 */
[C---:B------:R-:W-:Y:S08]  /*144d0*/  HMMA.1688.F32.TF32 R184, R52.reuse, R56, R160 ;  /* 0x0000003834b8723c */ /* 0x040ff000000810a0 */
[C---:B------:R-:W-:Y:S08]  /*144e0*/  HMMA.1688.F32.TF32 R132, R52.reuse, R64, R132 ;  /* 0x000000403484723c */ /* 0x040ff00000081084 */
[C---:B------:R-:W-:Y:S08]  /*144f0*/  HMMA.1688.F32.TF32 R28, R52.reuse, R156, R28 ;  /* 0x0000009c341c723c */ /* 0x040ff0000008101c */
[C---:B------:R-:W-:Y:S08]  /*14500*/  HMMA.1688.F32.TF32 R36, R52.reuse, R148, R36 ;  /* 0x000000943424723c */ /* 0x040ff00000081024 */
[C---:B---3--:R-:W-:Y:S08]  /*14510*/  HMMA.1688.F32.TF32 R40, R52.reuse, R144, R40 ;  /* 0x000000903428723c */ /* 0x048ff00000081028 */
[----:B----4-:R-:W-:Y:S01]  /*14520*/  HMMA.1688.F32.TF32 R32, R52, R152, R32 ;  /* 0x000000983420723c */ /* 0x010fe20000081020 */
[----:B------:R-:W-:Y:S04]  /*14530*/  LDS R52, [R190+UR7+0x13800] ;  /* 0x01380007be347984 */ /* 0x000fe80008000800 */
[----:B------:R-:W-:Y:S03]  /*14540*/  LDS R54, [R190+UR7+0x13c00] ;  /* 0x013c0007be367984 */ /* 0x000fe60008000800 */
[C---:B------:R-:W-:Y:S01]  /*14550*/  HMMA.1688.F32.TF32 R124, R44.reuse, R64, R124 ;  /* 0x000000402c7c723c */ /* 0x040fe2000008107c */
[----:B------:R-:W-:Y:S04]  /*14560*/  LDS R53, [R191+UR7+0x13800] ;  /* 0x01380007bf357984 */ /* 0x000fe80008000800 */
[----:B------:R-:W3:Y:S03]  /*14570*/  LDS R55, [R191+UR7+0x13c00] ;  /* 0x013c0007bf377984 */ /* 0x000ee60008000800 */
[----:B------:R-:W-:Y:S08]  /*14580*/  HMMA.1688.F32.TF32 R140, R44, R68, R140 ;  /* 0x000000442c8c723c */ /* 0x000ff0000008108c */
        /* <DEDUP_REMOVED lines=10> */
[----:B------:R-:W-:Y:S01]  /*14630*/  HMMA.1688.F32.TF32 R8, R44, R144, R8 ;  /* 0x000000902c08723c */ /* 0x000fe20000081008 */
[----:B------:R-:W-:Y:S04]  /*14640*/  LDS R45, [R189+UR7+0x13880] ;  /* 0x01388007bd2d7984 */ /* 0x000fe80008000800 */
[----:B------:R-:W-:Y:S03]  /*14650*/  LDS R47, [R189+UR7+0x13c80] ;  /* 0x013c8007bd2f7984 */ /* 0x000fe60008000800 */
[C---:B------:R-:W-:Y:S01]  /*14660*/  HMMA.1688.F32.TF32 R100, R48.reuse, R56, R100 ;  /* 0x000000383064723c */ /* 0x040fe20000081064 */
[----:B------:R-:W-:Y:S04]  /*14670*/  LDS R44, [R3+UR7+0x13880] ;  /* 0x01388007032c7984 */ /* 0x000fe80008000800 */
[----:B------:R-:W5:Y:S03]  /*14680*/  LDS R46, [R3+UR7+0x13c80] ;  /* 0x013c8007032e7984 */ /* 0x000f660008000800 */
[C---:B------:R-:W-:Y:S08]  /*14690*/  HMMA.1688.F32.TF32 R128, R48.reuse, R64, R128 ;  /* 0x000000403080723c */ /* 0x040ff00000081080 */
[C---:B------:R-:W-:Y:S08]  /*146a0*/  HMMA.1688.F32.TF32 R168, R48.reuse, R68, R168 ;  /* 0x0000004430a8723c */ /* 0x040ff000000810a8 */
[C---:B------:R-:W-:Y:S08]  /*146b0*/  HMMA.1688.F32.TF32 R12, R48.reuse, R156, R12 ;  /* 0x0000009c300c723c */ /* 0x040ff0000008100c */
[C---:B------:R-:W-:Y:S08]  /*146c0*/  HMMA.1688.F32.TF32 R16, R48.reuse, R152, R16 ;  /* 0x000000983010723c */ /* 0x040ff00000081010 */
[C---:B------:R-:W-:Y:S08]  /*146d0*/  HMMA.1688.F32.TF32 R20, R48.reuse, R148, R20 ;  /* 0x000000943014723c */ /* 0x040ff00000081014 */
[----:B------:R-:W-:Y:S01]  /*146e0*/  HMMA.1688.F32.TF32 R24, R48, R144, R24 ;  /* 0x000000903018723c */ /* 0x000fe20000081018 */
[----:B------:R-:W-:Y:S04]  /*146f0*/  LDS R48, [R190+UR7+0x13880] ;  /* 0x01388007be307984 */ /* 0x000fe80008000800 */
[----:B------:R-:W-:Y:S04]  /*14700*/  LDS R50, [R190+UR7+0x13c80] ;  /* 0x013c8007be327984 */ /* 0x000fe80008000800 */
[----:B------:R-:W-:Y:S04]  /*14710*/  LDS R49, [R191+UR7+0x13880] ;  /* 0x01388007bf317984 */ /* 0x000fe80008000800 */
[----:B------:R-:W1:Y:S01]  /*14720*/  LDS R51, [R191+UR7+0x13c80] ;  /* 0x013c8007bf337984 */ /* 0x000e620008000800 */
[C---:B---3--:R-:W-:Y:S08]  /*14730*/  HMMA.1688.F32.TF32 R96, R52.reuse, R58, R96 ;  /* 0x0000003a3460723c */ /* 0x048ff00000081060 */
[C---:B------:R-:W-:Y:S08]  /*14740*/  HMMA.1688.F32.TF32 R108, R52.reuse, R62, R108 ;  /* 0x0000003e346c723c */ /* 0x040ff0000008106c */
[C---:B------:R-:W-:Y:S08]  /*14750*/  HMMA.1688.F32.TF32 R124, R52.reuse, R66, R124 ;  /* 0x00000042347c723c */ /* 0x040ff0000008107c */
[C---:B------:R-:W-:Y:S08]  /*14760*/  HMMA.1688.F32.TF32 R140, R52.reuse, R70, R140 ;  /* 0x00000046348c723c */ /* 0x040ff0000008108c */
[C---:B------:R-:W-:Y:S08]  /*14770*/  HMMA.1688.F32.TF32 R84, R52.reuse, R158, R84 ;  /* 0x0000009e3454723c */ /* 0x040ff00000081054 */
[C---:B------:R-:W-:Y:S08]  /*14780*/  HMMA.1688.F32.TF32 R80, R52.reuse, R154, R80 ;  /* 0x0000009a3450723c */ /* 0x040ff00000081050 */
[C---:B------:R-:W-:Y:S08]  /*14790*/  HMMA.1688.F32.TF32 R76, R52.reuse, R150, R76 ;  /* 0x00000096344c723c */ /* 0x040ff0000008104c */
[----:B------:R-:W-:Y:S01]  /*147a0*/  HMMA.1688.F32.TF32 R8, R52, R146, R8 ;  /* 0x000000923408723c */ /* 0x000fe20000081008 */
[----:B------:R-:W3:Y:S04]  /*147b0*/  LDL.LU R53, [R1+0x10] ;  /* 0x0000100001357983 */ /* 0x000ee80000300800 */
[----:B------:R-:W3:Y:S03]  /*147c0*/  LDL.LU R52, [R1+0x14] ;  /* 0x0000140001347983 */ /* 0x000ee60000300800 */
[-C--:B----4-:R-:W-:Y:S08]  /*147d0*/  HMMA.1688.F32.TF32 R72, R176, R58.reuse, R72 ;  /* 0x0000003ab048723c */ /* 0x090ff00000081048 */
[-C--:B-----5:R-:W-:Y:S08]  /*147e0*/  HMMA.1688.F32.TF32 R100, R44, R58.reuse, R100 ;  /* 0x0000003a2c64723c */ /* 0x0a0ff00000081064 */
        /* <DEDUP_REMOVED lines=8> */
[----:B------:R-:W4:Y:S04]  /*14870*/  LDL.LU R50, [R1+0x30] ;  /* 0x0000300001327983 */ /* 0x000f280000300800 */
[----:B------:R-:W5:Y:S01]  /*14880*/  LDL.LU R48, [R1+0x34] ;  /* 0x0000340001307983 */ /* 0x000f620000300800 */
[----:B------:R-:W-:-:S03]  /*14890*/  VIADD R61, R61, 0xffffff80 ;  /* 0xffffff803d3d7836 */ /* 0x000fc60000000000 */
[----:B------:R-:W4:Y:S01]  /*148a0*/  LDL.LU R51, [R1+0x50] ;  /* 0x0000500001337983 */ /* 0x000f220000300800 */
[-C--:B------:R-:W-:Y:S03]  /*148b0*/  HMMA.1688.F32.TF32 R104, R176, R62.reuse, R104 ;  /* 0x0000003eb068723c */ /* 0x080fe60000081068 */
[----:B------:R-:W4:Y:S05]  /*148c0*/  LDL.LU R49, [R1+0x54] ;  /* 0x0000540001317983 */ /* 0x000f2a0000300800 */
[C---:B------:R-:W-:Y:S01]  /*148d0*/  HMMA.1688.F32.TF32 R112, R44.reuse, R62, R112 ;  /* 0x0000003e2c70723c */ /* 0x040fe20000081070 */
[----:B------:R-:W4:Y:S07]  /*148e0*/  LDL.LU R62, [R1+0x70] ;  /* 0x00007000013e7983 */ /* 0x000f2e0000300800 */
[C---:B------:R-:W-:Y:S08]  /*148f0*/  HMMA.1688.F32.TF32 R128, R44.reuse, R66, R128 ;  /* 0x000000422c80723c */ /* 0x040ff00000081080 */
[C---:B------:R-:W-:Y:S08]  /*14900*/  HMMA.1688.F32.TF32 R168, R44.reuse, R70, R168 ;  /* 0x000000462ca8723c */ /* 0x040ff000000810a8 */
[C---:B------:R-:W-:Y:S08]  /*14910*/  HMMA.1688.F32.TF32 R12, R44.reuse, R158, R12 ;  /* 0x0000009e2c0c723c */ /* 0x040ff0000008100c */
[C---:B------:R-:W-:Y:S08]  /*14920*/  HMMA.1688.F32.TF32 R16, R44.reuse, R154, R16 ;  /* 0x0000009a2c10723c */ /* 0x040ff00000081010 */
[C---:B------:R-:W-:Y:S08]  /*14930*/  HMMA.1688.F32.TF32 R20, R44.reuse, R150, R20 ;  /* 0x000000962c14723c */ /* 0x040ff00000081014 */
[----:B------:R-:W-:Y:S01]  /*14940*/  HMMA.1688.F32.TF32 R24, R44, R146, R24 ;  /* 0x000000922c18723c */ /* 0x000fe20000081018 */
[----:B------:R-:W-:-:S02]  /*14950*/  IMAD R44, R192, -0x40, R61 ;  /* 0xffffffc0c02c7824 */ /* 0x000fc400078e023d */
[----:B------:R-:W4:Y:S01]  /*14960*/  LDL.LU R61, [R1+0x74] ;  /* 0x00007400013d7983 */ /* 0x000f220000300800 */
[----:B------:R-:W1:Y:S01]  /*14970*/  S2R R191, SR_TID.X ;  /* 0x0000000000bf7919 */ /* 0x000e620000002100 */
[----:B--2---:R-:W-:Y:S01]  /*14980*/  VIADD R45, R60, 0xfffffffe ;  /* 0xfffffffe3c2d7836 */ /* 0x004fe20000000000 */
[----:B------:R-:W-:Y:S01]  /*14990*/  ISETP.GT.AND P1, PT, R44, RZ, PT ;  /* 0x000000ff2c00720c */ /* 0x000fe20003f24270 */
[----:B------:R-:W-:-:S03]  /*149a0*/  UIADD3 UR5, UPT, UPT, UR5, 0x1, URZ ;  /* 0x0000000105057890 */ /* 0x000fc6000fffe0ff */
[----:B------:R-:W-:Y:S02]  /*149b0*/  ISETP.GE.AND P0, PT, R192, R45, PT ;  /* 0x0000002dc000720c */ /* 0x000fe40003f06270 */
[----:B------:R-:W-:Y:S01]  /*149c0*/  SEL R45, RZ, 0x4, !P1 ;  /* 0x00000004ff2d7807 */ /* 0x000fe20004800000 */
[----:B------:R-:W-:Y:S01]  /*149d0*/  UISETP.GT.AND UP0, UPT, UR5, 0x1, UPT ;  /* 0x000000010500788c */ /* 0x000fe2000bf04270 */
[----:B------:R-:W-:Y:S02]  /*149e0*/  ISETP.GT.AND P1, PT, R44, 0x4, PT ;  /* 0x000000042c00780c */ /* 0x000fe40003f24270 */
[----:B------:R-:W-:Y:S01]  /*149f0*/  SEL R45, R45, RZ, !P0 ;  /* 0x000000ff2d2d7207 */ /* 0x000fe20004000000 */
[----:B------:R-:W-:Y:S01]  /*14a00*/  USEL UR5, UR5, URZ, !UP0 ;  /* 0x000000ff05057287 */ /* 0x000fe2000c000000 */
[----:B------:R-:W-:Y:S02]  /*14a10*/  IADD3 R194, P3, PT, R194, R5, RZ ;  /* 0x00000005c2c27210 */ /* 0x000fe40007f7e0ff */
[----:B------:R-:W-:-:S02]  /*14a20*/  ISETP.NE.U32.AND P2, PT, R45, RZ, PT ;  /* 0x000000ff2d00720c */ /* 0x000fc40003f45070 */
[----:B------:R-:W-:Y:S01]  /*14a30*/  SEL R45, RZ, 0x4, !P1 ;  /* 0x00000004ff2d7807 */ /* 0x000fe20004800000 */
[----:B------:R-:W-:Y:S01]  /*14a40*/  ULEA UR7, UR5, UR4, 0xe ;  /* 0x0000000405077291 */ /* 0x000fe2000f8e70ff */
[----:B------:R-:W-:Y:S02]  /*14a50*/  IADD3.X R193, PT, PT, R193, R4, RZ, P3, !PT ;  /* 0x00000004c1c17210 */ /* 0x000fe40001ffe4ff */
[----:B------:R-:W-:Y:S02]  /*14a60*/  SEL R45, R45, RZ, !P0 ;  /* 0x000000ff2d2d7207 */ /* 0x000fe40004000000 */
[----:B------:R-:W-:Y:S02]  /*14a70*/  IADD3 R202, P4, PT, R202, R5, RZ ;  /* 0x00000005caca7210 */ /* 0x000fe40007f9e0ff */
[----:B-1----:R-:W-:Y:S02]  /*14a80*/  LOP3.LUT R191, R191, 0x3f, RZ, 0xc0, !PT ;  /* 0x0000003fbfbf7812 */ /* 0x002fe400078ec0ff */
[----:B------:R-:W-:-:S03]  /*14a90*/  ISETP.NE.U32.AND P1, PT, R45, RZ, PT ;  /* 0x000000ff2d00720c */ /* 0x000fc60003f25070 */
[----:B------:R-:W-:Y:S02]  /*14aa0*/  IMAD.SHL.U32 R64, R191, 0x4, RZ ;  /* 0x00000004bf407824 */ /* 0x000fe400078e00ff */
[----:B------:R-:W-:Y:S02]  /*14ab0*/  IMAD.MOV.U32 R46, RZ, RZ, R194 ;  /* 0x000000ffff2e7224 */ /* 0x000fe400078e00c2 */
[----:B------:R-:W-:Y:S02]  /*14ac0*/  VIADD R45, R64, UR7 ;  /* 0x00000007402d7c36 */ /* 0x000fe40008000000 */
[----:B------:R-:W-:Y:S01]  /*14ad0*/  IMAD.MOV.U32 R47, RZ, RZ, R193 ;  /* 0x000000ffff2f7224 */ /* 0x000fe200078e00c1 */
[----:B------:R-:W-:Y:S01]  /*14ae0*/  BAR.SYNC.DEFER_BLOCKING 0x0 ;  /* 0x0000000000007b1d */ /* 0x000fe20000010000 */
[----:B------:R-:W-:Y:S01]  /*14af0*/  IMAD.X R201, R201, 0x1, R4, P4 ;  /* 0x00000001c9c97824 */ /* 0x000fe200020e0604 */
[----:B------:R-:W-:-:S04]  /*14b00*/  IADD3 R210, P3, PT, R210, R5, RZ ;  /* 0x00000005d2d27210 */ /* 0x000fc80007f7e0ff */
[----:B------:R-:W-:Y:S01]  /*14b10*/  @!PT LDS RZ, [RZ] ;  /* 0x00000000fffff984 */ /* 0x000fe20000000800 */
[----:B------:R-:W-:Y:S01]  /*14b20*/  @!PT LDS RZ, [RZ] ;  /* 0x00000000fffff984 */ /* 0x000fe20000000800 */
[----:B------:R-:W-:Y:S01]  /*14b30*/  @!PT LDS RZ, [RZ] ;  /* 0x00000000fffff984 */ /* 0x000fe20000000800 */
[----:B------:R1:W-:Y:S02]  /*14b40*/  LDGSTS.E [R45+0x10000], desc[UR8][R46.64], P2 ;  /* 0x100000002e2d7fae */ /* 0x0003e400091a1008 */
[----:B-1----:R-:W-:Y:S02]  /*14b50*/  IMAD.MOV.U32 R46, RZ, RZ, R202 ;  /* 0x000000ffff2e7224 */ /* 0x002fe400078e00ca */
[----:B------:R-:W-:-:S05]  /*14b60*/  IMAD.MOV.U32 R47, RZ, RZ, R201 ;  /* 0x000000ffff2f7224 */ /* 0x000fca00078e00c9 */
[----:B------:R1:W-:Y:S01]  /*14b70*/  LDGSTS.E [R45+0x10400], desc[UR8][R46.64], P1 ;  /* 0x104000002e2d7fae */ /* 0x0003e200089a1008 */
[----:B------:R-:W-:-:S04]  /*14b80*/  ISETP.GT.AND P1, PT, R44, 0x8, PT ;  /* 0x000000082c00780c */ /* 0x000fc80003f24270 */
[----:B-1----:R-:W-:Y:S02]  /*14b90*/  SEL R46, RZ, 0x4, !P1 ;  /* 0x00000004ff2e7807 */ /* 0x002fe40004800000 */
[----:B------:R-:W-:Y:S02]  /*14ba0*/  ISETP.GT.AND P1, PT, R44, 0xc, PT ;  /* 0x0000000c2c00780c */ /* 0x000fe40003f24270 */
[----:B------:R-:W-:-:S04]  /*14bb0*/  SEL R46, R46, RZ, !P0 ;  /* 0x000000ff2e2e7207 */ /* 0x000fc80004000000 */
[----:B------:R-:W-:Y:S02]  /*14bc0*/  ISETP.NE.U32.AND P2, PT, R46, RZ, PT ;  /* 0x000000ff2e00720c */ /* 0x000fe40003f45070 */
[----:B------:R-:W-:Y:S02]  /*14bd0*/  SEL R46, RZ, 0x4, !P1 ;  /* 0x00000004ff2e7807 */ /* 0x000fe40004800000 */
[----:B------:R-:W-:Y:S02]  /*14be0*/  IADD3.X R209, PT, PT, R209, R4, RZ, P3, !PT ;  /* 0x00000004d1d17210 */ /* 0x000fe40001ffe4ff */
[----:B------:R-:W-:Y:S02]  /*14bf0*/  SEL R46, R46, RZ, !P0 ;  /* 0x000000ff2e2e7207 */ /* 0x000fe40004000000 */
[----:B------:R-:W-:Y:S02]  /*14c00*/  IADD3 R218, P4, PT, R218, R5, RZ ;  /* 0x00000005dada7210 */ /* 0x000fe40007f9e0ff */
[----:B------:R-:W-:Y:S01]  /*14c10*/  ISETP.NE.U32.AND P1, PT, R46, RZ, PT ;  /* 0x000000ff2e00720c */ /* 0x000fe20003f25070 */
[----:B------:R-:W-:-:S02]  /*14c20*/  IMAD.MOV.U32 R46, RZ, RZ, R210 ;  /* 0x000000ffff2e7224 */ /* 0x000fc400078e00d2 */
[----:B------:R-:W-:Y:S02]  /*14c30*/  IMAD.MOV.U32 R47, RZ, RZ, R209 ;  /* 0x000000ffff2f7224 */ /* 0x000fe400078e00d1 */
[----:B------:R-:W-:-:S03]  /*14c40*/  IMAD.X R217, R217, 0x1, R4, P4 ;  /* 0x00000001d9d97824 */ /* 0x000fc600020e0604 */
[----:B------:R1:W-:Y:S02]  /*14c50*/  LDGSTS.E [R45+0x10800], desc[UR8][R46.64], P2 ;  /* 0x108000002e2d7fae */ /* 0x0003e400091a1008 */
[----:B-1----:R-:W-:Y:S02]  /*14c60*/  IMAD.MOV.U32 R46, RZ, RZ, R218 ;  /* 0x000000ffff2e7224 */ /* 0x002fe400078e00da */
[----:B------:R-:W-:-:S05]  /*14c70*/  IMAD.MOV.U32 R47, RZ, RZ, R217 ;  /* 0x000000ffff2f7224 */ /* 0x000fca00078e00d9 */
[----:B------:R1:W-:Y:S01]  /*14c80*/  LDGSTS.E [R45+0x10c00], desc[UR8][R46.64], P1 ;  /* 0x10c000002e2d7fae */ /* 0x0003e200089a1008 */
[----:B------:R-:W-:-:S04]  /*14c90*/  ISETP.GT.AND P1, PT, R44, 0x10, PT ;  /* 0x000000102c00780c */ /* 0x000fc80003f24270 */
[----:B-1----:R-:W-:Y:S02]  /*14ca0*/  SEL R46, RZ, 0x4, !P1 ;  /* 0x00000004ff2e7807 */ /* 0x002fe40004800000 */
[----:B------:R-:W-:Y:S02]  /*14cb0*/  ISETP.GT.AND P1, PT, R44, 0x14, PT ;  /* 0x000000142c00780c */ /* 0x000fe40003f24270 */
[----:B------:R-:W-:Y:S02]  /*14cc0*/  SEL R46, R46, RZ, !P0 ;  /* 0x000000ff2e2e7207 */ /* 0x000fe40004000000 */
[----:B------:R-:W-:Y:S02]  /*14cd0*/  IADD3 R226, P3, PT, R226, R5, RZ ;  /* 0x00000005e2e27210 */ /* 0x000fe40007f7e0ff */
[----:B------:R-:W-:Y:S02]  /*14ce0*/  ISETP.NE.U32.AND P2, PT, R46, RZ, PT ;  /* 0x000000ff2e00720c */ /* 0x000fe40003f45070 */
[----:B------:R-:W-:Y:S01]  /*14cf0*/  SEL R46, RZ, 0x4, !P1 ;  /* 0x00000004ff2e7807 */ /* 0x000fe20004800000 */
[----:B------:R-:W-:-:S03]  /*14d00*/  IMAD.X R225, R225, 0x1, R4, P3 ;  /* 0x00000001e1e17824 */ /* 0x000fc600018e0604 */
[----:B------:R-:W-:Y:S02]  /*14d10*/  SEL R46, R46, RZ, !P0 ;  /* 0x000000ff2e2e7207 */ /* 0x000fe40004000000 */
[----:B------:R-:W-:Y:S02]  /*14d20*/  IADD3 R234, P4, PT, R234, R5, RZ ;  /* 0x00000005eaea7210 */ /* 0x000fe40007f9e0ff */
[----:B------:R-:W-:Y:S01]  /*14d30*/  ISETP.NE.U32.AND P1, PT, R46, RZ, PT ;  /* 0x000000ff2e00720c */ /* 0x000fe20003f25070 */
[----:B------:R-:W-:Y:S01]  /*14d40*/  IMAD.MOV.U32 R46, RZ, RZ, R226 ;  /* 0x000000ffff2e7224 */ /* 0x000fe200078e00e2 */
[----:B------:R-:W-:Y:S01]  /*14d50*/  IADD3.X R233, PT, PT, R233, R4, RZ, P4, !PT ;  /* 0x00000004e9e97210 */ /* 0x000fe200027fe4ff */
[----:B------:R-:W-:-:S05]  /*14d60*/  IMAD.MOV.U32 R47, RZ, RZ, R225 ;  /* 0x000000ffff2f7224 */ /* 0x000fca00078e00e1 */
        /* <DEDUP_REMOVED lines=16> */
[----:B------:R-:W-:Y:S01]  /*14e70*/  MOV R46, R242 ;  /* 0x000000f2002e7202 */ /* 0x000fe20000000f00 */
[----:B------:R-:W-:-:S04]  /*14e80*/  IMAD.X R249, R249, 0x1, R4, P4 ;  /* 0x00000001f9f97824 */ /* 0x000fc800020e0604 */
[----:B------:R1:W-:Y:S01]  /*14e90*/  LDGSTS.E [R45+0x11800], desc[UR8][R46.64], P2 ;  /* 0x118000002e2d7fae */ /* 0x0003e200091a1008 */
[----:B---3--:R-:W-:Y:S01]  /*14ea0*/  IADD3 R52, P3, PT, R52, R5, RZ ;  /* 0x0000000534347210 */ /* 0x008fe20007f7e0ff */
[----:B-1----:R-:W-:Y:S02]  /*14eb0*/  IMAD.MOV.U32 R46, RZ, RZ, R250 ;  /* 0x000000ffff2e7224 */ /* 0x002fe400078e00fa */
[----:B------:R-:W-:-:S05]  /*14ec0*/  IMAD.MOV.U32 R47, RZ, RZ, R249 ;  /* 0x000000ffff2f7224 */ /* 0x000fca00078e00f9 */
[----:B------:R1:W-:Y:S01]  /*14ed0*/  LDGSTS.E [R45+0x11c00], desc[UR8][R46.64], P1 ;  /* 0x11c000002e2d7fae */ /* 0x0003e200089a1008 */
[----:B------:R-:W-:Y:S02]  /*14ee0*/  ISETP.GT.AND P1, PT, R44, 0x20, PT ;  /* 0x000000202c00780c */ /* 0x000fe40003f24270 */
[----:B-----5:R-:W-:Y:S01]  /*14ef0*/  IADD3 R48, P4, PT, R48, R5, RZ ;  /* 0x0000000530307210 */ /* 0x020fe20007f9e0ff */
[--C-:B------:R-:W-:Y:S01]  /*14f00*/  IMAD.X R53, R53, 0x1, R4.reuse, P3 ;  /* 0x0000000135357824 */ /* 0x100fe200018e0604 */
[----:B-1----:R-:W-:Y:S02]  /*14f10*/  SEL R46, RZ, 0x4, !P1 ;  /* 0x00000004ff2e7807 */ /* 0x002fe40004800000 */
[----:B------:R-:W-:Y:S02]  /*14f20*/  ISETP.GT.AND P1, PT, R44, 0x24, PT ;  /* 0x000000242c00780c */ /* 0x000fe40003f24270 */
[----:B------:R-:W-:Y:S01]  /*14f30*/  SEL R46, R46, RZ, !P0 ;  /* 0x000000ff2e2e7207 */ /* 0x000fe20004000000 */
[----:B----4-:R-:W-:Y:S01]  /*14f40*/  IMAD.X R50, R50, 0x1, R4, P4 ;  /* 0x0000000132327824 */ /* 0x010fe200020e0604 */
[----:B------:R-:W-:Y:S02]  /*14f50*/  STL [R1+0x14], R52 ;  /* 0x0000143401007387 */ /* 0x000fe40000100800 */
[----:B------:R-:W-:-:S02]  /*14f60*/  ISETP.NE.U32.AND P2, PT, R46, RZ, PT ;  /* 0x000000ff2e00720c */ /* 0x000fc40003f45070 */
[----:B------:R-:W-:Y:S01]  /*14f70*/  SEL R46, RZ, 0x4, !P1 ;  /* 0x00000004ff2e7807 */ /* 0x000fe20004800000 */
[----:B------:R1:W-:Y:S04]  /*14f80*/  STL [R1+0x10], R53 ;  /* 0x0000103501007387 */ /* 0x0003e80000100800 */
[----:B------:R-:W-:Y:S01]  /*14f90*/  STL [R1+0x34], R48 ;  /* 0x0000343001007387 */ /* 0x000fe20000100800 */
[----:B------:R-:W-:-:S03]  /*14fa0*/  SEL R46, R46, RZ, !P0 ;  /* 0x000000ff2e2e7207 */ /* 0x000fc60004000000 */
[----:B------:R2:W-:Y:S04]  /*14fb0*/  STL [R1+0x30], R50 ;  /* 0x0000303201007387 */ /* 0x0005e80000100800 */
[----:B------:R-:W3:Y:S01]  /*14fc0*/  LDL.LU R55, [R1+0x90] ;  /* 0x0000900001377983 */ /* 0x000ee20000300800 */
[----:B------:R-:W-:-:S03]  /*14fd0*/  ISETP.NE.U32.AND P1, PT, R46, RZ, PT ;  /* 0x000000ff2e00720c */ /* 0x000fc60003f25070 */
[----:B------:R-:W4:Y:S01]  /*14fe0*/  LDL.LU R54, [R1+0x94] ;  /* 0x0000940001367983 */ /* 0x000f220000300800 */
[----:B------:R-:W-:Y:S01]  /*14ff0*/  MOV R47, R53 ;  /* 0x00000035002f7202 */ /* 0x000fe20000000f00 */
[----:B------:R-:W-:Y:S02]  /*15000*/  IMAD.MOV.U32 R46, RZ, RZ, R52 ;  /* 0x000000ffff2e7224 */ /* 0x000fe400078e0034 */
[----:B-1----:R-:W5:Y:S04]  /*15010*/  LDL.LU R53, [R1+0xb0] ;  /* 0x0000b00001357983 */ /* 0x002f680000300800 */
[----:B------:R-:W5:Y:S04]  /*15020*/  LDL.LU R52, [R1+0xb4] ;  /* 0x0000b40001347983 */ /* 0x000f680000300800 */
[----:B------:R1:W-:Y:S02]  /*15030*/  LDGSTS.E [R45+0x12000], desc[UR8][R46.64], P2 ;  /* 0x120000002e2d7fae */ /* 0x0003e400091a1008 */
[----:B-1----:R-:W-:-:S02]  /*15040*/  IMAD.MOV.U32 R46, RZ, RZ, R48 ;  /* 0x000000ffff2e7224 */ /* 0x002fc400078e0030 */
[----:B------:R-:W-:Y:S01]  /*15050*/  IMAD.MOV.U32 R47, RZ, RZ, R50 ;  /* 0x000000ffff2f7224 */ /* 0x000fe200078e0032 */
[-C--:B------:R-:W-:Y:S01]  /*15060*/  IADD3 R49, P3, PT, R49, R5.reuse, RZ ;  /* 0x0000000531317210 */ /* 0x080fe20007f7e0ff */
[----:B--2---:R-:W2:Y:S04]  /*15070*/  LDL.LU R50, [R1+0xd4] ;  /* 0x0000d40001327983 */ /* 0x004ea80000300800 */
[----:B------:R1:W-:Y:S01]  /*15080*/  LDGSTS.E [R45+0x12400], desc[UR8][R46.64], P1 ;  /* 0x124000002e2d7fae */ /* 0x0003e200089a1008 */
[----:B------:R-:W-:Y:S02]  /*15090*/  ISETP.GT.AND P1, PT, R44, 0x28, PT ;  /* 0x000000282c00780c */ /* 0x000fe40003f24270 */
[----:B------:R-:W-:Y:S01]  /*150a0*/  IADD3 R61, P4, PT, R61, R5, RZ ;  /* 0x000000053d3d7210 */ /* 0x000fe20007f9e0ff */
[----:B------:R-:W-:Y:S01]  /*150b0*/  IMAD.X R51, R51, 0x1, R4, P3 ;  /* 0x0000000133337824 */ /* 0x000fe200018e0604 */
[----:B------:R-:W2:Y:S01]  /*150c0*/  LDL.LU R48, [R1+0xf4] ;  /* 0x0000f40001307983 */ /* 0x000ea20000300800 */
[----:B-1----:R-:W-:-:S02]  /*150d0*/  SEL R46, RZ, 0x4, !P1 ;  /* 0x00000004ff2e7807 */ /* 0x002fc40004800000 */
[----:B------:R-:W-:Y:S02]  /*150e0*/  ISETP.GT.AND P1, PT, R44, 0x2c, PT ;  /* 0x0000002c2c00780c */ /* 0x000fe40003f24270 */
[----:B------:R-:W-:-:S04]  /*150f0*/  SEL R46, R46, RZ, !P0 ;  /* 0x000000ff2e2e7207 */ /* 0x000fc80004000000 */
[----:B------:R-:W-:Y:S02]  /*15100*/  ISETP.NE.U32.AND P2, PT, R46, RZ, PT ;  /* 0x000000ff2e00720c */ /* 0x000fe40003f45070 */
[----:B------:R-:W-:Y:S01]  /*15110*/  SEL R46, RZ, 0x4, !P1 ;  /* 0x00000004ff2e7807 */ /* 0x000fe20004800000 */
[----:B------:R-:W-:Y:S01]  /*15120*/  IMAD.X R62, R62, 0x1, R4, P4 ;  /* 0x000000013e3e7824 */ /* 0x000fe200020e0604 */
[----:B------:R-:W-:Y:S02]  /*15130*/  STL [R1+0x54], R49 ;  /* 0x0000543101007387 */ /* 0x000fe40000100800 */
[----:B------:R-:W-:Y:S01]  /*15140*/  SEL R46, R46, RZ, !P0 ;  /* 0x000000ff2e2e7207 */ /* 0x000fe20004000000 */
[----:B------:R-:W-:Y:S01]  /*15150*/  IMAD.MOV.U32 R47, RZ, RZ, R51 ;  /* 0x000000ffff2f7224 */ /* 0x000fe200078e0033 */
[----:B------:R1:W-:Y:S02]  /*15160*/  STL [R1+0x50], R51 ;  /* 0x0000503301007387 */ /* 0x0003e40000100800 */
[----:B------:R-:W-:-:S02]  /*15170*/  ISETP.NE.U32.AND P1, PT, R46, RZ, PT ;  /* 0x000000ff2e00720c */ /* 0x000fc40003f25070 */
[----:B------:R-:W-:Y:S01]  /*15180*/  STL [R1+0x74], R61 ;  /* 0x0000743d01007387 */ /* 0x000fe20000100800 */
[----:B------:R-:W-:-:S03]  /*15190*/  IMAD.MOV.U32 R46, RZ, RZ, R49 ;  /* 0x000000ffff2e7224 */ /* 0x000fc600078e0031 */
[----:B-1----:R-:W2:Y:S04]  /*151a0*/  LDL.LU R51, [R1+0xd0] ;  /* 0x0000d00001337983 */ /* 0x002ea80000300800 */
[----:B------:R-:W-:Y:S04]  /*151b0*/  STL [R1+0x70], R62 ;  /* 0x0000703e01007387 */ /* 0x000fe80000100800 */
[----:B------:R-:W2:Y:S04]  /*151c0*/  LDL.LU R49, [R1+0xf0] ;  /* 0x0000f00001317983 */ /* 0x000ea80000300800 */
[----:B------:R1:W-:Y:S02]  /*151d0*/  LDGSTS.E [R45+0x12800], desc[UR8][R46.64], P2 ;  /* 0x128000002e2d7fae */ /* 0x0003e400091a1008 */
[----:B-1----:R-:W-:Y:S01]  /*151e0*/  MOV R46, R61 ;  /* 0x0000003d002e7202 */ /* 0x002fe20000000f00 */
[----:B------:R-:W-:-:S05]  /*151f0*/  IMAD.MOV.U32 R47, RZ, RZ, R62 ;  /* 0x000000ffff2f7224 */ /* 0x000fca00078e003e */
[----:B------:R1:W-:Y:S01]  /*15200*/  LDGSTS.E [R45+0x12c00], desc[UR8][R46.64], P1 ;  /* 0x12c000002e2d7fae */ /* 0x0003e200089a1008 */
[----:B------:R-:W-:-:S04]  /*15210*/  ISETP.GT.AND P1, PT, R44, 0x30, PT ;  /* 0x000000302c00780c */ /* 0x000fc80003f24270 */
[----:B-1----:R-:W-:Y:S02]  /*15220*/  SEL R46, RZ, 0x4, !P1 ;  /* 0x00000004ff2e7807 */ /* 0x002fe40004800000 */
[----:B------:R-:W-:Y:S02]  /*15230*/  ISETP.GT.AND P1, PT, R44, 0x34, PT ;  /* 0x000000342c00780c */ /* 0x000fe40003f24270 */
[----:B------:R-:W-:-:S04]  /*15240*/  SEL R46, R46, RZ, !P0 ;  /* 0x000000ff2e2e7207 */ /* 0x000fc80004000000 */
[----:B------:R-:W-:Y:S02]  /*15250*/  ISETP.NE.U32.AND P2, PT, R46, RZ, PT ;  /* 0x000000ff2e00720c */ /* 0x000fe40003f45070 */
[----:B------:R-:W-:-:S04]  /*15260*/  SEL R46, RZ, 0x4, !P1 ;  /* 0x00000004ff2e7807 */ /* 0x000fc80004800000 */
[----:B------:R-:W-:-:S04]  /*15270*/  SEL R46, R46, RZ, !P0 ;  /* 0x000000ff2e2e7207 */ /* 0x000fc80004000000 */
[----:B------:R-:W-:Y:S02]  /*15280*/  ISETP.NE.U32.AND P1, PT, R46, RZ, PT ;  /* 0x000000ff2e00720c */ /* 0x000fe40003f25070 */
[----:B----4-:R-:W-:-:S05]  /*15290*/  IADD3 R54, P3, PT, R54, R5, RZ ;  /* 0x0000000536367210 */ /* 0x010fca0007f7e0ff */
[----:B---3--:R-:W-:Y:S01]  /*152a0*/  IMAD.X R55, R55, 0x1, R4, P3 ;  /* 0x0000000137377824 */ /* 0x008fe200018e0604 */
[----:B-----5:R-:W-:Y:S01]  /*152b0*/  IADD3 R52, P4, PT, R52, R5, RZ ;  /* 0x0000000534347210 */ /* 0x020fe20007f9e0ff */
[----:B------:R-:W-:Y:S02]  /*152c0*/  IMAD.MOV.U32 R46, RZ, RZ, R54 ;  /* 0x000000ffff2e7224 */ /* 0x000fe400078e0036 */
[----:B------:R-:W-:Y:S02]  /*152d0*/  IMAD.MOV.U32 R47, RZ, RZ, R55 ;  /* 0x000000ffff2f7224 */ /* 0x000fe400078e0037 */
[----:B------:R-:W-:-:S03]  /*152e0*/  IMAD.X R53, R53, 0x1, R4, P4 ;  /* 0x0000000135357824 */ /* 0x000fc600020e0604 */
[----:B------:R1:W-:Y:S02]  /*152f0*/  LDGSTS.E [R45+0x13000], desc[UR8][R46.64], P2 ;  /* 0x130000002e2d7fae */ /* 0x0003e400091a1008 */
[----:B-1----:R-:W-:Y:S01]  /*15300*/  IMAD.MOV.U32 R46, RZ, RZ, R52 ;  /* 0x000000ffff2e7224 */ /* 0x002fe200078e0034 */
[----:B------:R-:W-:-:S05]  /*15310*/  MOV R47, R53 ;  /* 0x00000035002f7202 */ /* 0x000fca0000000f00 */
[----:B------:R1:W-:Y:S01]  /*15320*/  LDGSTS.E [R45+0x13400], desc[UR8][R46.64], P1 ;  /* 0x134000002e2d7fae */ /* 0x0003e200089a1008 */
[----:B------:R-:W-:Y:S02]  /*15330*/  ISETP.GT.AND P1, PT, R44, 0x38, PT ;  /* 0x000000382c00780c */ /* 0x000fe40003f24270 */
[----:B--2---:R-:W-:Y:S02]  /*15340*/  IADD3 R50, P3, PT, R50, R5, RZ ;  /* 0x0000000532327210 */ /* 0x004fe40007f7e0ff */
[----:B-1----:R-:W-:Y:S02]  /*15350*/  SEL R46, RZ, 0x4, !P1 ;  /* 0x00000004ff2e7807 */ /* 0x002fe40004800000 */
[----:B------:R-:W-:Y:S02]  /*15360*/  ISETP.GT.AND P1, PT, R44, 0x3c, PT ;  /* 0x0000003c2c00780c */ /* 0x000fe40003f24270 */
[----:B------:R-:W-:-:S04]  /*15370*/  SEL R46, R46, RZ, !P0 ;  /* 0x000000ff2e2e7207 */ /* 0x000fc80004000000 */
[----:B------:R-:W-:Y:S02]  /*15380*/  ISETP.NE.U32.AND P2, PT, R46, RZ, PT ;  /* 0x000000ff2e00720c */ /* 0x000fe40003f45070 */
[----:B------:R-:W-:Y:S02]  /*15390*/  SEL R46, RZ, 0x4, !P1 ;  /* 0x00000004ff2e7807 */ /* 0x000fe40004800000 */
[----:B------:R-:W-:Y:S01]  /*153a0*/  IADD3 R48, P4, PT, R48, R5, RZ ;  /* 0x0000000530307210 */ /* 0x000fe20007f9e0ff */
[----:B------:R-:W-:Y:S01]  /*153b0*/  STL [R1+0x94], R54 ;  /* 0x0000943601007387 */ /* 0x000fe20000100800 */
[----:B------:R-:W-:-:S03]  /*153c0*/  SEL R46, R46, RZ, !P0 ;  /* 0x000000ff2e2e7207 */ /* 0x000fc60004000000 */
[----:B------:R-:W-:Y:S01]  /*153d0*/  STL [R1+0x90], R55 ;  /* 0x0000903701007387 */ /* 0x000fe20000100800 */
[----:B------:R-:W-:Y:S01]  /*153e0*/  ISETP.NE.U32.AND P1, PT, R46, RZ, PT ;  /* 0x000000ff2e00720c */ /* 0x000fe20003f25070 */
[----:B------:R-:W-:Y:S02]  /*153f0*/  IMAD.MOV.U32 R46, RZ, RZ, R50 ;  /* 0x000000ffff2e7224 */ /* 0x000fe400078e0032 */
[----:B------:R-:W-:Y:S01]  /*15400*/  STL [R1+0xb4], R52 ;  /* 0x0000b43401007387 */ /* 0x000fe20000100800 */
[----:B------:R-:W-:-:S03]  /*15410*/  IMAD.X R51, R51, 0x1, R4, P3 ;  /* 0x0000000133337824 */ /* 0x000fc600018e0604 */
[----:B------:R1:W-:Y:S01]  /*15420*/  STL [R1+0xb0], R53 ;  /* 0x0000b03501007387 */ /* 0x0003e20000100800 */
[----:B------:R-:W-:-:S03]  /*15430*/  IMAD.MOV.U32 R47, RZ, RZ, R51 ;  /* 0x000000ffff2f7224 */ /* 0x000fc600078e0033 */
[----:B------:R2:W-:Y:S01]  /*15440*/  STL [R1+0xd4], R50 ;  /* 0x0000d43201007387 */ /* 0x0005e20000100800 */
[----:B------:R-:W-:-:S03]  /*15450*/  IMAD.X R49, R49, 0x1, R4, P4 ;  /* 0x0000000131317824 */ /* 0x000fc600020e0604 */
[----:B------:R-:W-:Y:S04]  /*15460*/  STL [R1+0xd0], R51 ;  /* 0x0000d03301007387 */ /* 0x000fe80000100800 */
[----:B------:R3:W-:Y:S04]  /*15470*/  STL [R1+0xf4], R48 ;  /* 0x0000f43001007387 */ /* 0x0007e80000100800 */
[----:B------:R4:W-:Y:S04]  /*15480*/  STL [R1+0xf0], R49 ;  /* 0x0000f03101007387 */ /* 0x0009e80000100800 */
[----:B-1----:R-:W5:Y:S04]  /*15490*/  LDL.LU R53, [R1+0x18] ;  /* 0x0000180001357983 */ /* 0x002f680000300800 */
[----:B------:R1:W-:Y:S04]  /*154a0*/  LDGSTS.E [R45+0x13800], desc[UR8][R46.64], P2 ;  /* 0x138000002e2d7fae */ /* 0x0003e800091a1008 */
[----:B------:R-:W5:Y:S04]  /*154b0*/  LDL.LU R52, [R1+0x1c] ;  /* 0x00001c0001347983 */ /* 0x000f680000300800 */
[----:B--2---:R-:W2:Y:S01]  /*154c0*/  LDL.LU R50, [R1+0x38] ;  /* 0x0000380001327983 */ /* 0x004ea20000300800 */
[----:B-1----:R-:W-:-:S03]  /*154d0*/  IMAD.MOV.U32 R46, RZ, RZ, R48 ;  /* 0x000000ffff2e7224 */ /* 0x002fc600078e0030 */
[----:B---3--:R-:W3:Y:S01]  /*154e0*/  LDL.LU R48, [R1+0x3c] ;  /* 0x00003c0001307983 */ /* 0x008ee20000300800 */
[----:B------:R-:W-:-:S03]  /*154f0*/  IMAD.MOV.U32 R47, RZ, RZ, R49 ;  /* 0x000000ffff2f7224 */ /* 0x000fc600078e0031 */
[----:B------:R-:W2:Y:S04]  /*15500*/  LDL.LU R51, [R1+0x58] ;  /* 0x0000580001337983 */ /* 0x000ea80000300800 */
[----:B----4-:R-:W4:Y:S04]  /*15510*/  LDL.LU R49, [R1+0x5c] ;  /* 0x00005c0001317983 */ /* 0x010f280000300800 */
[----:B------:R-:W4:Y:S04]  /*15520*/  LDL.LU R62, [R1+0x78] ;  /* 0x00007800013e7983 */ /* 0x000f280000300800 */
[----:B------:R-:W4:Y:S04]  /*15530*/  LDL.LU R61, [R1+0x7c] ;  /* 0x00007c00013d7983 */ /* 0x000f280000300800 */
[----:B------:R1:W-:Y:S01]  /*15540*/  LDGSTS.E [R45+0x13c00], desc[UR8][R46.64], P1 ;  /* 0x13c000002e2d7fae */ /* 0x0003e200089a1008 */
[----:B------:R-:W-:-:S02]  /*15550*/  ISETP.GT.AND P1, PT, R44, 0x1, PT ;  /* 0x000000012c00780c */ /* 0x000fc40003f24270 */
[----:B------:R-:W-:Y:S02]  /*15560*/  ISETP.GT.AND P2, PT, R44, 0x5, PT ;  /* 0x000000052c00780c */ /* 0x000fe40003f44270 */
[----:B------:R-:W-:Y:S02]  /*15570*/  SHF.L.U32 R191, R191, 0x2, RZ ;  /* 0x00000002bfbf7819 */ /* 0x000fe400000006ff */
[----:B-1----:R-:W-:Y:S02]  /*15580*/  SEL R46, RZ, 0x4, !P1 ;  /* 0x00000004ff2e7807 */ /* 0x002fe40004800000 */
[----:B------:R-:W-:Y:S02]  /*15590*/  SEL R45, RZ, 0x4, !P2 ;  /* 0x00000004ff2d7807 */ /* 0x000fe40005000000 */
[----:B------:R-:W-:Y:S02]  /*155a0*/  SEL R46, R46, RZ, !P0 ;  /* 0x000000ff2e2e7207 */ /* 0x000fe40004000000 */
[----:B------:R-:W-:-:S02]  /*155b0*/  IADD3 R196, P3, PT, R196, R5, RZ ;  /* 0x00000005c4c47210 */ /* 0x000fc40007f7e0ff */
[----:B------:R-:W-:Y:S01]  /*155c0*/  ISETP.NE.U32.AND P1, PT, R46, RZ, PT ;  /* 0x000000ff2e00720c */ /* 0x000fe20003f25070 */
[----:B------:R-:W-:Y:S01]  /*155d0*/  HMMA.1688.F32.TF32 R120, R176, R66, R120 ;  /* 0x00000042b078723c */ /* 0x000fe20000081078 */
[----:B------:R-:W-:Y:S01]  /*155e0*/  SEL R45, R45, RZ, !P0 ;  /* 0x000000ff2d2d7207 */ /* 0x000fe20004000000 */
[----:B------:R-:W-:Y:S01]  /*155f0*/  IMAD.X R195, R195, 0x1, R4, P3 ;  /* 0x00000001c3c37824 */ /* 0x000fe200018e0604 */
[----:B------:R-:W-:Y:S02]  /*15600*/  LOP3.LUT R67, R191, 0x20, RZ, 0x3c, !PT ;  /* 0x00000020bf437812 */ /* 0x000fe400078e3cff */
[----:B------:R-:W-:Y:S02]  /*15610*/  IADD3 R204, P4, PT, R204, R5, RZ ;  /* 0x00000005cccc7210 */ /* 0x000fe40007f9e0ff */
[----:B------:R-:W-:Y:S01]  /*15620*/  ISETP.NE.U32.AND P2, PT, R45, RZ, PT ;  /* 0x000000ff2d00720c */ /* 0x000fe20003f45070 */
[----:B------:R-:W-:Y:S02]  /*15630*/  VIADD R45, R67, UR7 ;  /* 0x00000007432d7c36 */ /* 0x000fe40008000000 */
[----:B------:R-:W-:-:S02]  /*15640*/  IMAD.MOV.U32 R46, RZ, RZ, R196 ;  /* 0x000000ffff2e7224 */ /* 0x000fc400078e00c4 */
[----:B------:R-:W-:Y:S02]  /*15650*/  IMAD.MOV.U32 R47, RZ, RZ, R195 ;  /* 0x000000ffff2f7224 */ /* 0x000fe400078e00c3 */
[----:B------:R-:W-:-:S03]  /*15660*/  IMAD.X R203, R203, 0x1, R4, P4 ;  /* 0x00000001cbcb7824 */ /* 0x000fc600020e0604 */
[----:B------:R1:W-:Y:S01]  /*15670*/  LDGSTS.E [R45+0x10100], desc[UR8][R46.64], P1 ;  /* 0x101000002e2d7fae */ /* 0x0003e200089a1008 */
[----:B------:R-:W-:Y:S01]  /*15680*/  ISETP.GT.AND P1, PT, R44, 0x9, PT ;  /* 0x000000092c00780c */ /* 0x000fe20003f24270 */
[----:B-1----:R-:W-:Y:S01]  /*15690*/  IMAD.MOV.U32 R46, RZ, RZ, R204 ;  /* 0x000000ffff2e7224 */ /* 0x002fe200078e00cc */
[----:B------:R-:W-:-:S05]  /*156a0*/  MOV R47, R203 ;  /* 0x000000cb002f7202 */ /* 0x000fca0000000f00 */
[----:B------:R1:W-:Y:S01]  /*156b0*/  LDGSTS.E [R45+0x10500], desc[UR8][R46.64], P2 ;  /* 0x105000002e2d7fae */ /* 0x0003e200091a1008 */
[----:B------:R-:W-:Y:S02]  /*156c0*/  IADD3 R212, P3, PT, R212, R5, RZ ;  /* 0x00000005d4d47210 */ /* 0x000fe40007f7e0ff */
[----:B-1----:R-:W-:Y:S02]  /*156d0*/  SEL R46, RZ, 0x4, !P1 ;  /* 0x00000004ff2e7807 */ /* 0x002fe40004800000 */
[----:B------:R-:W-:Y:S02]  /*156e0*/  ISETP.GT.AND P1, PT, R44, 0xd, PT ;  /* 0x0000000d2c00780c */ /* 0x000fe40003f24270 */
[----:B------:R-:W-:-:S04]  /*156f0*/  SEL R46, R46, RZ, !P0 ;  /* 0x000000ff2e2e7207 */ /* 0x000fc80004000000 */
[----:B------:R-:W-:Y:S02]  /*15700*/  ISETP.NE.U32.AND P2, PT, R46, RZ, PT ;  /* 0x000000ff2e00720c */ /* 0x000fe40003f45070 */
[----:B------:R-:W-:Y:S01]  /*15710*/  SEL R46, RZ, 0x4, !P1 ;  /* 0x00000004ff2e7807 */ /* 0x000fe20004800000 */
[----:B------:R-:W-:-:S03]  /*15720*/  IMAD.X R211, R211, 0x1, R4, P3 ;  /* 0x00000001d3d37824 */ /* 0x000fc600018e0604 */
[----:B------:R-:W-:Y:S02]  /*15730*/  SEL R46, R46, RZ, !P0 ;  /* 0x000000ff2e2e7207 */ /* 0x000fe40004000000 */
[----:B------:R-:W-:Y:S02]  /*15740*/  IADD3 R220, P4, PT, R220, R5, RZ ;  /* 0x00000005dcdc7210 */ /* 0x000fe40007f9e0ff */
[----:B------:R-:W-:Y:S01]  /*15750*/  ISETP.NE.U32.AND P1, PT, R46, RZ, PT ;  /* 0x000000ff2e00720c */ /* 0x000fe20003f25070 */
[----:B------:R-:W-:Y:S02]  /*15760*/  IMAD.MOV.U32 R46, RZ, RZ, R212 ;  /* 0x000000ffff2e7224 */ /* 0x000fe400078e00d4 */
        /* <DEDUP_REMOVED lines=12> */
[----:B------:R-:W-:-:S02]  /*15830*/  SEL R46, RZ, 0x4, !P1 ;  /* 0x00000004ff2e7807 */ /* 0x000fc40004800000 */
[----:B------:R-:W-:Y:S02]  /*15840*/  IADD3.X R227, PT, PT, R227, R4, RZ, P3, !PT ;  /* 0x00000004e3e37210 */ /* 0x000fe40001ffe4ff */
        /* <DEDUP_REMOVED lines=34> */
[----:B------:R-:W-:Y:S02]  /*15a70*/  SEL R46, R46, RZ, !P0 ;  /* 0x000000ff2e2e7207 */ /* 0x000fe40004000000 */
[----:B-----5:R-:W-:-:S05]  /*15a80*/  IADD3 R52, P3, PT, R52, R5, RZ ;  /* 0x0000000534347210 */ /* 0x020fca0007f7e0ff */
[--C-:B------:R-:W-:Y:S01]  /*15a90*/  IMAD.X R53, R53, 0x1, R4.reuse, P3 ;  /* 0x0000000135357824 */ /* 0x100fe200018e0604 */
[----:B---3--:R-:W-:Y:S01]  /*15aa0*/  IADD3 R48, P4, PT, R48, R5, RZ ;  /* 0x0000000530307210 */ /* 0x008fe20007f9e0ff */
[----:B------:R-:W-:Y:S04]  /*15ab0*/  STL [R1+0x1c], R52 ;  /* 0x00001c3401007387 */ /* 0x000fe80000100800 */
[----:B--2---:R-:W-:Y:S01]  /*15ac0*/  IMAD.X R50, R50, 0x1, R4, P4 ;  /* 0x0000000132327824 */ /* 0x004fe200020e0604 */
[----:B------:R1:W-:Y:S04]  /*15ad0*/  STL [R1+0x18], R53 ;  /* 0x0000183501007387 */ /* 0x0003e80000100800 */
[----:B------:R-:W-:Y:S04]  /*15ae0*/  STL [R1+0x3c], R48 ;  /* 0x00003c3001007387 */ /* 0x000fe80000100800 */
[----:B------:R2:W-:Y:S04]  /*15af0*/  STL [R1+0x38], R50 ;  /* 0x0000383201007387 */ /* 0x0005e80000100800 */
[----:B------:R-:W3:Y:S04]  /*15b00*/  LDL.LU R55, [R1+0x98] ;  /* 0x0000980001377983 */ /* 0x000ee80000300800 */
[----:B------:R-:W5:Y:S01]  /*15b10*/  LDL.LU R54, [R1+0x9c] ;  /* 0x00009c0001367983 */ /* 0x000f620000300800 */
[----:B------:R-:W-:Y:S01]  /*15b20*/  ISETP.NE.U32.AND P1, PT, R46, RZ, PT ;  /* 0x000000ff2e00720c */ /* 0x000fe20003f25070 */
[----:B------:R-:W-:Y:S01]  /*15b30*/  IMAD.MOV.U32 R47, RZ, RZ, R53 ;  /* 0x000000ffff2f7224 */ /* 0x000fe200078e0035 */
[----:B------:R-:W-:Y:S01]  /*15b40*/  MOV R46, R52 ;  /* 0x00000034002e7202 */ /* 0x000fe20000000f00 */
[----:B-1----:R-:W3:Y:S04]  /*15b50*/  LDL.LU R53, [R1+0xb8] ;  /* 0x0000b80001357983 */ /* 0x002ee80000300800 */
[----:B------:R-:W3:Y:S04]  /*15b60*/  LDL.LU R52, [R1+0xbc] ;  /* 0x0000bc0001347983 */ /* 0x000ee80000300800 */
[----:B------:R1:W-:Y:S02]  /*15b70*/  LDGSTS.E [R45+0x12100], desc[UR8][R46.64], P2 ;  /* 0x121000002e2d7fae */ /* 0x0003e400091a1008 */
[----:B-1----:R-:W-:-:S02]  /*15b80*/  IMAD.MOV.U32 R46, RZ, RZ, R48 ;  /* 0x000000ffff2e7224 */ /* 0x002fc400078e0030 */
[----:B------:R-:W-:Y:S01]  /*15b90*/  IMAD.MOV.U32 R47, RZ, RZ, R50 ;  /* 0x000000ffff2f7224 */ /* 0x000fe200078e0032 */
[-C--:B----4-:R-:W-:Y:S01]  /*15ba0*/  IADD3 R49, P3, PT, R49, R5.reuse, RZ ;  /* 0x0000000531317210 */ /* 0x090fe20007f7e0ff */
[----:B--2---:R-:W2:Y:S04]  /*15bb0*/  LDL.LU R50, [R1+0xdc] ;  /* 0x0000dc0001327983 */ /* 0x004ea80000300800 */
[----:B------:R1:W-:Y:S01]  /*15bc0*/  LDGSTS.E [R45+0x12500], desc[UR8][R46.64], P1 ;  /* 0x125000002e2d7fae */ /* 0x0003e200089a1008 */
[----:B------:R-:W-:Y:S01]  /*15bd0*/  ISETP.GT.AND P1, PT, R44, 0x29, PT ;  /* 0x000000292c00780c */ /* 0x000fe20003f24270 */
[----:B------:R-:W-:Y:S01]  /*15be0*/  IMAD.X R51, R51, 0x1, R4, P3 ;  /* 0x0000000133337824 */ /* 0x000fe200018e0604 */
[----:B------:R-:W-:Y:S01]  /*15bf0*/  IADD3 R61, P4, PT, R61, R5, RZ ;  /* 0x000000053d3d7210 */ /* 0x000fe20007f9e0ff */
[----:B------:R-:W4:Y:S01]  /*15c00*/  LDL.LU R48, [R1+0xfc] ;  /* 0x0000fc0001307983 */ /* 0x000f220000300800 */
[----:B-1----:R-:W-:-:S02]  /*15c10*/  SEL R46, RZ, 0x4, !P1 ;  /* 0x00000004ff2e7807 */ /* 0x002fc40004800000 */
[----:B------:R-:W-:Y:S02]  /*15c20*/  ISETP.GT.AND P1, PT, R44, 0x2d, PT ;  /* 0x0000002d2c00780c */ /* 0x000fe40003f24270 */
[----:B------:R-:W-:-:S04]  /*15c30*/  SEL R46, R46, RZ, !P0 ;  /* 0x000000ff2e2e7207 */ /* 0x000fc80004000000 */
[----:B------:R-:W-:Y:S02]  /*15c40*/  ISETP.NE.U32.AND P2, PT, R46, RZ, PT ;  /* 0x000000ff2e00720c */ /* 0x000fe40003f45070 */
[----:B------:R-:W-:Y:S01]  /*15c50*/  SEL R46, RZ, 0x4, !P1 ;  /* 0x00000004ff2e7807 */ /* 0x000fe20004800000 */
[----:B------:R-:W-:Y:S01]  /*15c60*/  STL [R1+0x5c], R49 ;  /* 0x00005c3101007387 */ /* 0x000fe20000100800 */
[----:B------:R-:W-:Y:S01]  /*15c70*/  IMAD.X R62, R62, 0x1, R4, P4 ;  /* 0x000000013e3e7824 */ /* 0x000fe200020e0604 */
[----:B------:R-:W-:Y:S02]  /*15c80*/  MOV R47, R51 ;  /* 0x00000033002f7202 */ /* 0x000fe40000000f00 */
[----:B------:R-:W-:Y:S01]  /*15c90*/  SEL R46, R46, RZ, !P0 ;  /* 0x000000ff2e2e7207 */ /* 0x000fe20004000000 */
[----:B------:R1:W-:Y:S04]  /*15ca0*/  STL [R1+0x58], R51 ;  /* 0x0000583301007387 */ /* 0x0003e80000100800 */
[----:B------:R-:W-:Y:S01]  /*15cb0*/  STL [R1+0x7c], R61 ;  /* 0x00007c3d01007387 */ /* 0x000fe20000100800 */
[----:B------:R-:W-:Y:S01]  /*15cc0*/  ISETP.NE.U32.AND P1, PT, R46, RZ, PT ;  /* 0x000000ff2e00720c */ /* 0x000fe20003f25070 */
[----:B------:R-:W-:-:S02]  /*15cd0*/  IMAD.MOV.U32 R46, RZ, RZ, R49 ;  /* 0x000000ffff2e7224 */ /* 0x000fc400078e0031 */
[----:B-1----:R-:W4:Y:S04]  /*15ce0*/  LDL.LU R51, [R1+0xd8] ;  /* 0x0000d80001337983 */ /* 0x002f280000300800 */
[----:B------:R-:W-:Y:S04]  /*15cf0*/  STL [R1+0x78], R62 ;  /* 0x0000783e01007387 */ /* 0x000fe80000100800 */
[----:B------:R-:W4:Y:S04]  /*15d00*/  LDL.LU R49, [R1+0xf8] ;  /* 0x0000f80001317983 */ /* 0x000f280000300800 */
[----:B------:R1:W-:Y:S02]  /*15d10*/  LDGSTS.E [R45+0x12900], desc[UR8][R46.64], P2 ;  /* 0x129000002e2d7fae */ /* 0x0003e400091a1008 */
[----:B-1----:R-:W-:-:S02]  /*15d20*/  IMAD.MOV.U32 R46, RZ, RZ, R61 ;  /* 0x000000ffff2e7224 */ /* 0x002fc400078e003d */
        /* <DEDUP_REMOVED lines=10> */
[----:B-----5:R-:W-:-:S05]  /*15dd0*/  IADD3 R54, P3, PT, R54, R5, RZ ;  /* 0x0000000536367210 */ /* 0x020fca0007f7e0ff */
[----:B---3--:R-:W-:Y:S01]  /*15de0*/  IMAD.X R55, R55, 0x1, R4, P3 ;  /* 0x0000000137377824 */ /* 0x008fe200018e0604 */
[----:B------:R-:W-:Y:S01]  /*15df0*/  IADD3 R52, P4, PT, R52, R5, RZ ;  /* 0x0000000534347210 */ /* 0x000fe20007f9e0ff */
[----:B------:R-:W-:Y:S02]  /*15e00*/  IMAD.MOV.U32 R46, RZ, RZ, R54 ;  /* 0x000000ffff2e7224 */ /* 0x000fe400078e0036 */
[----:B------:R-:W-:Y:S02]  /*15e10*/  IMAD.MOV.U32 R47, RZ, RZ, R55 ;  /* 0x000000ffff2f7224 */ /* 0x000fe400078e0037 */
[----:B------:R-:W-:-:S03]  /*15e20*/  IMAD.X R53, R53, 0x1, R4, P4 ;  /* 0x0000000135357824 */ /* 0x000fc600020e0604 */
[----:B------:R1:W-:Y:S02]  /*15e30*/  LDGSTS.E [R45+0x13100], desc[UR8][R46.64], P2 ;  /* 0x131000002e2d7fae */ /* 0x0003e400091a1008 */
[----:B-1----:R-:W-:Y:S01]  /*15e40*/  MOV R46, R52 ;  /* 0x00000034002e7202 */ /* 0x002fe20000000f00 */
[----:B------:R-:W-:-:S05]  /*15e50*/  IMAD.MOV.U32 R47, RZ, RZ, R53 ;  /* 0x000000ffff2f7224 */ /* 0x000fca00078e0035 */
        /* <DEDUP_REMOVED lines=8> */
[----:B----4-:R-:W-:Y:S02]  /*15ee0*/  IADD3 R48, P4, PT, R48, R5, RZ ;  /* 0x0000000530307210 */ /* 0x010fe40007f9e0ff */
[----:B------:R-:W-:Y:S01]  /*15ef0*/  SEL R46, R46, RZ, !P0 ;  /* 0x000000ff2e2e7207 */ /* 0x000fe20004000000 */
[----:B------:R-:W-:Y:S03]  /*15f00*/  STL [R1+0x9c], R54 ;  /* 0x00009c3601007387 */ /* 0x000fe60000100800 */
[----:B------:R-:W-:Y:S01]  /*15f10*/  ISETP.NE.U32.AND P1, PT, R46, RZ, PT ;  /* 0x000000ff2e00720c */ /* 0x000fe20003f25070 */
[----:B------:R-:W-:Y:S01]  /*15f20*/  STL [R1+0x98], R55 ;  /* 0x0000983701007387 */ /* 0x000fe20000100800 */
[----:B------:R-:W-:-:S02]  /*15f30*/  IMAD.MOV.U32 R46, RZ, RZ, R50 ;  /* 0x000000ffff2e7224 */ /* 0x000fc400078e0032 */
[--C-:B------:R-:W-:Y:S01]  /*15f40*/  IMAD.X R51, R51, 0x1, R4.reuse, P3 ;  /* 0x0000000133337824 */ /* 0x100fe200018e0604 */
[----:B------:R-:W-:Y:S03]  /*15f50*/  STL [R1+0xbc], R52 ;  /* 0x0000bc3401007387 */ /* 0x000fe60000100800 */
[----:B------:R-:W-:Y:S01]  /*15f60*/  IMAD.MOV.U32 R47, RZ, RZ, R51 ;  /* 0x000000ffff2f7224 */ /* 0x000fe200078e0033 */
[----:B------:R-:W-:Y:S01]  /*15f70*/  STL [R1+0xb8], R53 ;  /* 0x0000b83501007387 */ /* 0x000fe20000100800 */
[----:B------:R-:W-:-:S03]  /*15f80*/  IMAD.X R49, R49, 0x1, R4, P4 ;  /* 0x0000000131317824 */ /* 0x000fc600020e0604 */
[----:B------:R-:W-:Y:S04]  /*15f90*/  STL [R1+0xdc], R50 ;  /* 0x0000dc3201007387 */ /* 0x000fe80000100800 */
[----:B------:R1:W-:Y:S04]  /*15fa0*/  STL [R1+0xd8], R51 ;  /* 0x0000d83301007387 */ /* 0x0003e80000100800 */
[----:B------:R-:W-:Y:S04]  /*15fb0*/  STL [R1+0xfc], R48 ;  /* 0x0000fc3001007387 */ /* 0x000fe80000100800 */
[----:B------:R2:W-:Y:S04]  /*15fc0*/  LDGSTS.E [R45+0x13900], desc[UR8][R46.64], P2 ;  /* 0x139000002e2d7fae */ /* 0x0005e800091a1008 */
[----:B------:R3:W-:Y:S04]  /*15fd0*/  STL [R1+0xf8], R49 ;  /* 0x0000f83101007387 */ /* 0x0007e80000100800 */
[----:B-1----:R-:W4:Y:S01]  /*15fe0*/  LDL.LU R51, [R1] ;  /* 0x0000000001337983 */ /* 0x002f220000300800 */
[----:B--2---:R-:W-:-:S03]  /*15ff0*/  MOV R47, R49 ;  /* 0x00000031002f7202 */ /* 0x004fc60000000f00 */
[----:B---3--:R-:W2:Y:S01]  /*16000*/  LDL.LU R49, [R1+0x4] ;  /* 0x0000040001317983 */ /* 0x008ea20000300800 */
[----:B------:R-:W-:Y:S01]  /*16010*/  IMAD.MOV.U32 R46, RZ, RZ, R48 ;  /* 0x000000ffff2e7224 */ /* 0x000fe200078e0030 */
[----:B------:R-:W-:Y:S02]  /*16020*/  ISETP.GT.AND P2, PT, R44, 0x6, PT ;  /* 0x000000062c00780c */ /* 0x000fe40003f44270 */
[----:B------:R-:W-:Y:S01]  /*16030*/  IADD3 R198, P3, PT, R198, R5, RZ ;  /* 0x00000005c6c67210 */ /* 0x000fe20007f7e0ff */
[----:B------:R-:W3:Y:S04]  /*16040*/  LDL.LU R53, [R1+0x20] ;  /* 0x0000200001357983 */ /* 0x000ee80000300800 */
[----:B------:R1:W-:Y:S01]  /*16050*/  LDGSTS.E [R45+0x13d00], desc[UR8][R46.64], P1 ;  /* 0x13d000002e2d7fae */ /* 0x0003e200089a1008 */
[----:B------:R-:W-:Y:S01]  /*16060*/  ISETP.GT.AND P1, PT, R44, 0x2, PT ;  /* 0x000000022c00780c */ /* 0x000fe20003f24270 */
[----:B------:R-:W-:Y:S01]  /*16070*/  IMAD.X R197, R197, 0x1, R4, P3 ;  /* 0x00000001c5c57824 */ /* 0x000fe200018e0604 */
[----:B------:R-:W-:Y:S01]  /*16080*/  LOP3.LUT R66, R191, 0x40, RZ, 0x3c, !PT ;  /* 0x00000040bf427812 */ /* 0x000fe200078e3cff */
[----:B------:R-:W5:Y:S01]  /*16090*/  LDL.LU R52, [R1+0x24] ;  /* 0x0000240001347983 */ /* 0x000f620000300800 */
[----:B-1----:R-:W-:-:S02]  /*160a0*/  SEL R46, RZ, 0x4, !P1 ;  /* 0x00000004ff2e7807 */ /* 0x002fc40004800000 */
[----:B------:R-:W-:Y:S02]  /*160b0*/  SEL R45, RZ, 0x4, !P2 ;  /* 0x00000004ff2d7807 */ /* 0x000fe40005000000 */
[-C--:B------:R-:W-:Y:S01]  /*160c0*/  IADD3 R206, P4, PT, R206, R5.reuse, RZ ;  /* 0x00000005cece7210 */ /* 0x080fe20007f9e0ff */
[----:B------:R-:W-:Y:S01]  /*160d0*/  IMAD.MOV.U32 R47, RZ, RZ, R197 ;  /* 0x000000ffff2f7224 */ /* 0x000fe200078e00c5 */
[----:B------:R-:W-:Y:S01]  /*160e0*/  SEL R46, R46, RZ, !P0 ;  /* 0x000000ff2e2e7207 */ /* 0x000fe20004000000 */
[----:B------:R-:W3:Y:S01]  /*160f0*/  LDL.LU R50, [R1+0x40] ;  /* 0x0000400001327983 */ /* 0x000ee20000300800 */
[----:B------:R-:W-:Y:S02]  /*16100*/  SEL R45, R45, RZ, !P0 ;  /* 0x000000ff2d2d7207 */ /* 0x000fe40004000000 */
[----:B------:R-:W-:Y:S01]  /*16110*/  ISETP.NE.U32.AND P1, PT, R46, RZ, PT ;  /* 0x000000ff2e00720c */ /* 0x000fe20003f25070 */
[----:B------:R-:W-:Y:S01]  /*16120*/  IMAD.X R205, R205, 0x1, R4, P4 ;  /* 0x00000001cdcd7824 */ /* 0x000fe200020e0604 */
[----:B------:R-:W-:Y:S01]  /*16130*/  ISETP.NE.U32.AND P2, PT, R45, RZ, PT ;  /* 0x000000ff2d00720c */ /* 0x000fe20003f45070 */
[----:B------:R-:W-:Y:S01]  /*16140*/  VIADD R45, R66, UR7 ;  /* 0x00000007422d7c36 */ /* 0x000fe20008000000 */
[----:B------:R-:W-:Y:S01]  /*16150*/  IADD3 R214, P3, PT, R214, R5, RZ ;  /* 0x00000005d6d67210 */ /* 0x000fe20007f7e0ff */
[----:B------:R-:W-:Y:S01]  /*16160*/  IMAD.MOV.U32 R46, RZ, RZ, R198 ;  /* 0x000000ffff2e7224 */ /* 0x000fe200078e00c6 */
[----:B------:R-:W3:Y:S07]  /*16170*/  LDL.LU R48, [R1+0x44] ;  /* 0x0000440001307983 */ /* 0x000eee0000300800 */
[----:B------:R1:W-:Y:S01]  /*16180*/  LDGSTS.E [R45+0x10200], desc[UR8][R46.64], P1 ;  /* 0x102000002e2d7fae */ /* 0x0003e200089a1008 */
[----:B------:R-:W-:Y:S01]  /*16190*/  ISETP.GT.AND P1, PT, R44, 0xa, PT ;  /* 0x0000000a2c00780c */ /* 0x000fe20003f24270 */
[----:B-1----:R-:W-:Y:S01]  /*161a0*/  IMAD.MOV.U32 R46, RZ, RZ, R206 ;  /* 0x000000ffff2e7224 */ /* 0x002fe200078e00ce */
[----:B------:R-:W-:-:S05]  /*161b0*/  MOV R47, R205 ;  /* 0x000000cd002f7202 */ /* 0x000fca0000000f00 */
[----:B------:R1:W-:Y:S02]  /*161c0*/  LDGSTS.E [R45+0x10600], desc[UR8][R46.64], P2 ;  /* 0x106000002e2d7fae */ /* 0x0003e400091a1008 */
        /* <DEDUP_REMOVED lines=34> */
[----:B------:R-:W-:Y:S02]  /*163f0*/  ISETP.GT.AND P1, PT, R44, 0x1a, PT ;  /* 0x0000001a2c00780c */ /* 0x000fe40003f24270 */
[----:B------:R-:W-:Y:S02]  /*16400*/  IADD3 R246, P3, PT, R246, R5, RZ ;  /* 0x00000005f6f67210 */ /* 0x000fe40007f7e0ff */
[----:B-1----:R-:W-:Y:S02]  /*16410*/  SEL R46, RZ, 0x4, !P1 ;  /* 0x00000004ff2e7807 */ /* 0x002fe40004800000 */
[----:B------:R-:W-:Y:S02]  /*16420*/  ISETP.GT.AND P1, PT, R44, 0x1e, PT ;  /* 0x0000001e2c00780c */ /* 0x000fe40003f24270 */
[----:B------:R-:W-:-:S04]  /*16430*/  SEL R46, R46, RZ, !P0 ;  /* 0x000000ff2e2e7207 */ /* 0x000fc80004000000 */
[----:B------:R-:W-:Y:S02]  /*16440*/  ISETP.NE.U32.AND P2, PT, R46, RZ, PT ;  /* 0x000000ff2e00720c */ /* 0x000fe40003f45070 */
[----:B------:R-:W-:Y:S01]  /*16450*/  SEL R46, RZ, 0x4, !P1 ;  /* 0x00000004ff2e7807 */ /* 0x000fe20004800000 */
[----:B------:R-:W-:-:S03]  /*16460*/  IMAD.X R245, R245, 0x1, R4, P3 ;  /* 0x00000001f5f57824 */ /* 0x000fc600018e0604 */
[----:B------:R-:W-:Y:S01]  /*16470*/  SEL R46, R46, RZ, !P0 ;  /* 0x000000ff2e2e7207 */ /* 0x000fe20004000000 */
[----:B------:R-:W-:-:S03]  /*16480*/  IMAD.MOV.U32 R47, RZ, RZ, R245 ;  /* 0x000000ffff2f7224 */ /* 0x000fc600078e00f5 */
[----:B------:R-:W-:Y:S01]  /*16490*/  ISETP.NE.U32.AND P1, PT, R46, RZ, PT ;  /* 0x000000ff2e00720c */ /* 0x000fe20003f25070 */
[----:B------:R-:W-:-:S05]  /*164a0*/  IMAD.MOV.U32 R46, RZ, RZ, R246 ;  /* 0x000000ffff2e7224 */ /* 0x000fca00078e00f6 */
[----:B------:R1:W-:Y:S01]  /*164b0*/  LDGSTS.E [R45+0x11a00], desc[UR8][R46.64], P2 ;  /* 0x11a000002e2d7fae */ /* 0x0003e200091a1008 */
[----:B--2---:R-:W-:-:S04]  /*164c0*/  IADD3 R49, P4, PT, R49, R5, RZ ;  /* 0x0000000531317210 */ /* 0x004fc80007f9e0ff */
[----:B----4-:R-:W-:Y:S01]  /*164d0*/  IADD3.X R51, PT, PT, R51, R4, RZ, P4, !PT ;  /* 0x0000000433337210 */ /* 0x010fe200027fe4ff */
[----:B------:R-:W-:Y:S01]  /*164e0*/  STL [R1+0x4], R49 ;  /* 0x0000043101007387 */ /* 0x000fe20000100800 */
[----:B-1----:R-:W-:-:S03]  /*164f0*/  IMAD.MOV.U32 R46, RZ, RZ, R49 ;  /* 0x000000ffff2e7224 */ /* 0x002fc600078e0031 */
[----:B------:R1:W-:Y:S01]  /*16500*/  STL [R1], R51 ;  /* 0x0000003301007387 */ /* 0x0003e20000100800 */
[----:B------:R-:W-:-:S05]  /*16510*/  IMAD.MOV.U32 R47, RZ, RZ, R51 ;  /* 0x000000ffff2f7224 */ /* 0x000fca00078e0033 */
[----:B------:R2:W-:Y:S04]  /*16520*/  LDGSTS.E [R45+0x11e00], desc[UR8][R46.64], P1 ;  /* 0x11e000002e2d7fae */ /* 0x0005e800089a1008 */
[----:B-1----:R-:W4:Y:S04]  /*16530*/  LDL.LU R51, [R1+0x60] ;  /* 0x0000600001337983 */ /* 0x002f280000300800 */
[----:B------:R-:W4:Y:S04]  /*16540*/  LDL.LU R49, [R1+0x64] ;  /* 0x0000640001317983 */ /* 0x000f280000300800 */
[----:B------:R-:W4:Y:S04]  /*16550*/  LDL.LU R62, [R1+0x80] ;  /* 0x00008000013e7983 */ /* 0x000f280000300800 */
[----:B------:R-:W4:Y:S01]  /*16560*/  LDL.LU R61, [R1+0x84] ;  /* 0x00008400013d7983 */ /* 0x000f220000300800 */
[----:B------:R-:W-:-:S02]  /*16570*/  ISETP.GT.AND P1, PT, R44, 0x22, PT ;  /* 0x000000222c00780c */ /* 0x000fc40003f24270 */
[-C--:B-----5:R-:W-:Y:S02]  /*16580*/  IADD3 R52, P3, PT, R52, R5.reuse, RZ ;  /* 0x0000000534347210 */ /* 0x0a0fe40007f7e0ff */
[----:B--2---:R-:W-:Y:S02]  /*16590*/  SEL R46, RZ, 0x4, !P1 ;  /* 0x00000004ff2e7807 */ /* 0x004fe40004800000 */
[----:B---3--:R-:W-:Y:S01]  /*165a0*/  IADD3 R48, P4, PT, R48, R5, RZ ;  /* 0x0000000530307210 */ /* 0x008fe20007f9e0ff */
[--C-:B------:R-:W-:Y:S01]  /*165b0*/  IMAD.X R53, R53, 0x1, R4.reuse, P3 ;  /* 0x0000000135357824 */ /* 0x100fe200018e0604 */
[----:B------:R-:W-:Y:S02]  /*165c0*/  SEL R46, R46, RZ, !P0 ;  /* 0x000000ff2e2e7207 */ /* 0x000fe40004000000 */
[----:B------:R-:W-:Y:S01]  /*165d0*/  ISETP.GT.AND P1, PT, R44, 0x26, PT ;  /* 0x000000262c00780c */ /* 0x000fe20003f24270 */
[----:B------:R-:W-:Y:S01]  /*165e0*/  IMAD.X R50, R50, 0x1, R4, P4 ;  /* 0x0000000132327824 */ /* 0x000fe200020e0604 */
[----:B------:R-:W-:Y:S01]  /*165f0*/  ISETP.NE.U32.AND P2, PT, R46, RZ, PT ;  /* 0x000000ff2e00720c */ /* 0x000fe20003f45070 */
[----:B------:R-:W-:Y:S01]  /*16600*/  STL [R1+0x24], R52 ;  /* 0x0000243401007387 */ /* 0x000fe20000100800 */
[----:B------:R-:W-:-:S03]  /*16610*/  SEL R46, RZ, 0x4, !P1 ;  /* 0x00000004ff2e7807 */ /* 0x000fc60004800000 */
[----:B------:R1:W-:Y:S01]  /*16620*/  STL [R1+0x20], R53 ;  /* 0x0000203501007387 */ /* 0x0003e20000100800 */
[----:B------:R-:W-:-:S03]  /*16630*/  SEL R46, R46, RZ, !P0 ;  /* 0x000000ff2e2e7207 */ /* 0x000fc60004000000 */
        /* <DEDUP_REMOVED lines=11> */
[----:B------:R-:W-:Y:S02]  /*166f0*/  IMAD.MOV.U32 R47, RZ, RZ, R50 ;  /* 0x000000ffff2f7224 */ /* 0x000fe400078e0032 */
[----:B--2---:R-:W2:Y:S04]  /*16700*/  LDL.LU R50, [R1+0xe4] ;  /* 0x0000e40001327983 */ /* 0x004ea80000300800 */
[----:B------:R1:W-:Y:S01]  /*16710*/  LDGSTS.E [R45+0x12600], desc[UR8][R46.64], P1 ;  /* 0x126000002e2d7fae */ /* 0x0003e200089a1008 */
[----:B------:R-:W-:-:S03]  /*16720*/  ISETP.GT.AND P1, PT, R44, 0x2a, PT ;  /* 0x0000002a2c00780c */ /* 0x000fc60003f24270 */
[----:B------:R-:W2:Y:S01]  /*16730*/  LDL.LU R48, [R1+0x104] ;  /* 0x0001040001307983 */ /* 0x000ea20000300800 */
        /* <DEDUP_REMOVED lines=8> */
[--C-:B------:R-:W-:Y:S01]  /*167c0*/  IMAD.X R51, R51, 0x1, R4.reuse, P3 ;  /* 0x0000000133337824 */ /* 0x100fe200018e0604 */
[----:B------:R-:W-:Y:S01]  /*167d0*/  IADD3 R61, P4, PT, R61, R5, RZ ;  /* 0x000000053d3d7210 */ /* 0x000fe20007f9e0ff */
[----:B------:R-:W-:Y:S03]  /*167e0*/  STL [R1+0x64], R49 ;  /* 0x0000643101007387 */ /* 0x000fe60000100800 */
[----:B------:R-:W-:Y:S01]  /*167f0*/  MOV R47, R51 ;  /* 0x00000033002f7202 */ /* 0x000fe20000000f00 */
[----:B------:R-:W-:Y:S01]  /*16800*/  IMAD.X R62, R62, 0x1, R4, P4 ;  /* 0x000000013e3e7824 */ /* 0x000fe200020e0604 */
[----:B------:R1:W-:Y:S04]  /*16810*/  STL [R1+0x60], R51 ;  /* 0x0000603301007387 */ /* 0x0003e80000100800 */
[----:B------:R-:W-:Y:S01]  /*16820*/  STL [R1+0x84], R61 ;  /* 0x0000843d01007387 */ /* 0x000fe20000100800 */
[----:B------:R-:W-:-:S03]  /*16830*/  IMAD.MOV.U32 R46, RZ, RZ, R49 ;  /* 0x000000ffff2e7224 */ /* 0x000fc600078e0031 */
        /* <DEDUP_REMOVED lines=10> */
[----:B------:R-:W-:Y:S02]  /*168e0*/  SEL R46, R46, RZ, !P0 ;  /* 0x000000ff2e2e7207 */ /* 0x000fe40004000000 */
[----:B-----5:R-:W-:Y:S02]  /*168f0*/  IADD3 R54, P3, PT, R54, R5, RZ ;  /* 0x0000000536367210 */ /* 0x020fe40007f7e0ff */
[----:B------:R-:W-:Y:S02]  /*16900*/  ISETP.NE.U32.AND P2, PT, R46, RZ, PT ;  /* 0x000000ff2e00720c */ /* 0x000fe40003f45070 */
[----:B------:R-:W-:Y:S01]  /*16910*/  SEL R46, RZ, 0x4, !P1 ;  /* 0x00000004ff2e7807 */ /* 0x000fe20004800000 */
[----:B---3--:R-:W-:-:S03]  /*16920*/  IMAD.X R55, R55, 0x1, R4, P3 ;  /* 0x0000000137377824 */ /* 0x008fc600018e0604 */
[----:B------:R-:W-:Y:S02]  /*16930*/  SEL R46, R46, RZ, !P0 ;  /* 0x000000ff2e2e7207 */ /* 0x000fe40004000000 */
[----:B------:R-:W-:Y:S02]  /*16940*/  IADD3 R52, P4, PT, R52, R5, RZ ;  /* 0x0000000534347210 */ /* 0x000fe40007f9e0ff */
[----:B------:R-:W-:Y:S01]  /*16950*/  ISETP.NE.U32.AND P1, PT, R46, RZ, PT ;  /* 0x000000ff2e00720c */ /* 0x000fe20003f25070 */
        /* <DEDUP_REMOVED lines=14> */
[----:B------:R-:W-:Y:S02]  /*16a40*/  IADD3 R48, P4, PT, R48, R5, RZ ;  /* 0x0000000530307210 */ /* 0x000fe40007f9e0ff */
[----:B------:R-:W-:Y:S01]  /*16a50*/  SEL R46, R46, RZ, !P0 ;  /* 0x000000ff2e2e7207 */ /* 0x000fe20004000000 */
[----:B------:R-:W-:Y:S03]  /*16a60*/  STL [R1+0xa4], R54 ;  /* 0x0000a43601007387 */ /* 0x000fe60000100800 */
[----:B------:R-:W-:Y:S01]  /*16a70*/  ISETP.NE.U32.AND P1, PT, R46, RZ, PT ;  /* 0x000000ff2e00720c */ /* 0x000fe20003f25070 */
[----:B------:R-:W-:Y:S01]  /*16a80*/  STL [R1+0xa0], R55 ;  /* 0x0000a03701007387 */ /* 0x000fe20000100800 */
[----:B------:R-:W-:-:S03]  /*16a90*/  IMAD.MOV.U32 R46, RZ, RZ, R50 ;  /* 0x000000ffff2e7224 */ /* 0x000fc600078e0032 */
[----:B------:R-:W-:Y:S04]  /*16aa0*/  STL [R1+0xc4], R52 ;  /* 0x0000c43401007387 */ /* 0x000fe80000100800 */
[----:B------:R-:W-:Y:S04]  /*16ab0*/  STL [R1+0xc0], R53 ;  /* 0x0000c03501007387 */ /* 0x000fe80000100800 */
[----:B------:R1:W-:Y:S01]  /*16ac0*/  STL [R1+0xe4], R50 ;  /* 0x0000e43201007387 */ /* 0x0003e20000100800 */
[----:B----4-:R-:W-:-:S04]  /*16ad0*/  IMAD.X R51, R51, 0x1, R4, P3 ;  /* 0x0000000133337824 */ /* 0x010fc800018e0604 */
[----:B------:R-:W-:Y:S01]  /*16ae0*/  IMAD.MOV.U32 R47, RZ, RZ, R51 ;  /* 0x000000ffff2f7224 */ /* 0x000fe200078e0033 */
[----:B------:R-:W-:Y:S01]  /*16af0*/  STL [R1+0xe0], R51 ;  /* 0x0000e03301007387 */ /* 0x000fe20000100800 */
[----:B------:R-:W-:-:S03]  /*16b00*/  IMAD.X R49, R49, 0x1, R4, P4 ;  /* 0x0000000131317824 */ /* 0x000fc600020e0604 */
[----:B------:R-:W-:Y:S04]  /*16b10*/  STL [R1+0x104], R48 ;  /* 0x0001043001007387 */ /* 0x000fe80000100800 */
[----:B------:R2:W-:Y:S04]  /*16b20*/  LDGSTS.E [R45+0x13a00], desc[UR8][R46.64], P2 ;  /* 0x13a000002e2d7fae */ /* 0x0005e800091a1008 */
[----:B------:R3:W-:Y:S04]  /*16b30*/  STL [R1+0x100], R49 ;  /* 0x0001003101007387 */ /* 0x0007e80000100800 */
[----:B-1----:R-:W4:Y:S01]  /*16b40*/  LDL.LU R50, [R1+0x8] ;  /* 0x0000080001327983 */ /* 0x002f220000300800 */
        /* <DEDUP_REMOVED lines=79> */
[----:B------:R-:W-:Y:S04]  /*17040*/  STL [R1+0xc], R49 ;  /* 0x00000c3101007387 */ /* 0x000fe80000100800 */
[----:B------:R2:W-:Y:S04]  /*17050*/  STL [R1+0x8], R50 ;  /* 0x0000083201007387 */ /* 0x0005e80000100800 */
[----:B------:R-:W4:Y:S04]  /*17060*/  LDL.LU R54, [R1+0x68] ;  /* 0x0000680001367983 */ /* 0x000f280000300800 */
[----:B------:R-:W4:Y:S01]  /*17070*/  LDL.LU R53, [R1+0x6c] ;  /* 0x00006c0001357983 */ /* 0x000f220000300800 */
[----:B-1----:R-:W-:-:S02]  /*17080*/  IMAD.MOV.U32 R47, RZ, RZ, R50 ;  /* 0x000000ffff2f7224 */ /* 0x002fc400078e0032 */
[----:B------:R-:W-:Y:S01]  /*17090*/  IMAD.MOV.U32 R46, RZ, RZ, R49 ;  /* 0x000000ffff2e7224 */ /* 0x000fe200078e0031 */
[----:B--2---:R-:W2:Y:S04]  /*170a0*/  LDL.LU R50, [R1+0x88] ;  /* 0x0000880001327983 */ /* 0x004ea80000300800 */
[----:B------:R-:W2:Y:S04]  /*170b0*/  LDL.LU R49, [R1+0x8c] ;  /* 0x00008c0001317983 */ /* 0x000ea80000300800 */
        /* <DEDUP_REMOVED lines=12> */
[----:B------:R-:W-:Y:S01]  /*17180*/  IMAD.MOV.U32 R47, RZ, RZ, R55 ;  /* 0x000000ffff2f7224 */ /* 0x000fe200078e0037 */
[----:B------:R-:W-:Y:S01]  /*17190*/  MOV R46, R52 ;  /* 0x00000034002e7202 */ /* 0x000fe20000000f00 */
[----:B------:R-:W-:Y:S01]  /*171a0*/  IMAD.X R51, R51, 0x1, R4, P4 ;  /* 0x0000000133337824 */ /* 0x000fe200020e0604 */
[----:B------:R-:W-:Y:S04]  /*171b0*/  STL [R1+0x2c], R52 ;  /* 0x00002c3401007387 */ /* 0x000fe80000100800 */
[----:B------:R1:W-:Y:S04]  /*171c0*/  LDGSTS.E [R45+0x12300], desc[UR8][R46.64], P2 ;  /* 0x123000002e2d7fae */ /* 0x0003e800091a1008 */
[----:B------:R3:W-:Y:S04]  /*171d0*/  STL [R1+0x28], R55 ;  /* 0x0000283701007387 */ /* 0x0007e80000100800 */
[----:B------:R-:W-:Y:S01]  /*171e0*/  STL [R1+0x4c], R48 ;  /* 0x00004c3001007387 */ /* 0x000fe20000100800 */
[----:B-1----:R-:W-:-:S02]  /*171f0*/  IMAD.MOV.U32 R46, RZ, RZ, R48 ;  /* 0x000000ffff2e7224 */ /* 0x002fc400078e0030 */
[----:B------:R-:W-:Y:S01]  /*17200*/  IMAD.MOV.U32 R47, RZ, RZ, R51 ;  /* 0x000000ffff2f7224 */ /* 0x000fe200078e0033 */
[----:B------:R1:W-:Y:S04]  /*17210*/  STL [R1+0x48], R51 ;  /* 0x0000483301007387 */ /* 0x0003e80000100800 */
[----:B------:R5:W-:Y:S01]  /*17220*/  LDGSTS.E [R45+0x12700], desc[UR8][R46.64], P1 ;  /* 0x127000002e2d7fae */ /* 0x000be200089a1008 */
[----:B------:R-:W-:-:S03]  /*17230*/  ISETP.GT.AND P1, PT, R44, 0x2b, PT ;  /* 0x0000002b2c00780c */ /* 0x000fc60003f24270 */
[----:B---3--:R-:W3:Y:S04]  /*17240*/  LDL.LU R55, [R1+0xa8] ;  /* 0x0000a80001377983 */ /* 0x008ee80000300800 */
[----:B------:R-:W3:Y:S01]  /*17250*/  LDL.LU R52, [R1+0xac] ;  /* 0x0000ac0001347983 */ /* 0x000ee20000300800 */
[----:B-----5:R-:W-:-:S03]  /*17260*/  SEL R46, RZ, 0x4, !P1 ;  /* 0x00000004ff2e7807 */ /* 0x020fc60004800000 */
[----:B-1----:R-:W5:Y:S01]  /*17270*/  LDL.LU R51, [R1+0xc8] ;  /* 0x0000c80001337983 */ /* 0x002f620000300800 */
[----:B------:R-:W-:Y:S02]  /*17280*/  ISETP.GT.AND P1, PT, R44, 0x2f, PT ;  /* 0x0000002f2c00780c */ /* 0x000fe40003f24270 */
[----:B------:R-:W-:Y:S01]  /*17290*/  SEL R46, R46, RZ, !P0 ;  /* 0x000000ff2e2e7207 */ /* 0x000fe20004000000 */
[----:B------:R-:W5:Y:S03]  /*172a0*/  LDL.LU R48, [R1+0xcc] ;  /* 0x0000cc0001307983 */ /* 0x000f660000300800 */
[----:B------:R-:W-:Y:S02]  /*172b0*/  ISETP.NE.U32.AND P2, PT, R46, RZ, PT ;  /* 0x000000ff2e00720c */ /* 0x000fe40003f45070 */
[----:B------:R-:W-:-:S04]  /*172c0*/  SEL R46, RZ, 0x4, !P1 ;  /* 0x00000004ff2e7807 */ /* 0x000fc80004800000 */
[----:B------:R-:W-:-:S04]  /*172d0*/  SEL R46, R46, RZ, !P0 ;  /* 0x000000ff2e2e7207 */ /* 0x000fc80004000000 */
[----:B------:R-:W-:Y:S02]  /*172e0*/  ISETP.NE.U32.AND P1, PT, R46, RZ, PT ;  /* 0x000000ff2e00720c */ /* 0x000fe40003f25070 */
[----:B----4-:R-:W-:-:S05]  /*172f0*/  IADD3 R53, P3, PT, R53, R5, RZ ;  /* 0x0000000535357210 */ /* 0x010fca0007f7e0ff */
[----:B------:R-:W-:Y:S01]  /*17300*/  IMAD.X R54, R54, 0x1, R4, P3 ;  /* 0x0000000136367824 */ /* 0x000fe200018e0604 */
[----:B--2---:R-:W-:Y:S01]  /*17310*/  IADD3 R49, P4, PT, R49, R5, RZ ;  /* 0x0000000531317210 */ /* 0x004fe20007f9e0ff */
[----:B------:R-:W-:-:S03]  /*17320*/  IMAD.MOV.U32 R46, RZ, RZ, R53 ;  /* 0x000000ffff2e7224 */ /* 0x000fc600078e0035 */
[----:B------:R-:W-:Y:S01]  /*17330*/  MOV R47, R54 ;  /* 0x00000036002f7202 */ /* 0x000fe20000000f00 */
[----:B------:R-:W-:Y:S01]  /*17340*/  STL [R1+0x6c], R53 ;  /* 0x00006c3501007387 */ /* 0x000fe20000100800 */
[----:B------:R-:W-:-:S03]  /*17350*/  IMAD.X R50, R50, 0x1, R4, P4 ;  /* 0x0000000132327824 */ /* 0x000fc600020e0604 */
[----:B------:R-:W-:Y:S04]  /*17360*/  STL [R1+0x68], R54 ;  /* 0x0000683601007387 */ /* 0x000fe80000100800 */
[----:B------:R-:W-:Y:S04]  /*17370*/  STL [R1+0x8c], R49 ;  /* 0x00008c3101007387 */ /* 0x000fe80000100800 */
[----:B------:R1:W-:Y:S04]  /*17380*/  LDGSTS.E [R45+0x12b00], desc[UR8][R46.64], P2 ;  /* 0x12b000002e2d7fae */ /* 0x0003e800091a1008 */
[----:B------:R2:W-:Y:S01]  /*17390*/  STL [R1+0x88], R50 ;  /* 0x0000883201007387 */ /* 0x0005e20000100800 */
[----:B-1----:R-:W-:-:S02]  /*173a0*/  IMAD.MOV.U32 R47, RZ, RZ, R50 ;  /* 0x000000ffff2f7224 */ /* 0x002fc400078e0032 */
[----:B------:R-:W-:Y:S01]  /*173b0*/  IMAD.MOV.U32 R46, RZ, RZ, R49 ;  /* 0x000000ffff2e7224 */ /* 0x000fe200078e0031 */
[----:B--2---:R-:W2:Y:S04]  /*173c0*/  LDL.LU R50, [R1+0xe8] ;  /* 0x0000e80001327983 */ /* 0x004ea80000300800 */
[----:B------:R-:W4:Y:S04]  /*173d0*/  LDL.LU R49, [R1+0xec] ;  /* 0x0000ec0001317983 */ /* 0x000f280000300800 */
[----:B------:R-:W2:Y:S04]  /*173e0*/  LDL.LU R54, [R1+0x108] ;  /* 0x0001080001367983 */ /* 0x000ea80000300800 */
[----:B------:R-:W2:Y:S04]  /*173f0*/  LDL.LU R53, [R1+0x10c] ;  /* 0x00010c0001357983 */ /* 0x000ea80000300800 */
[----:B------:R1:W-:Y:S01]  /*17400*/  LDGSTS.E [R45+0x12f00], desc[UR8][R46.64], P1 ;  /* 0x12f000002e2d7fae */ /* 0x0003e200089a1008 */
[----:B------:R-:W-:-:S04]  /*17410*/  ISETP.GT.AND P1, PT, R44, 0x33, PT ;  /* 0x000000332c00780c */ /* 0x000fc80003f24270 */
[----:B-1----:R-:W-:Y:S02]  /*17420*/  SEL R46, RZ, 0x4, !P1 ;  /* 0x00000004ff2e7807 */ /* 0x002fe40004800000 */
[----:B------:R-:W-:Y:S02]  /*17430*/  ISETP.GT.AND P1, PT, R44, 0x37, PT ;  /* 0x000000372c00780c */ /* 0x000fe40003f24270 */
[----:B------:R-:W-:-:S04]  /*17440*/  SEL R46, R46, RZ, !P0 ;  /* 0x000000ff2e2e7207 */ /* 0x000fc80004000000 */
[----:B------:R-:W-:Y:S02]  /*17450*/  ISETP.NE.U32.AND P2, PT, R46, RZ, PT ;  /* 0x000000ff2e00720c */ /* 0x000fe40003f45070 */
[----:B------:R-:W-:Y:S02]  /*17460*/  SEL R46, RZ, 0x4, !P1 ;  /* 0x00000004ff2e7807 */ /* 0x000fe40004800000 */
[----:B---3--:R-:W-:Y:S02]  /*17470*/  IADD3 R52, P3, PT, R52, R5, RZ ;  /* 0x0000000534347210 */ /* 0x008fe40007f7e0ff */
[----:B------:R-:W-:-:S03]  /*17480*/  SEL R46, R46, RZ, !P0 ;  /* 0x000000ff2e2e7207 */ /* 0x000fc60004000000 */
[----:B------:R-:W-:Y:S01]  /*17490*/  IMAD.X R55, R55, 0x1, R4, P3 ;  /* 0x0000000137377824 */ /* 0x000fe200018e0604 */
[----:B------:R-:W-:Y:S02]  /*174a0*/  ISETP.NE.U32.AND P1, PT, R46, RZ, PT ;  /* 0x000000ff2e00720c */ /* 0x000fe40003f25070 */
[----:B-----5:R-:W-:Y:S01]  /*174b0*/  IADD3 R48, P4, PT, R48, R5, RZ ;  /* 0x0000000530307210 */ /* 0x020fe20007f9e0ff */
[----:B------:R-:W-:Y:S02]  /*174c0*/  IMAD.MOV.U32 R46, RZ, RZ, R52 ;  /* 0x000000ffff2e7224 */ /* 0x000fe400078e0034 */
[----:B------:R-:W-:Y:S02]  /*174d0*/  IMAD.MOV.U32 R47, RZ, RZ, R55 ;  /* 0x000000ffff2f7224 */ /* 0x000fe400078e0037 */
[----:B------:R-:W-:Y:S01]  /*174e0*/  IMAD.X R51, R51, 0x1, R4, P4 ;  /* 0x0000000133337824 */ /* 0x000fe200020e0604 */
[----:B------:R-:W-:Y:S04]  /*174f0*/  STL [R1+0xac], R52 ;  /* 0x0000ac3401007387 */ /* 0x000fe80000100800 */
[----:B------:R1:W-:Y:S04]  /*17500*/  STL [R1+0xa8], R55 ;  /* 0x0000a83701007387 */ /* 0x0003e80000100800 */
[----:B------:R3:W-:Y:S04]  /*17510*/  LDGSTS.E [R45+0x13300], desc[UR8][R46.64], P2 ;  /* 0x133000002e2d7fae */ /* 0x0007e800091a1008 */
[----:B------:R-:W-:Y:S04]  /*17520*/  STL [R1+0xcc], R48 ;  /* 0x0000cc3001007387 */ /* 0x000fe80000100800 */
[----:B------:R5:W-:Y:S01]  /*17530*/  STL [R1+0xc8], R51 ;  /* 0x0000c83301007387 */ /* 0x000be20000100800 */
[----:B---3--:R-:W-:Y:S01]  /*17540*/  MOV R46, R48 ;  /* 0x00000030002e7202 */ /* 0x008fe20000000f00 */
[----:B------:R-:W-:-:S02]  /*17550*/  IMAD.MOV.U32 R47, RZ, RZ, R51 ;  /* 0x000000ffff2f7224 */ /* 0x000fc400078e0033 */
[----:B------:R-:W3:Y:S04]  /*17560*/  LDL.LU R68, [R1+0x110] ;  /* 0x0001100001447983 */ /* 0x000ee80000300800 */
[----:B-1----:R-:W3:Y:S04]  /*17570*/  LDL.LU R55, [R1+0x114] ;  /* 0x0001140001377983 */ /* 0x002ee80000300800 */
[----:B------:R-:W3:Y:S01]  /*17580*/  LDL.LU R61, [R1+0x150] ;  /* 0x00015000013d7983 */ /* 0x000ee20000300800 */
[----:B------:R-:W1:Y:S03]  /*17590*/  S2R R191, SR_TID.X ;  /* 0x0000000000bf7919 */ /* 0x000e660000002100 */
[----:B-----5:R-:W5:Y:S04]  /*175a0*/  LDL.LU R51, [R1+0x154] ;  /* 0x0001540001337983 */ /* 0x020f680000300800 */
[----:B------:R1:W-:Y:S01]  /*175b0*/  LDGSTS.E [R45+0x13700], desc[UR8][R46.64], P1 ;  /* 0x137000002e2d7fae */ /* 0x0003e200089a1008 */
[----:B------:R-:W-:-:S03]  /*175c0*/  ISETP.GT.AND P1, PT, R44, 0x3b, PT ;  /* 0x0000003b2c00780c */ /* 0x000fc60003f24270 */
[----:B------:R-:W5:Y:S04]  /*175d0*/  LDL.LU R48, [R1+0x194] ;  /* 0x0001940001307983 */ /* 0x000f680000300800 */
[----:B------:R-:W5:Y:S01]  /*175e0*/  LDL.LU R52, [R1+0x1d4] ;  /* 0x0001d40001347983 */ /* 0x000f620000300800 */
        /* <DEDUP_REMOVED lines=8> */
[----:B--2---:R-:W-:Y:S01]  /*17670*/  IMAD.X R50, R50, 0x1, R4, P3 ;  /* 0x0000000132327824 */ /* 0x004fe200018e0604 */
[----:B------:R-:W-:Y:S01]  /*17680*/  IADD3 R53, P4, PT, R53, R5, RZ ;  /* 0x0000000535357210 */ /* 0x000fe20007f9e0ff */
[----:B------:R-:W-:Y:S02]  /*17690*/  STL [R1+0xec], R49 ;  /* 0x0000ec3101007387 */ /* 0x000fe40000100800 */
[----:B------:R-:W-:Y:S02]  /*176a0*/  IMAD.MOV.U32 R47, RZ, RZ, R50 ;  /* 0x000000ffff2f7224 */ /* 0x000fe400078e0032 */
[----:B------:R1:W-:Y:S01]  /*176b0*/  STL [R1+0xe8], R50 ;  /* 0x0000e83201007387 */ /* 0x0003e20000100800 */
[----:B------:R-:W-:-:S03]  /*176c0*/  IMAD.X R54, R54, 0x1, R4, P4 ;  /* 0x0000000136367824 */ /* 0x000fc600020e0604 */
[----:B------:R2:W-:Y:S01]  /*176d0*/  STL [R1+0x10c], R53 ;  /* 0x00010c3501007387 */ /* 0x0005e20000100800 */
[----:B------:R-:W-:-:S03]  /*176e0*/  IMAD.MOV.U32 R46, RZ, RZ, R49 ;  /* 0x000000ffff2e7224 */ /* 0x000fc600078e0031 */
[----:B-1----:R-:W4:Y:S04]  /*176f0*/  LDL.LU R50, [R1+0x190] ;  /* 0x0001900001327983 */ /* 0x002f280000300800 */
[----:B------:R1:W-:Y:S04]  /*17700*/  STL [R1+0x108], R54 ;  /* 0x0001083601007387 */ /* 0x0003e80000100800 */
[----:B------:R-:W4:Y:S01]  /*17710*/  LDL.LU R62, [R1+0x1d0] ;  /* 0x0001d000013e7983 */ /* 0x000f220000300800 */
[----:B------:R-:W-:-:S03]  /*17720*/  LOP3.LUT R49, R191, 0x3f, RZ, 0xc0, !PT ;  /* 0x0000003fbf317812 */ /* 0x000fc600078ec0ff */
[----:B------:R1:W-:Y:S04]  /*17730*/  LDGSTS.E [R45+0x13b00], desc[UR8][R46.64], P2 ;  /* 0x13b000002e2d7fae */ /* 0x0003e800091a1008 */
[----:B------:R-:W4:Y:S01]  /*17740*/  LDL.LU R63, [R1+0x210] ;  /* 0x00021000013f7983 */ /* 0x000f220000300800 */
[----:B-1----:R-:W-:Y:S01]  /*17750*/  IMAD.MOV.U32 R46, RZ, RZ, R53 ;  /* 0x000000ffff2e7224 */ /* 0x002fe200078e0035 */
[----:B------:R-:W-:Y:S02]  /*17760*/  MOV R47, R54 ;  /* 0x00000036002f7202 */ /* 0x000fe40000000f00 */
[----:B--2---:R-:W2:Y:S04]  /*17770*/  LDL.LU R53, [R1+0x214] ;  /* 0x0002140001357983 */ /* 0x004ea80000300800 */
[----:B------:R1:W-:Y:S01]  /*17780*/  LDGSTS.E [R45+0x13f00], desc[UR8][R46.64], P1 ;  /* 0x13f000002e2d7fae */ /* 0x0003e200089a1008 */
[----:B------:R-:W-:-:S03]  /*17790*/  ISETP.GE.AND P1, PT, R49, R44, PT ;  /* 0x0000002c3100720c */ /* 0x000fc60003f26270 */
[----:B------:R-:W2:Y:S04]  /*177a0*/  LDL.LU R54, [R1+0x250] ;  /* 0x0002500001367983 */ /* 0x000ea80000300800 */
[----:B------:R-:W2:Y:S01]  /*177b0*/  LDL.LU R49, [R1+0x254] ;  /* 0x0002540001317983 */ /* 0x000ea20000300800 */
[----:B------:R-:W-:Y:S01]  /*177c0*/  SEL R44, RZ, 0x4, P1 ;  /* 0x00000004ff2c7807 */ /* 0x000fe20000800000 */
[----:B------:R-:W-:Y:S02]  /*177d0*/  ULEA UR7, UR5, UR4, 0xf ;  /* 0x0000000405077291 */ /* 0x000fe4000f8e78ff */
[----:B------:R-:W0:Y:S01]  /*177e0*/  LDGDEPBAR ;  /* 0x00000000000079af */ /* 0x000e220000000000 */
[----:B------:R-:W-:-:S04]  /*177f0*/  SEL R44, R44, RZ, !P0 ;  /* 0x000000ff2c2c7207 */ /* 0x000fc80004000000 */
[----:B------:R-:W-:Y:S02]  /*17800*/  ISETP.NE.U32.AND P0, PT, R44, RZ, PT ;  /* 0x000000ff2c00720c */ /* 0x000fe40003f05070 */
[----:B---3--:R-:W-:-:S05]  /*17810*/  IADD3 R55, P1, PT, R55, R0, RZ ;  /* 0x0000000037377210 */ /* 0x008fca0007f3e0ff */
[--C-:B------:R-:W-:Y:S01]  /*17820*/  IMAD.X R68, R68, 0x1, R2.reuse, P1 ;  /* 0x0000000144447824 */ /* 0x100fe200008e0602 */
[----:B-----5:R-:W-:Y:S01]  /*17830*/  IADD3 R51, P2, PT, R51, R0, RZ ;  /* 0x0000000033337210 */ /* 0x020fe20007f5e0ff */
[----:B------:R3:W-:Y:S04]  /*17840*/  STL [R1+0x114], R55 ;  /* 0x0001143701007387 */ /* 0x0007e80000100800 */
[----:B------:R-:W-:Y:S01]  /*17850*/  IMAD.X R61, R61, 0x1, R2, P2 ;  /* 0x000000013d3d7824 */ /* 0x000fe200010e0602 */
[----:B------:R-:W-:Y:S01]  /*17860*/  STL [R1+0x110], R68 ;  /* 0x0001104401007387 */ /* 0x000fe20000100800 */
[----:B-1----:R-:W-:Y:S02]  /*17870*/  VIADD R46, R64, UR7 ;  /* 0x00000007402e7c36 */ /* 0x002fe40008000000 */
[----:B------:R-:W-:Y:S01]  /*17880*/  IMAD.MOV.U32 R44, RZ, RZ, R55 ;  /* 0x000000ffff2c7224 */ /* 0x000fe200078e0037 */
[----:B------:R-:W-:Y:S01]  /*17890*/  STL [R1+0x154], R51 ;  /* 0x0001543301007387 */ /* 0x000fe20000100800 */
[----:B------:R-:W-:-:S03]  /*178a0*/  IMAD.MOV.U32 R45, RZ, RZ, R68 ;  /* 0x000000ffff2d7224 */ /* 0x000fc600078e0044 */
[----:B------:R1:W-:Y:S04]  /*178b0*/  STL [R1+0x150], R61 ;  /* 0x0001503d01007387 */ /* 0x0003e80000100800 */
[----:B---3--:R-:W3:Y:S01]  /*178c0*/  LDL.LU R55, [R1+0x294] ;  /* 0x0002940001377983 */ /* 0x008ee20000300800 */
[----:B------:R-:W-:-:S03]  /*178d0*/  IADD3 R48, P1, PT, R48, R0, RZ ;  /* 0x0000000030307210 */ /* 0x000fc60007f3e0ff */
[----:B------:R5:W-:Y:S04]  /*178e0*/  LDGSTS.E [R46], desc[UR8][R44.64], P0 ;  /* 0x000000002c2e7fae */ /* 0x000be800081a1008 */
[----:B------:R-:W3:Y:S01]  /*178f0*/  LDL.LU R47, [R1+0x2d4] ;  /* 0x0002d400012f7983 */ /* 0x000ee20000300800 */
[----:B------:R-:W-:Y:S02]  /*17900*/  IADD3 R52, P2, PT, R52, R0, RZ ;  /* 0x0000000034347210 */ /* 0x000fe40007f5e0ff */
[----:B-----5:R-:W-:Y:S02]  /*17910*/  MOV R45, R61 ;  /* 0x0000003d002d7202 */ /* 0x020fe40000000f00 */
[----:B-1----:R-:W5:Y:S01]  /*17920*/  LDL.LU R61, [R1+0x290] ;  /* 0x00029000013d7983 */ /* 0x002f620000300800 */
[----:B------:R-:W-:-:S03]  /*17930*/  IMAD.MOV.U32 R44, RZ, RZ, R51 ;  /* 0x000000ffff2c7224 */ /* 0x000fc600078e0033 */
[----:B------:R-:W5:Y:S04]  /*17940*/  LDL.LU R51, [R1+0x2d0] ;  /* 0x0002d00001337983 */ /* 0x000f680000300800 */
[----:B------:R1:W-:Y:S04]  /*17950*/  LDGSTS.E [R46+0x800], desc[UR8][R44.64], P0 ;  /* 0x008000002c2e7fae */ /* 0x0003e800081a1008 */
[----:B------:R-:W-:Y:S01]  /*17960*/  STL [R1+0x194], R48 ;  /* 0x0001943001007387 */ /* 0x000fe20000100800 */
[----:B-1----:R-:W-:Y:S02]  /*17970*/  IMAD.MOV.U32 R44, RZ, RZ, R48 ;  /* 0x000000ffff2c7224 */ /* 0x002fe400078e0030 */
[----:B----4-:R-:W-:-:S04]  /*17980*/  IMAD.X R50, R50, 0x1, R2, P1 ;  /* 0x0000000132327824 */ /* 0x010fc800008e0602 */
[----:B------:R-:W-:Y:S01]  /*17990*/  IMAD.MOV.U32 R45, RZ, RZ, R50 ;  /* 0x000000ffff2d7224 */ /* 0x000fe200078e0032 */
[----:B------:R1:W-:Y:S01]  /*179a0*/  STL [R1+0x190], R50 ;  /* 0x0001903201007387 */ /* 0x0003e20000100800 */
[----:B------:R-:W-:-:S03]  /*179b0*/  IMAD.X R62, R62, 0x1, R2, P2 ;  /* 0x000000013e3e7824 */ /* 0x000fc600010e0602 */
[----:B------:R-:W-:Y:S04]  /*179c0*/  STL [R1+0x1d4], R52 ;  /* 0x0001d43401007387 */ /* 0x000fe80000100800 */
[----:B------:R4:W-:Y:S04]  /*179d0*/  LDGSTS.E [R46+0x1000], desc[UR8][R44.64], P0 ;  /* 0x010000002c2e7fae */ /* 0x0009e800081a1008 */
[----:B-1----:R-:W5:Y:S04]  /*179e0*/  LDL.LU R50, [R1+0x314] ;  /* 0x0003140001327983 */ /* 0x002f680000300800 */
[----:B------:R1:W-:Y:S04]  /*179f0*/  STL [R1+0x1d0], R62 ;  /* 0x0001d03e01007387 */ /* 0x0003e80000100800 */
[----:B------:R-:W5:Y:S01]  /*17a00*/  LDL.LU R48, [R1+0x354] ;  /* 0x0003540001307983 */ /* 0x000f620000300800 */
[----:B----4-:R-:W-:Y:S01]  /*17a10*/  IMAD.MOV.U32 R45, RZ, RZ, R62 ;  /* 0x000000ffff2d7224 */ /* 0x010fe200078e003e */
[----:B--2---:R-:W-:-:S02]  /*17a20*/  IADD3 R53, P1, PT, R53, R0, RZ ;  /* 0x0000000035357210 */ /* 0x004fc40007f3e0ff */
[----:B-1----:R-:W2:Y:S01]  /*17a30*/  LDL.LU R62, [R1+0x310] ;  /* 0x00031000013e7983 */ /* 0x002ea20000300800 */
[----:B------:R-:W-:Y:S01]  /*17a40*/  IMAD.MOV.U32 R44, RZ, RZ, R52 ;  /* 0x000000ffff2c7224 */ /* 0x000fe200078e0034 */
[----:B------:R-:W-:Y:S02]  /*17a50*/  IADD3.X R63, PT, PT, R63, R2, RZ, P1, !PT ;  /* 0x000000023f3f7210 */ /* 0x000fe40000ffe4ff */
[----:B------:R-:W4:Y:S01]  /*17a60*/  LDL.LU R52, [R1+0x350] ;  /* 0x0003500001347983 */ /* 0x000f220000300800 */
[----:B------:R-:W-:-:S03]  /*17a70*/  IADD3 R49, P2, PT, R49, R0, RZ ;  /* 0x0000000031317210 */ /* 0x000fc60007f5e0ff */
[----:B------:R1:W-:Y:S02]  /*17a80*/  STL [R1+0x214], R53 ;  /* 0x0002143501007387 */ /* 0x0003e40000100800 */
[----:B------:R-:W-:Y:S02]  /*17a90*/  IMAD.X R54, R54, 0x1, R2, P2 ;  /* 0x0000000136367824 */ /* 0x000fe400010e0602 */
[----:B------:R1:W-:Y:S04]  /*17aa0*/  STL [R1+0x210], R63 ;  /* 0x0002103f01007387 */ /* 0x0003e80000100800 */
[----:B------:R1:W-:Y:S04]  /*17ab0*/  STL [R1+0x254], R49 ;  /* 0x0002543101007387 */ /* 0x0003e80000100800 */
[----:B------:R-:W4:Y:S04]  /*17ac0*/  LDL.LU R68, [R1+0x394] ;  /* 0x0003940001447983 */ /* 0x000f280000300800 */
[----:B------:R1:W-:Y:S04]  /*17ad0*/  LDGSTS.E [R46+0x1800], desc[UR8][R44.64], P0 ;  /* 0x018000002c2e7fae */ /* 0x0003e800081a1008 */
[----:B------:R3:W-:Y:S01]  /*17ae0*/  STL [R1+0x250], R54 ;  /* 0x0002503601007387 */ /* 0x0007e20000100800 */
[----:B-1----:R-:W-:-:S03]  /*17af0*/  IMAD.MOV.U32 R44, RZ, RZ, R53 ;  /* 0x000000ffff2c7224 */ /* 0x002fc600078e0035 */
[----:B------:R-:W4:Y:S04]  /*17b00*/  LDL.LU R53, [R1+0x3d4] ;  /* 0x0003d40001357983 */ /* 0x000f280000300800 */
[----:B------:R-:W4:Y:S01]  /*17b10*/  LDL.LU R69, [R1+0x390] ;  /* 0x0003900001457983 */ /* 0x000f220000300800 */
[----:B------:R-:W-:-:S03]  /*17b20*/  IMAD.MOV.U32 R45, RZ, RZ, R63 ;  /* 0x000000ffff2d7224 */ /* 0x000fc600078e003f */
[----:B------:R-:W4:Y:S04]  /*17b30*/  LDL.LU R63, [R1+0x3d0] ;  /* 0x0003d000013f7983 */ /* 0x000f280000300800 */
[----:B------:R1:W-:Y:S01]  /*17b40*/  LDGSTS.E [R46+0x2000], desc[UR8][R44.64], P0 ;  /* 0x020000002c2e7fae */ /* 0x0003e200081a1008 */
[-C--:B---3--:R-:W-:Y:S02]  /*17b50*/  IADD3 R55, P1, PT, R55, R0.reuse, RZ ;  /* 0x0000000037377210 */ /* 0x088fe40007f3e0ff */
[----:B------:R-:W-:Y:S01]  /*17b60*/  IADD3 R47, P2, PT, R47, R0, RZ ;  /* 0x000000002f2f7210 */ /* 0x000fe20007f5e0ff */
[----:B-1----:R-:W-:Y:S02]  /*17b70*/  IMAD.MOV.U32 R44, RZ, RZ, R49 ;  /* 0x000000ffff2c7224 */ /* 0x002fe400078e0031 */
[----:B------:R-:W-:Y:S01]  /*17b80*/  IMAD.MOV.U32 R45, RZ, RZ, R54 ;  /* 0x000000ffff2d7224 */ /* 0x000fe200078e0036 */
[----:B------:R-:W3:Y:S01]  /*17b90*/  LDL.LU R49, [R1+0x414] ;  /* 0x0004140001317983 */ /* 0x000ee20000300800 */
[----:B-----5:R-:W-:-:S03]  /*17ba0*/  IMAD.X R61, R61, 0x1, R2, P1 ;  /* 0x000000013d3d7824 */ /* 0x020fc600008e0602 */
[----:B------:R-:W5:Y:S04]  /*17bb0*/  LDL.LU R54, [R1+0x454] ;  /* 0x0004540001367983 */ /* 0x000f680000300800 */
[----:B------:R1:W-:Y:S01]  /*17bc0*/  STL [R1+0x294], R55 ;  /* 0x0002943701007387 */ /* 0x0003e20000100800 */
[----:B------:R-:W-:-:S03]  /*17bd0*/  IADD3.X R51, PT, PT, R51, R2, RZ, P2, !PT ;  /* 0x0000000233337210 */ /* 0x000fc600017fe4ff */
[----:B------:R1:W-:Y:S04]  /*17be0*/  LDGSTS.E [R46+0x2800], desc[UR8][R44.64], P0 ;  /* 0x028000002c2e7fae */ /* 0x0003e800081a1008 */
[----:B------:R1:W-:Y:S04]  /*17bf0*/  STL [R1+0x290], R61 ;  /* 0x0002903d01007387 */ /* 0x0003e80000100800 */
[----:B------:R1:W-:Y:S02]  /*17c00*/  STL [R1+0x2d4], R47 ;  /* 0x0002d42f01007387 */ /* 0x0003e40000100800 */
[----:B-1----:R-:W-:-:S02]  /*17c10*/  IMAD.MOV.U32 R44, RZ, RZ, R55 ;  /* 0x000000ffff2c7224 */ /* 0x002fc400078e0037 */
[----:B------:R-:W5:Y:S01]  /*17c20*/  LDL.LU R55, [R1+0x410] ;  /* 0x0004100001377983 */ /* 0x000f620000300800 */
[----:B------:R-:W-:-:S03]  /*17c30*/  IMAD.MOV.U32 R45, RZ, RZ, R61 ;  /* 0x000000ffff2d7224 */ /* 0x000fc600078e003d */
[----:B------:R1:W-:Y:S04]  /*17c40*/  STL [R1+0x2d0], R51 ;  /* 0x0002d03301007387 */ /* 0x0003e80000100800 */
[----:B------:R-:W5:Y:S04]  /*17c50*/  LDL.LU R61, [R1+0x450] ;  /* 0x00045000013d7983 */ /* 0x000f680000300800 */
[----:B------:R1:W-:Y:S02]  /*17c60*/  LDGSTS.E [R46+0x3000], desc[UR8][R44.64], P0 ;  /* 0x030000002c2e7fae */ /* 0x0003e400081a1008 */
[----:B-1----:R-:W-:-:S02]  /*17c70*/  IMAD.MOV.U32 R44, RZ, RZ, R47 ;  /* 0x000000ffff2c7224 */ /* 0x002fc400078e002f */
[----:B------:R-:W-:Y:S01]  /*17c80*/  IMAD.MOV.U32 R45, RZ, RZ, R51 ;  /* 0x000000ffff2d7224 */ /* 0x000fe200078e0033 */
[----:B------:R-:W5:Y:S04]  /*17c90*/  LDL.LU R47, [R1+0x494] ;  /* 0x00049400012f7983 */ /* 0x000f680000300800 */
[----:B------:R-:W5:Y:S04]  /*17ca0*/  LDL.LU R51, [R1+0x4d4] ;  /* 0x0004d40001337983 */ /* 0x000f680000300800 */
[----:B------:R1:W-:Y:S01]  /*17cb0*/  LDGSTS.E [R46+0x3800], desc[UR8][R44.64], P0 ;  /* 0x038000002c2e7fae */ /* 0x0003e200081a1008 */
[----:B------:R-:W-:-:S02]  /*17cc0*/  IADD3 R50, P1, PT, R50, R0, RZ ;  /* 0x0000000032327210 */ /* 0x000fc40007f3e0ff */
[----:B------:R-:W-:-:S03]  /*17cd0*/  IADD3 R48, P2, PT, R48, R0, RZ ;  /* 0x0000000030307210 */ /* 0x000fc60007f5e0ff */
[----:B------:R4:W-:Y:S01]  /*17ce0*/  STL [R1+0x314], R50 ;  /* 0x0003143201007387 */ /* 0x0009e20000100800 */
[--C-:B--2---:R-:W-:Y:S01]  /*17cf0*/  IMAD.X R62, R62, 0x1, R2.reuse, P1 ;  /* 0x000000013e3e7824 */ /* 0x104fe200008e0602 */
[----:B-1----:R-:W-:Y:S01]  /*17d00*/  MOV R44, R50 ;  /* 0x00000032002c7202 */ /* 0x002fe20000000f00 */
[----:B----4-:R-:W-:-:S03]  /*17d10*/  IMAD.X R52, R52, 0x1, R2, P2 ;  /* 0x0000000134347824 */ /* 0x010fc600010e0602 */
[----:B------:R1:W-:Y:S01]  /*17d20*/  STL [R1+0x310], R62 ;  /* 0x0003103e01007387 */ /* 0x0003e20000100800 */
[----:B------:R-:W-:-:S03]  /*17d30*/  IMAD.MOV.U32 R45, RZ, RZ, R62 ;  /* 0x000000ffff2d7224 */ /* 0x000fc600078e003e */
[----:B------:R2:W-:Y:S04]  /*17d40*/  STL [R1+0x354], R48 ;  /* 0x0003543001007387 */ /* 0x0005e80000100800 */
[----:B------:R-:W4:Y:S04]  /*17d50*/  LDL.LU R50, [R1+0x490] ;  /* 0x0004900001327983 */ /* 0x000f280000300800 */
[----:B------:R2:W-:Y:S04]  /*17d60*/  STL [R1+0x350], R52 ;  /* 0x0003503401007387 */ /* 0x0005e80000100800 */
[----:B-1----:R-:W4:Y:S01]  /*17d70*/  LDL.LU R62, [R1+0x4d0] ;  /* 0x0004d000013e7983 */ /* 0x002f220000300800 */
[----:B------:R-:W-:-:S03]  /*17d80*/  IADD3 R68, P1, PT, R68, R0, RZ ;  /* 0x0000000044447210 */ /* 0x000fc60007f3e0ff */
[----:B------:R1:W-:Y:S02]  /*17d90*/  LDGSTS.E [R46+0x4000], desc[UR8][R44.64], P0 ;  /* 0x040000002c2e7fae */ /* 0x0003e400081a1008 */
[----:B-1----:R-:W-:Y:S02]  /*17da0*/  IMAD.MOV.U32 R44, RZ, RZ, R48 ;  /* 0x000000ffff2c7224 */ /* 0x002fe400078e0030 */
[----:B------:R-:W-:Y:S01]  /*17db0*/  IMAD.MOV.U32 R45, RZ, RZ, R52 ;  /* 0x000000ffff2d7224 */ /* 0x000fe200078e0034 */
[----:B------:R-:W-:Y:S01]  /*17dc0*/  IADD3 R53, P2, PT, R53, R0, RZ ;  /* 0x0000000035357210 */ /* 0x000fe20007f5e0ff */
[----:B--2---:R-:W2:Y:S01]  /*17dd0*/  LDL.LU R48, [R1+0x11c] ;  /* 0x00011c0001307983 */ /* 0x004ea20000300800 */
[----:B------:R-:W-:-:S03]  /*17de0*/  IMAD.X R69, R69, 0x1, R2, P1 ;  /* 0x0000000145457824 */ /* 0x000fc600008e0602 */
[----:B------:R1:W-:Y:S01]  /*17df0*/  LDGSTS.E [R46+0x4800], desc[UR8][R44.64], P0 ;  /* 0x048000002c2e7fae */ /* 0x0003e200081a1008 */
[----:B------:R-:W-:-:S03]  /*17e00*/  IMAD.X R63, R63, 0x1, R2, P2 ;  /* 0x000000013f3f7824 */ /* 0x000fc600010e0602 */
[----:B------:R-:W2:Y:S04]  /*17e10*/  LDL.LU R52, [R1+0x15c] ;  /* 0x00015c0001347983 */ /* 0x000ea80000300800 */
[----:B------:R-:W-:Y:S01]  /*17e20*/  STL [R1+0x394], R68 ;  /* 0x0003944401007387 */ /* 0x000fe20000100800 */
[----:B-1----:R-:W-:Y:S01]  /*17e30*/  IMAD.MOV.U32 R44, RZ, RZ, R68 ;  /* 0x000000ffff2c7224 */ /* 0x002fe200078e0044 */
[----:B------:R-:W-:Y:S02]  /*17e40*/  MOV R45, R69 ;  /* 0x00000045002d7202 */ /* 0x000fe40000000f00 */
[----:B------:R-:W-:Y:S04]  /*17e50*/  STL [R1+0x390], R69 ;  /* 0x0003904501007387 */ /* 0x000fe80000100800 */
[----:B------:R1:W-:Y:S04]  /*17e60*/  STL [R1+0x3d4], R53 ;  /* 0x0003d43501007387 */ /* 0x0003e80000100800 */
[----:B------:R1:W-:Y:S04]  /*17e70*/  LDGSTS.E [R46+0x5000], desc[UR8][R44.64], P0 ;  /* 0x050000002c2e7fae */ /* 0x0003e800081a1008 */
[----:B------:R3:W-:Y:S01]  /*17e80*/  STL [R1+0x3d0], R63 ;  /* 0x0003d03f01007387 */ /* 0x0007e20000100800 */
[----:B-1----:R-:W-:-:S03]  /*17e90*/  IMAD.MOV.U32 R44, RZ, RZ, R53 ;  /* 0x000000ffff2c7224 */ /* 0x002fc600078e0035 */
[----:B------:R-:W2:Y:S01]  /*17ea0*/  LDL.LU R53, [R1+0x118] ;  /* 0x0001180001357983 */ /* 0x000ea20000300800 */
[----:B------:R-:W-:-:S03]  /*17eb0*/  IMAD.MOV.U32 R45, RZ, RZ, R63 ;  /* 0x000000ffff2d7224 */ /* 0x000fc600078e003f */
[----:B---3--:R-:W3:Y:S01]  /*17ec0*/  LDL.LU R63, [R1+0x158] ;  /* 0x00015800013f7983 */ /* 0x008ee20000300800 */
[-C--:B------:R-:W-:Y:S02]  /*17ed0*/  IADD3 R49, P1, PT, R49, R0.reuse, RZ ;  /* 0x0000000031317210 */ /* 0x080fe40007f3e0ff */
[----:B-----5:R-:W-:Y:S01]  /*17ee0*/  IADD3 R54, P2, PT, R54, R0, RZ ;  /* 0x0000000036367210 */ /* 0x020fe20007f5e0ff */
[----:B------:R1:W-:Y:S02]  /*17ef0*/  LDGSTS.E [R46+0x5800], desc[UR8][R44.64], P0 ;  /* 0x058000002c2e7fae */ /* 0x0003e400081a1008 */
[--C-:B------:R-:W-:Y:S02]  /*17f00*/  IMAD.X R55, R55, 0x1, R2.reuse, P1 ;  /* 0x0000000137377824 */ /* 0x100fe400008e0602 */
[----:B------:R5:W-:Y:S04]  /*17f10*/  STL [R1+0x414], R49 ;  /* 0x0004143101007387 */ /* 0x000be80000100800 */
[----:B------:R5:W-:Y:S01]  /*17f20*/  STL [R1+0x410], R55 ;  /* 0x0004103701007387 */ /* 0x000be20000100800 */
[----:B------:R-:W-:-:S03]  /*17f30*/  IMAD.X R61, R61, 0x1, R2, P2 ;  /* 0x000000013d3d7824 */ /* 0x000fc600010e0602 */
[----:B------:R5:W-:Y:S01]  /*17f40*/  STL [R1+0x454], R54 ;  /* 0x0004543601007387 */ /* 0x000be20000100800 */
[----:B-1----:R-:W-:Y:S02]  /*17f50*/  IMAD.MOV.U32 R44, RZ, RZ, R49 ;  /* 0x000000ffff2c7224 */ /* 0x002fe400078e0031 */
[----:B------:R-:W-:Y:S01]  /*17f60*/  IMAD.MOV.U32 R45, RZ, RZ, R55 ;  /* 0x000000ffff2d7224 */ /* 0x000fe200078e0037 */
[----:B-----5:R-:W5:Y:S04]  /*17f70*/  LDL.LU R49, [R1+0x19c] ;  /* 0x00019c0001317983 */ /* 0x020f680000300800 */
[----:B------:R1:W-:Y:S04]  /*17f80*/  STL [R1+0x450], R61 ;  /* 0x0004503d01007387 */ /* 0x0003e80000100800 */
[----:B------:R1:W-:Y:S04]  /*17f90*/  LDGSTS.E [R46+0x6000], desc[UR8][R44.64], P0 ;  /* 0x060000002c2e7fae */ /* 0x0003e800081a1008 */
[----:B------:R-:W5:Y:S01]  /*17fa0*/  LDL.LU R55, [R1+0x1dc] ;  /* 0x0001dc0001377983 */ /* 0x000f620000300800 */
[----:B------:R-:W-:-:S02]  /*17fb0*/  IADD3 R47, P1, PT, R47, R0, RZ ;  /* 0x000000002f2f7210 */ /* 0x000fc40007f3e0ff */
[----:B-1----:R-:W-:Y:S02]  /*17fc0*/  MOV R44, R54 ;  /* 0x00000036002c7202 */ /* 0x002fe40000000f00 */
[----:B------:R-:W5:Y:S01]  /*17fd0*/  LDL.LU R54, [R1+0x198] ;  /* 0x0001980001367983 */ /* 0x000f620000300800 */
[----:B------:R-:W-:Y:S01]  /*17fe0*/  IMAD.MOV.U32 R45, RZ, RZ, R61 ;  /* 0x000000ffff2d7224 */ /* 0x000fe200078e003d */
[----:B------:R-:W-:Y:S02]  /*17ff0*/  IADD3 R51, P2, PT, R51, R0, RZ ;  /* 0x0000000033337210 */ /* 0x000fe40007f5e0ff */
[----:B------:R-:W5:Y:S04]  /*18000*/  LDL.LU R61, [R1+0x1d8] ;  /* 0x0001d800013d7983 */ /* 0x000f680000300800 */
[----:B------:R1:W-:Y:S04]  /*18010*/  LDGSTS.E [R46+0x6800], desc[UR8][R44.64], P0 ;  /* 0x068000002c2e7fae */ /* 0x0003e800081a1008 */
[----:B------:R-:W-:Y:S01]  /*18020*/  STL [R1+0x494], R47 ;  /* 0x0004942f01007387 */ /* 0x000fe20000100800 */
[----:B-1----:R-:W-:-:S02]  /*18030*/  IMAD.MOV.U32 R44, RZ, RZ, R47 ;  /* 0x000000ffff2c7224 */ /* 0x002fc400078e002f */
        /* <DEDUP_REMOVED lines=9> */
[----:B----4-:R-:W-:Y:S01]  /*180d0*/  MOV R45, R62 ;  /* 0x0000003e002d7202 */ /* 0x010fe20000000f00 */
[----:B------:R-:W-:-:S02]  /*180e0*/  IMAD.MOV.U32 R44, RZ, RZ, R51 ;  /* 0x000000ffff2c7224 */ /* 0x000fc400078e0033 */
[----:B-1----:R-:W4:Y:S01]  /*180f0*/  LDL.LU R62, [R1+0x218] ;  /* 0x00021800013e7983 */ /* 0x002f220000300800 */
[----:B--2---:R-:W-:-:S03]  /*18100*/  IADD3 R48, P1, PT, R48, R0, RZ ;  /* 0x0000000030307210 */ /* 0x004fc60007f3e0ff */
[----:B------:R-:W2:Y:S01]  /*18110*/  LDL.LU R51, [R1+0x258] ;  /* 0x0002580001337983 */ /* 0x000ea20000300800 */
[----:B------:R-:W-:-:S03]  /*18120*/  IADD3 R52, P2, PT, R52, R0, RZ ;  /* 0x0000000034347210 */ /* 0x000fc60007f5e0ff */
[----:B------:R1:W-:Y:S04]  /*18130*/  LDGSTS.E [R46+0x7800], desc[UR8][R44.64], P0 ;  /* 0x078000002c2e7fae */ /* 0x0003e800081a1008 */
[----:B------:R-:W-:Y:S01]  /*18140*/  STL [R1+0x11c], R48 ;  /* 0x00011c3001007387 */ /* 0x000fe20000100800 */
[----:B-1----:R-:W-:-:S03]  /*18150*/  LOP3.LUT R46, R64, 0x10, RZ, 0x3c, !PT ;  /* 0x00000010402e7812 */ /* 0x002fc600078e3cff */
[----:B------:R-:W-:Y:S01]  /*18160*/  STL [R1+0x15c], R52 ;  /* 0x00015c3401007387 */ /* 0x000fe20000100800 */
[----:B------:R-:W-:Y:S02]  /*18170*/  IMAD.MOV.U32 R44, RZ, RZ, R48 ;  /* 0x000000ffff2c7224 */ /* 0x000fe400078e0030 */
[----:B------:R-:W-:Y:S02]  /*18180*/  VIADD R46, R46, UR7 ;  /* 0x000000072e2e7c36 */ /* 0x000fe40008000000 */
[----:B------:R-:W-:-:S04]  /*18190*/  IMAD.X R53, R53, 0x1, R2, P1 ;  /* 0x0000000135357824 */ /* 0x000fc800008e0602 */
[----:B------:R-:W-:Y:S01]  /*181a0*/  IMAD.MOV.U32 R45, RZ, RZ, R53 ;  /* 0x000000ffff2d7224 */ /* 0x000fe200078e0035 */
[----:B------:R1:W-:Y:S01]  /*181b0*/  STL [R1+0x118], R53 ;  /* 0x0001183501007387 */ /* 0x0003e20000100800 */
[----:B---3--:R-:W-:-:S03]  /*181c0*/  IMAD.X R63, R63, 0x1, R2, P2 ;  /* 0x000000013f3f7824 */ /* 0x008fc600010e0602 */
[----:B------:R3:W-:Y:S04]  /*181d0*/  LDGSTS.E [R46+0x100], desc[UR8][R44.64], P0 ;  /* 0x001000002c2e7fae */ /* 0x0007e800081a1008 */
[----:B-1----:R-:W2:Y:S04]  /*181e0*/  LDL.LU R53, [R1+0x29c] ;  /* 0x00029c0001357983 */ /* 0x002ea80000300800 */
[----:B------:R-:W2:Y:S01]  /*181f0*/  LDL.LU R48, [R1+0x2dc] ;  /* 0x0002dc0001307983 */ /* 0x000ea20000300800 */
[----:B---3--:R-:W-:-:S03]  /*18200*/  MOV R45, R63 ;  /* 0x0000003f002d7202 */ /* 0x008fc60000000f00 */
[----:B------:R1:W-:Y:S01]  /*18210*/  STL [R1+0x158], R63 ;  /* 0x0001583f01007387 */ /* 0x0003e20000100800 */
[----:B------:R-:W-:Y:S01]  /*18220*/  IMAD.MOV.U32 R44, RZ, RZ, R52 ;  /* 0x000000ffff2c7224 */ /* 0x000fe200078e0034 */
[----:B-----5:R-:W-:-:S04]  /*18230*/  IADD3 R49, P1, PT, R49, R0, RZ ;  /* 0x0000000031317210 */ /* 0x020fc80007f3e0ff */
[----:B------:R3:W-:Y:S04]  /*18240*/  LDGSTS.E [R46+0x900], desc[UR8][R44.64], P0 ;  /* 0x009000002c2e7fae */ /* 0x0007e800081a1008 */
[----:B-1----:R-:W5:Y:S04]  /*18250*/  LDL.LU R63, [R1+0x298] ;  /* 0x00029800013f7983 */ /* 0x002f680000300800 */
[----:B------:R-:W5:Y:S01]  /*18260*/  LDL.LU R52, [R1+0x2d8] ;  /* 0x0002d80001347983 */ /* 0x000f620000300800 */
[----:B------:R-:W-:-:S03]  /*18270*/  IADD3 R55, P2, PT, R55, R0, RZ ;  /* 0x0000000037377210 */ /* 0x000fc60007f5e0ff */
[----:B------:R-:W-:Y:S01]  /*18280*/  STL [R1+0x19c], R49 ;  /* 0x00019c3101007387 */ /* 0x000fe20000100800 */
[----:B---3--:R-:W-:Y:S02]  /*18290*/  IMAD.MOV.U32 R44, RZ, RZ, R49 ;  /* 0x000000ffff2c7224 */ /* 0x008fe400078e0031 */
[--C-:B------:R-:W-:Y:S02]  /*182a0*/  IMAD.X R54, R54, 0x1, R2.reuse, P1 ;  /* 0x0000000136367824 */ /* 0x100fe400008e0602 */
[----:B------:R-:W-:-:S03]  /*182b0*/  IMAD.X R61, R61, 0x1, R2, P2 ;  /* 0x000000013d3d7824 */ /* 0x000fc600010e0602 */
[----:B------:R1:W-:Y:S01]  /*182c0*/  STL [R1+0x198], R54 ;  /* 0x0001983601007387 */ /* 0x0003e20000100800 */
[----:B------:R-:W-:-:S03]  /*182d0*/  IMAD.MOV.U32 R45, RZ, RZ, R54 ;  /* 0x000000ffff2d7224 */ /* 0x000fc600078e0036 */
[----:B------:R-:W-:Y:S04]  /*182e0*/  STL [R1+0x1dc], R55 ;  /* 0x0001dc3701007387 */ /* 0x000fe80000100800 */
[----:B------:R3:W-:Y:S04]  /*182f0*/  LDGSTS.E [R46+0x1100], desc[UR8][R44.64], P0 ;  /* 0x011000002c2e7fae */ /* 0x0007e800081a1008 */
[----:B-1----:R-:W5:Y:S04]  /*18300*/  LDL.LU R54, [R1+0x31c] ;  /* 0x00031c0001367983 */ /* 0x002f680000300800 */
[----:B------:R1:W-:Y:S04]  /*18310*/  STL [R1+0x1d8], R61 ;  /* 0x0001d83d01007387 */ /* 0x0003e80000100800 */
[----:B------:R-:W5:Y:S01]  /*18320*/  LDL.LU R49, [R1+0x35c] ;  /* 0x00035c0001317983 */ /* 0x000f620000300800 */
[----:B---3--:R-:W-:-:S03]  /*18330*/  IMAD.MOV.U32 R45, RZ, RZ, R61 ;  /* 0x000000ffff2d7224 */ /* 0x008fc600078e003d */
[----:B-1----:R-:W3:Y:S01]  /*18340*/  LDL.LU R61, [R1+0x318] ;  /* 0x00031800013d7983 */ /* 0x002ee20000300800 */
[----:B------:R-:W-:-:S03]  /*18350*/  IMAD.MOV.U32 R44, RZ, RZ, R55 ;  /* 0x000000ffff2c7224 */ /* 0x000fc600078e0037 */
[----:B------:R-:W3:Y:S04]  /*18360*/  LDL.LU R55, [R1+0x358] ;  /* 0x0003580001377983 */ /* 0x000ee80000300800 */
[----:B------:R1:W-:Y:S01]  /*18370*/  LDGSTS.E [R46+0x1900], desc[UR8][R44.64], P0 ;  /* 0x019000002c2e7fae */ /* 0x0003e200081a1008 */
[-C--:B------:R-:W-:Y:S02]  /*18380*/  IADD3 R50, P1, PT, R50, R0.reuse, RZ ;  /* 0x0000000032327210 */ /* 0x080fe40007f3e0ff */
[----:B------:R-:W-:-:S03]  /*18390*/  IADD3 R47, P2, PT, R47, R0, RZ ;  /* 0x000000002f2f7210 */ /* 0x000fc60007f5e0ff */
[----:B------:R2:W-:Y:S01]  /*183a0*/  STL [R1+0x21c], R50 ;  /* 0x00021c3201007387 */ /* 0x0005e20000100800 */
[----:B----4-:R-:W-:Y:S01]  /*183b0*/  IADD3.X R62, PT, PT, R62, R2, RZ, P1, !PT ;  /* 0x000000023e3e7210 */ /* 0x010fe20000ffe4ff */
[----:B-1----:R-:W-:Y:S02]  /*183c0*/  IMAD.MOV.U32 R44, RZ, RZ, R50 ;  /* 0x000000ffff2c7224 */ /* 0x002fe400078e0032 */
[----:B--2---:R-:W-:Y:S02]  /*183d0*/  IMAD.X R51, R51, 0x1, R2, P2 ;  /* 0x0000000133337824 */ /* 0x004fe400010e0602 */
[----:B------:R1:W-:Y:S04]  /*183e0*/  STL [R1+0x218], R62 ;  /* 0x0002183e01007387 */ /* 0x0003e80000100800 */
[----:B------:R2:W-:Y:S04]  /*183f0*/  STL [R1+0x25c], R47 ;  /* 0x00025c2f01007387 */ /* 0x0005e80000100800 */
[----:B------:R-:W4:Y:S01]  /*18400*/  LDL.LU R50, [R1+0x39c] ;  /* 0x00039c0001327983 */ /* 0x000f220000300800 */
[----:B------:R-:W-:-:S03]  /*18410*/  IMAD.MOV.U32 R45, RZ, RZ, R62 ;  /* 0x000000ffff2d7224 */ /* 0x000fc600078e003e */
[----:B------:R2:W-:Y:S04]  /*18420*/  STL [R1+0x258], R51 ;  /* 0x0002583301007387 */ /* 0x0005e80000100800 */
[----:B------:R-:W4:Y:S04]  /*18430*/  LDL.LU R68, [R1+0x3dc] ;  /* 0x0003dc0001447983 */ /* 0x000f280000300800 */
[----:B-1----:R-:W4:Y:S04]  /*18440*/  LDL.LU R62, [R1+0x398] ;  /* 0x00039800013e7983 */ /* 0x002f280000300800 */
[----:B------:R-:W4:Y:S04]  /*18450*/  LDL.LU R69, [R1+0x3d8] ;  /* 0x0003d80001457983 */ /* 0x000f280000300800 */
[----:B------:R1:W-:Y:S02]  /*18460*/  LDGSTS.E [R46+0x2100], desc[UR8][R44.64], P0 ;  /* 0x021000002c2e7fae */ /* 0x0003e400081a1008 */
[----:B-1----:R-:W-:-:S02]  /*18470*/  IMAD.MOV.U32 R44, RZ, RZ, R47 ;  /* 0x000000ffff2c7224 */ /* 0x002fc400078e002f */
[----:B------:R-:W-:Y:S01]  /*18480*/  IMAD.MOV.U32 R45, RZ, RZ, R51 ;  /* 0x000000ffff2d7224 */ /* 0x000fe200078e0033 */
[----:B--2---:R-:W2:Y:S01]  /*18490*/  LDL.LU R47, [R1+0x41c] ;  /* 0x00041c00012f7983 */ /* 0x004ea20000300800 */
[----:B------:R-:W-:-:S03]  /*184a0*/  IADD3 R53, P1, PT, R53, R0, RZ ;  /* 0x0000000035357210 */ /* 0x000fc60007f3e0ff */
[----:B------:R-:W2:Y:S01]  /*184b0*/  LDL.LU R51, [R1+0x45c] ;  /* 0x00045c0001337983 */ /* 0x000ea20000300800 */
[----:B------:R-:W-:-:S03]  /*184c0*/  IADD3 R48, P2, PT, R48, R0, RZ ;  /* 0x0000000030307210 */ /* 0x000fc60007f5e0ff */
[----:B------:R1:W-:Y:S04]  /*184d0*/  STL [R1+0x29c], R53 ;  /* 0x00029c3501007387 */ /* 0x0003e80000100800 */
[----:B------:R1:W-:Y:S01]  /*184e0*/  LDGSTS.E [R46+0x2900], desc[UR8][R44.64], P0 ;  /* 0x029000002c2e7fae */ /* 0x0003e200081a1008 */
[----:B-----5:R-:W-:Y:S02]  /*184f0*/  IMAD.X R63, R63, 0x1, R2, P1 ;  /* 0x000000013f3f7824 */ /* 0x020fe400008e0602 */
[----:B-1----:R-:W-:Y:S01]  /*18500*/  IMAD.MOV.U32 R44, RZ, RZ, R53 ;  /* 0x000000ffff2c7224 */ /* 0x002fe200078e0035 */
[----:B------:R-:W-:Y:S02]  /*18510*/  IADD3.X R52, PT, PT, R52, R2, RZ, P2, !PT ;  /* 0x0000000234347210 */ /* 0x000fe400017fe4ff */
[----:B------:R1:W-:Y:S04]  /*18520*/  STL [R1+0x298], R63 ;  /* 0x0002983f01007387 */ /* 0x0003e80000100800 */
[----:B------:R5:W-:Y:S04]  /*18530*/  STL [R1+0x2dc], R48 ;  /* 0x0002dc3001007387 */ /* 0x000be80000100800 */
[----:B------:R-:W2:Y:S01]  /*18540*/  LDL.LU R53, [R1+0x418] ;  /* 0x0004180001357983 */ /* 0x000ea20000300800 */
[----:B------:R-:W-:-:S03]  /*18550*/  IMAD.MOV.U32 R45, RZ, RZ, R63 ;  /* 0x000000ffff2d7224 */ /* 0x000fc600078e003f */
[----:B------:R3:W-:Y:S04]  /*18560*/  STL [R1+0x2d8], R52 ;  /* 0x0002d83401007387 */ /* 0x0007e80000100800 */
[----:B-1----:R-:W2:Y:S04]  /*18570*/  LDL.LU R63, [R1+0x458] ;  /* 0x00045800013f7983 */ /* 0x002ea80000300800 */
[----:B------:R1:W-:Y:S01]  /*18580*/  LDGSTS.E [R46+0x3100], desc[UR8][R44.64], P0 ;  /* 0x031000002c2e7fae */ /* 0x0003e200081a1008 */
[----:B------:R-:W-:Y:S01]  /*18590*/  IADD3 R54, P1, PT, R54, R0, RZ ;  /* 0x0000000036367210 */ /* 0x000fe20007f3e0ff */
[----:B-1----:R-:W-:-:S02]  /*185a0*/  IMAD.MOV.U32 R44, RZ, RZ, R48 ;  /* 0x000000ffff2c7224 */ /* 0x002fc400078e0030 */
[----:B------:R-:W-:Y:S01]  /*185b0*/  IMAD.MOV.U32 R45, RZ, RZ, R52 ;  /* 0x000000ffff2d7224 */ /* 0x000fe200078e0034 */
[----:B------:R-:W-:Y:S01]  /*185c0*/  IADD3 R49, P2, PT, R49, R0, RZ ;  /* 0x0000000031317210 */ /* 0x000fe20007f5e0ff */
[----:B-----5:R-:W5:Y:S01]  /*185d0*/  LDL.LU R48, [R1+0x49c] ;  /* 0x00049c0001307983 */ /* 0x020f620000300800 */
[----:B---3--:R-:W-:-:S03]  /*185e0*/  IMAD.X R61, R61, 0x1, R2, P1 ;  /* 0x000000013d3d7824 */ /* 0x008fc600008e0602 */
[----:B------:R-:W3:Y:S01]  /*185f0*/  LDL.LU R52, [R1+0x4dc] ;  /* 0x0004dc0001347983 */ /* 0x000ee20000300800 */
[----:B------:R-:W-:-:S03]  /*18600*/  IMAD.X R55, R55, 0x1, R2, P2 ;  /* 0x0000000137377824 */ /* 0x000fc600010e0602 */
[----:B------:R1:W-:Y:S04]  /*18610*/  STL [R1+0x31c], R54 ;  /* 0x00031c3601007387 */ /* 0x0003e80000100800 */
[----:B------:R1:W-:Y:S04]  /*18620*/  LDGSTS.E [R46+0x3900], desc[UR8][R44.64], P0 ;  /* 0x039000002c2e7fae */ /* 0x0003e800081a1008 */
[----:B------:R1:W-:Y:S04]  /*18630*/  STL [R1+0x318], R61 ;  /* 0x0003183d01007387 */ /* 0x0003e80000100800 */
[----:B------:R1:W-:Y:S02]  /*18640*/  STL [R1+0x35c], R49 ;  /* 0x00035c3101007387 */ /* 0x0003e40000100800 */
[----:B-1----:R-:W-:-:S02]  /*18650*/  MOV R44, R54 ;  /* 0x00000036002c7202 */ /* 0x002fc40000000f00 */
[----:B------:R-:W3:Y:S01]  /*18660*/  LDL.LU R54, [R1+0x498] ;  /* 0x0004980001367983 */ /* 0x000ee20000300800 */
[----:B------:R-:W-:-:S03]  /*18670*/  IMAD.MOV.U32 R45, RZ, RZ, R61 ;  /* 0x000000ffff2d7224 */ /* 0x000fc600078e003d */
[----:B------:R1:W-:Y:S04]  /*18680*/  STL [R1+0x358], R55 ;  /* 0x0003583701007387 */ /* 0x0003e80000100800 */
[----:B------:R-:W3:Y:S04]  /*18690*/  LDL.LU R61, [R1+0x4d8] ;  /* 0x0004d800013d7983 */ /* 0x000ee80000300800 */
[----:B------:R1:W-:Y:S02]  /*186a0*/  LDGSTS.E [R46+0x4100], desc[UR8][R44.64], P0 ;  /* 0x041000002c2e7fae */ /* 0x0003e400081a1008 */
[----:B-1----:R-:W-:-:S02]  /*186b0*/  IMAD.MOV.U32 R44, RZ, RZ, R49 ;  /* 0x000000ffff2c7224 */ /* 0x002fc400078e0031 */
[----:B------:R-:W-:Y:S01]  /*186c0*/  IMAD.MOV.U32 R45, RZ, RZ, R55 ;  /* 0x000000ffff2d7224 */ /* 0x000fe200078e0037 */
[----:B------:R-:W3:Y:S04]  /*186d0*/  LDL.LU R49, [R1+0x124] ;  /* 0x0001240001317983 */ /* 0x000ee80000300800 */
[----:B------:R-:W3:Y:S04]  /*186e0*/  LDL.LU R55, [R1+0x164] ;  /* 0x0001640001377983 */ /* 0x000ee80000300800 */
[----:B------:R1:W-:Y:S01]  /*186f0*/  LDGSTS.E [R46+0x4900], desc[UR8][R44.64], P0 ;  /* 0x049000002c2e7fae */ /* 0x0003e200081a1008 */
[----:B----4-:R-:W-:-:S02]  /*18700*/  IADD3 R50, P1, PT, R50, R0, RZ ;  /* 0x0000000032327210 */ /* 0x010fc40007f3e0ff */
[----:B------:R-:W-:-:S03]  /*18710*/  IADD3 R68, P2, PT, R68, R0, RZ ;  /* 0x0000000044447210 */ /* 0x000fc60007f5e0ff */
[--C-:B------:R-:W-:Y:S01]  /*18720*/  IMAD.X R62, R62, 0x1, R2.reuse, P1 ;  /* 0x000000013e3e7824 */ /* 0x100fe200008e0602 */
[----:B------:R4:W-:Y:S01]  /*18730*/  STL [R1+0x39c], R50 ;  /* 0x00039c3201007387 */ /* 0x0009e20000100800 */
[----:B------:R-:W-:-:S03]  /*18740*/  IMAD.X R69, R69, 0x1, R2, P2 ;  /* 0x0000000145457824 */ /* 0x000fc600010e0602 */
[----:B------:R2:W-:Y:S01]  /*18750*/  STL [R1+0x398], R62 ;  /* 0x0003983e01007387 */ /* 0x0005e20000100800 */
[----:B-1----:R-:W-:Y:S01]  /*18760*/  IMAD.MOV.U32 R44, RZ, RZ, R50 ;  /* 0x000000ffff2c7224 */ /* 0x002fe200078e0032 */
[----:B------:R-:W-:Y:S02]  /*18770*/  MOV R45, R62 ;  /* 0x0000003e002d7202 */ /* 0x000fe40000000f00 */
[----:B------:R-:W-:Y:S04]  /*18780*/  STL [R1+0x3dc], R68 ;  /* 0x0003dc4401007387 */ /* 0x000fe80000100800 */
[----:B----4-:R-:W4:Y:S04]  /*18790*/  LDL.LU R50, [R1+0x120] ;  /* 0x0001200001327983 */ /* 0x010f280000300800 */
[----:B------:R-:W-:Y:S04]  /*187a0*/  STL [R1+0x3d8], R69 ;  /* 0x0003d84501007387 */ /* 0x000fe80000100800 */
[----:B--2---:R-:W2:Y:S01]  /*187b0*/  LDL.LU R62, [R1+0x160] ;  /* 0x00016000013e7983 */ /* 0x004ea20000300800 */
[----:B------:R-:W-:-:S03]  /*187c0*/  IADD3 R47, P1, PT, R47, R0, RZ ;  /* 0x000000002f2f7210 */ /* 0x000fc60007f3e0ff */
[----:B------:R1:W-:Y:S01]  /*187d0*/  LDGSTS.E [R46+0x5100], desc[UR8][R44.64], P0 ;  /* 0x051000002c2e7fae */ /* 0x0003e200081a1008 */
[----:B------:R-:W-:-:S03]  /*187e0*/  IADD3 R51, P2, PT, R51, R0, RZ ;  /* 0x0000000033337210 */ /* 0x000fc60007f5e0ff */
[----:B------:R1:W-:Y:S02]  /*187f0*/  STL [R1+0x41c], R47 ;  /* 0x00041c2f01007387 */ /* 0x0003e40000100800 */
[----:B-1----:R-:W-:Y:S02]  /*18800*/  IMAD.MOV.U32 R44, RZ, RZ, R68 ;  /* 0x000000ffff2c7224 */ /* 0x002fe400078e0044 */
[----:B------:R-:W-:-:S05]  /*18810*/  IMAD.MOV.U32 R45, RZ, RZ, R69 ;  /* 0x000000ffff2d7224 */ /* 0x000fca00078e0045 */
[----:B------:R1:W-:Y:S01]  /*18820*/  LDGSTS.E [R46+0x5900], desc[UR8][R44.64], P0 ;  /* 0x059000002c2e7fae */ /* 0x0003e200081a1008 */
[--C-:B------:R-:W-:Y:S02]  /*18830*/  IMAD.X R53, R53, 0x1, R2.reuse, P1 ;  /* 0x0000000135357824 */ /* 0x100fe400008e0602 */
[----:B-1----:R-:W-:Y:S02]  /*18840*/  IMAD.MOV.U32 R44, RZ, RZ, R47 ;  /* 0x000000ffff2c7224 */ /* 0x002fe400078e002f */
[----:B------:R-:W-:Y:S01]  /*18850*/  IMAD.MOV.U32 R45, RZ, RZ, R53 ;  /* 0x000000ffff2d7224 */ /* 0x000fe200078e0035 */
[----:B------:R1:W-:Y:S01]  /*18860*/  STL [R1+0x418], R53 ;  /* 0x0004183501007387 */ /* 0x0003e20000100800 */
[----:B------:R-:W-:-:S03]  /*18870*/  IMAD.X R63, R63, 0x1, R2, P2 ;  /* 0x000000013f3f7824 */ /* 0x000fc600010e0602 */
[----:B------:R1:W-:Y:S04]  /*18880*/  STL [R1+0x45c], R51 ;  /* 0x00045c3301007387 */ /* 0x0003e80000100800 */
[----:B------:R-:W2:Y:S04]  /*18890*/  LDL.LU R47, [R1+0x1a4] ;  /* 0x0001a400012f7983 */ /* 0x000ea80000300800 */
[----:B------:R5:W-:Y:S04]  /*188a0*/  STL [R1+0x458], R63 ;  /* 0x0004583f01007387 */ /* 0x000be80000100800 */
[----:B------:R5:W-:Y:S04]  /*188b0*/  LDGSTS.E [R46+0x6100], desc[UR8][R44.64], P0 ;  /* 0x061000002c2e7fae */ /* 0x000be800081a1008 */
[----:B-1----:R-:W2:Y:S01]  /*188c0*/  LDL.LU R53, [R1+0x1e4] ;  /* 0x0001e40001357983 */ /* 0x002ea20000300800 */
[----:B-----5:R-:W-:-:S03]  /*188d0*/  MOV R44, R51 ;  /* 0x00000033002c7202 */ /* 0x020fc60000000f00 */
[----:B------:R-:W5:Y:S01]  /*188e0*/  LDL.LU R51, [R1+0x1a0] ;  /* 0x0001a00001337983 */ /* 0x000f620000300800 */
[----:B------:R-:W-:-:S03]  /*188f0*/  IMAD.MOV.U32 R45, RZ, RZ, R63 ;  /* 0x000000ffff2d7224 */ /* 0x000fc600078e003f */
[----:B------:R-:W5:Y:S01]  /*18900*/  LDL.LU R63, [R1+0x1e0] ;  /* 0x0001e000013f7983 */ /* 0x000f620000300800 */
[-C--:B------:R-:W-:Y:S02]  /*18910*/  IADD3 R48, P1, PT, R48, R0.reuse, RZ ;  /* 0x0000000030307210 */ /* 0x080fe40007f3e0ff */
[----:B---3--:R-:W-:Y:S01]  /*18920*/  IADD3 R52, P2, PT, R52, R0, RZ ;  /* 0x0000000034347210 */ /* 0x008fe20007f5e0ff */
[----:B------:R1:W-:Y:S04]  /*18930*/  LDGSTS.E [R46+0x6900], desc[UR8][R44.64], P0 ;  /* 0x069000002c2e7fae */ /* 0x0003e800081a1008 */
[----:B------:R-:W-:Y:S01]  /*18940*/  STL [R1+0x49c], R48 ;  /* 0x00049c3001007387 */ /* 0x000fe20000100800 */
[----:B------:R-:W-:Y:S02]  /*18950*/  IMAD.X R54, R54, 0x1, R2, P1 ;  /* 0x0000000136367824 */ /* 0x000fe400008e0602 */
[----:B-1----:R-:W-:-:S02]  /*18960*/  IMAD.MOV.U32 R44, RZ, RZ, R48 ;  /* 0x000000ffff2c7224 */ /* 0x002fc400078e0030 */
        /* <DEDUP_REMOVED lines=8> */
[----:B---3--:R-:W-:-:S02]  /*189f0*/  MOV R45, R61 ;  /* 0x0000003d002d7202 */ /* 0x008fc40000000f00 */
[-C--:B------:R-:W-:Y:S01]  /*18a00*/  IADD3 R49, P1, PT, R49, R0.reuse, RZ ;  /* 0x0000000031317210 */ /* 0x080fe20007f3e0ff */
[----:B-1----:R-:W3:Y:S01]  /*18a10*/  LDL.LU R61, [R1+0x220] ;  /* 0x00022000013d7983 */ /* 0x002ee20000300800 */
[----:B------:R-:W-:Y:S01]  /*18a20*/  IADD3 R55, P2, PT, R55, R0, RZ ;  /* 0x0000000037377210 */ /* 0x000fe20007f5e0ff */
[----:B------:R-:W-:Y:S02]  /*18a30*/  IMAD.MOV.U32 R44, RZ, RZ, R52 ;  /* 0x000000ffff2c7224 */ /* 0x000fe400078e0034 */
[----:B------:R-:W3:Y:S04]  /*18a40*/  LDL.LU R52, [R1+0x260] ;  /* 0x0002600001347983 */ /* 0x000ee80000300800 */
[----:B------:R1:W-:Y:S04]  /*18a50*/  STL [R1+0x124], R49 ;  /* 0x0001243101007387 */ /* 0x0003e80000100800 */
[----:B------:R1:W-:Y:S02]  /*18a60*/  LDGSTS.E [R46+0x7900], desc[UR8][R44.64], P0 ;  /* 0x079000002c2e7fae */ /* 0x0003e400081a1008 */
[----:B-1----:R-:W-:-:S02]  /*18a70*/  VIADD R46, R67, UR7 ;  /* 0x00000007432e7c36 */ /* 0x002fc40008000000 */
[----:B------:R-:W-:Y:S02]  /*18a80*/  IMAD.MOV.U32 R44, RZ, RZ, R49 ;  /* 0x000000ffff2c7224 */ /* 0x000fe400078e0031 */
[----:B----4-:R-:W-:-:S04]  /*18a90*/  IMAD.X R50, R50, 0x1, R2, P1 ;  /* 0x0000000132327824 */ /* 0x010fc800008e0602 */
[----:B------:R-:W-:Y:S01]  /*18aa0*/  IMAD.MOV.U32 R45, RZ, RZ, R50 ;  /* 0x000000ffff2d7224 */ /* 0x000fe200078e0032 */
[----:B------:R1:W-:Y:S01]  /*18ab0*/  STL [R1+0x120], R50 ;  /* 0x0001203201007387 */ /* 0x0003e20000100800 */
[----:B--2---:R-:W-:-:S03]  /*18ac0*/  IMAD.X R62, R62, 0x1, R2, P2 ;  /* 0x000000013e3e7824 */ /* 0x004fc600010e0602 */
[----:B------:R-:W-:Y:S04]  /*18ad0*/  STL [R1+0x164], R55 ;  /* 0x0001643701007387 */ /* 0x000fe80000100800 */
[----:B------:R2:W-:Y:S04]  /*18ae0*/  STL [R1+0x160], R62 ;  /* 0x0001603e01007387 */ /* 0x0005e80000100800 */
[----:B------:R-:W4:Y:S04]  /*18af0*/  LDL.LU R49, [R1+0x2a4] ;  /* 0x0002a40001317983 */ /* 0x000f280000300800 */
[----:B------:R2:W-:Y:S04]  /*18b00*/  LDGSTS.E [R46+0x200], desc[UR8][R44.64], P0 ;  /* 0x002000002c2e7fae */ /* 0x0005e800081a1008 */
[----:B-1----:R-:W4:Y:S01]  /*18b10*/  LDL.LU R50, [R1+0x2e4] ;  /* 0x0002e40001327983 */ /* 0x002f220000300800 */
[----:B--2---:R-:W-:-:S03]  /*18b20*/  MOV R45, R62 ;  /* 0x0000003e002d7202 */ /* 0x004fc60000000f00 */
[----:B------:R-:W2:Y:S01]  /*18b30*/  LDL.LU R62, [R1+0x2a0] ;  /* 0x0002a000013e7983 */ /* 0x000ea20000300800 */
[----:B------:R-:W-:-:S03]  /*18b40*/  IMAD.MOV.U32 R44, RZ, RZ, R55 ;  /* 0x000000ffff2c7224 */ /* 0x000fc600078e0037 */
[----:B------:R-:W2:Y:S04]  /*18b50*/  LDL.LU R55, [R1+0x2e0] ;  /* 0x0002e00001377983 */ /* 0x000ea80000300800 */
[----:B------:R1:W-:Y:S01]  /*18b60*/  LDGSTS.E [R46+0xa00], desc[UR8][R44.64], P0 ;  /* 0x00a000002c2e7fae */ /* 0x0003e200081a1008 */
[----:B------:R-:W-:-:S05]  /*18b70*/  IADD3 R47, P1, PT, R47, R0, RZ ;  /* 0x000000002f2f7210 */ /* 0x000fca0007f3e0ff */
[----:B------:R-:W-:Y:S01]  /*18b80*/  STL [R1+0x1a4], R47 ;  /* 0x0001a42f01007387 */ /* 0x000fe20000100800 */
[----:B-1----:R-:W-:Y:S01]  /*18b90*/  IMAD.MOV.U32 R44, RZ, RZ, R47 ;  /* 0x000000ffff2c7224 */ /* 0x002fe200078e002f */
[----:B------:R-:W-:Y:S01]  /*18ba0*/  IADD3 R53, P2, PT, R53, R0, RZ ;  /* 0x0000000035357210 */ /* 0x000fe20007f5e0ff */
[----:B-----5:R-:W-:-:S04]  /*18bb0*/  IMAD.X R51, R51, 0x1, R2, P1 ;  /* 0x0000000133337824 */ /* 0x020fc800008e0602 */
[----:B------:R-:W-:Y:S01]  /*18bc0*/  IMAD.X R63, R63, 0x1, R2, P2 ;  /* 0x000000013f3f7824 */ /* 0x000fe200010e0602 */
[----:B------:R1:W-:Y:S01]  /*18bd0*/  STL [R1+0x1a0], R51 ;  /* 0x0001a03301007387 */ /* 0x0003e20000100800 */
[----:B------:R-:W-:-:S03]  /*18be0*/  IMAD.MOV.U32 R45, RZ, RZ, R51 ;  /* 0x000000ffff2d7224 */ /* 0x000fc600078e0033 */
[----:B------:R-:W-:Y:S04]  /*18bf0*/  STL [R1+0x1e4], R53 ;  /* 0x0001e43501007387 */ /* 0x000fe80000100800 */
[----:B------:R5:W-:Y:S04]  /*18c00*/  LDGSTS.E [R46+0x1200], desc[UR8][R44.64], P0 ;  /* 0x012000002c2e7fae */ /* 0x000be800081a1008 */
[----:B-1----:R-:W2:Y:S04]  /*18c10*/  LDL.LU R51, [R1+0x324] ;  /* 0x0003240001337983 */ /* 0x002ea80000300800 */
[----:B------:R1:W-:Y:S04]  /*18c20*/  STL [R1+0x1e0], R63 ;  /* 0x0001e03f01007387 */ /* 0x0003e80000100800 */
[----:B------:R-:W2:Y:S01]  /*18c30*/  LDL.LU R47, [R1+0x364] ;  /* 0x00036400012f7983 */ /* 0x000ea20000300800 */
[----:B-----5:R-:W-:-:S03]  /*18c40*/  IMAD.MOV.U32 R45, RZ, RZ, R63 ;  /* 0x000000ffff2d7224 */ /* 0x020fc600078e003f */
[----:B-1----:R-:W5:Y:S01]  /*18c50*/  LDL.LU R63, [R1+0x320] ;  /* 0x00032000013f7983 */ /* 0x002f620000300800 */
[----:B------:R-:W-:-:S03]  /*18c60*/  IMAD.MOV.U32 R44, RZ, RZ, R53 ;  /* 0x000000ffff2c7224 */ /* 0x000fc600078e0035 */
[----:B------:R-:W5:Y:S01]  /*18c70*/  LDL.LU R53, [R1+0x360] ;  /* 0x0003600001357983 */ /* 0x000f620000300800 */
[----:B------:R-:W-:-:S03]  /*18c80*/  IADD3 R54, P1, PT, R54, R0, RZ ;  /* 0x0000000036367210 */ /* 0x000fc60007f3e0ff */
[----:B------:R1:W-:Y:S01]  /*18c90*/  LDGSTS.E [R46+0x1a00], desc[UR8][R44.64], P0 ;  /* 0x01a000002c2e7fae */ /* 0x0003e200081a1008 */
[----:B------:R-:W-:-:S03]  /*18ca0*/  IADD3 R48, P2, PT, R48, R0, RZ ;  /* 0x0000000030307210 */ /* 0x000fc60007f5e0ff */
[----:B------:R1:W-:Y:S01]  /*18cb0*/  STL [R1+0x224], R54 ;  /* 0x0002243601007387 */ /* 0x0003e20000100800 */
[----:B---3--:R-:W-:Y:S01]  /*18cc0*/  IADD3.X R61, PT, PT, R61, R2, RZ, P1, !PT ;  /* 0x000000023d3d7210 */ /* 0x008fe20000ffe4ff */
[----:B------:R-:W-:-:S04]  /*18cd0*/  IMAD.X R52, R52, 0x1, R2, P2 ;  /* 0x0000000134347824 */ /* 0x000fc800010e0602 */
[----:B------:R3:W-:Y:S04]  /*18ce0*/  STL [R1+0x220], R61 ;  /* 0x0002203d01007387 */ /* 0x0007e80000100800 */
[----:B------:R3:W-:Y:S01]  /*18cf0*/  STL [R1+0x264], R48 ;  /* 0x0002643001007387 */ /* 0x0007e20000100800 */
[----:B-1----:R-:W-:-:S03]  /*18d00*/  IMAD.MOV.U32 R44, RZ, RZ, R54 ;  /* 0x000000ffff2c7224 */ /* 0x002fc600078e0036 */
[----:B------:R-:W5:Y:S01]  /*18d10*/  LDL.LU R67, [R1+0x3a4] ;  /* 0x0003a40001437983 */ /* 0x000f620000300800 */
[----:B------:R-:W-:-:S03]  /*18d20*/  IMAD.MOV.U32 R45, RZ, RZ, R61 ;  /* 0x000000ffff2d7224 */ /* 0x000fc600078e003d */
[----:B------:R1:W-:Y:S04]  /*18d30*/  STL [R1+0x260], R52 ;  /* 0x0002603401007387 */ /* 0x0003e80000100800 */
[----:B------:R-:W5:Y:S04]  /*18d40*/  LDL.LU R54, [R1+0x3e4] ;  /* 0x0003e40001367983 */ /* 0x000f680000300800 */
[----:B------:R-:W5:Y:S04]  /*18d50*/  LDL.LU R68, [R1+0x3a0] ;  /* 0x0003a00001447983 */ /* 0x000f680000300800 */
[----:B------:R1:W-:Y:S04]  /*18d60*/  LDGSTS.E [R46+0x2200], desc[UR8][R44.64], P0 ;  /* 0x022000002c2e7fae */ /* 0x0003e800081a1008 */
[----:B---3--:R-:W3:Y:S01]  /*18d70*/  LDL.LU R61, [R1+0x3e0] ;  /* 0x0003e000013d7983 */ /* 0x008ee20000300800 */
[----:B-1----:R-:W-:-:S02]  /*18d80*/  IMAD.MOV.U32 R44, RZ, RZ, R48 ;  /* 0x000000ffff2c7224 */ /* 0x002fc400078e0030 */
[----:B------:R-:W-:Y:S01]  /*18d90*/  IMAD.MOV.U32 R45, RZ, RZ, R52 ;  /* 0x000000ffff2d7224 */ /* 0x000fe200078e0034 */
[----:B------:R-:W3:Y:S04]  /*18da0*/  LDL.LU R48, [R1+0x424] ;  /* 0x0004240001307983 */ /* 0x000ee80000300800 */
[----:B------:R-:W3:Y:S04]  /*18db0*/  LDL.LU R52, [R1+0x464] ;  /* 0x0004640001347983 */ /* 0x000ee80000300800 */
[----:B------:R1:W-:Y:S01]  /*18dc0*/  LDGSTS.E [R46+0x2a00], desc[UR8][R44.64], P0 ;  /* 0x02a000002c2e7fae */ /* 0x0003e200081a1008 */
[----:B----4-:R-:W-:-:S05]  /*18dd0*/  IADD3 R49, P1, PT, R49, R0, RZ ;  /* 0x0000000031317210 */ /* 0x010fca0007f3e0ff */
[----:B------:R4:W-:Y:S01]  /*18de0*/  STL [R1+0x2a4], R49 ;  /* 0x0002a43101007387 */ /* 0x0009e20000100800 */
[----:B------:R-:W-:Y:S01]  /*18df0*/  IADD3 R50, P2, PT, R50, R0, RZ ;  /* 0x0000000032327210 */ /* 0x000fe20007f5e0ff */
[----:B-1----:R-:W-:Y:S02]  /*18e00*/  IMAD.MOV.U32 R44, RZ, RZ, R49 ;  /* 0x000000ffff2c7224 */ /* 0x002fe400078e0031 */
[----:B--2---:R-:W-:Y:S01]  /*18e10*/  IMAD.X R62, R62, 0x1, R2, P1 ;  /* 0x000000013e3e7824 */ /* 0x004fe200008e0602 */
[----:B------:R-:W-:-:S04]  /*18e20*/  IADD3.X R55, PT, PT, R55, R2, RZ, P2, !PT ;  /* 0x0000000237377210 */ /* 0x000fc800017fe4ff */
[----:B------:R1:W-:Y:S04]  /*18e30*/  STL [R1+0x2a0], R62 ;  /* 0x0002a03e01007387 */ /* 0x0003e80000100800 */
[----:B------:R2:W-:Y:S04]  /*18e40*/  STL [R1+0x2e4], R50 ;  /* 0x0002e43201007387 */ /* 0x0005e80000100800 */
[----:B----4-:R-:W4:Y:S01]  /*18e50*/  LDL.LU R49, [R1+0x420] ;  /* 0x0004200001317983 */ /* 0x010f220000300800 */
[----:B------:R-:W-:-:S03]  /*18e60*/  IMAD.MOV.U32 R45, RZ, RZ, R62 ;  /* 0x000000ffff2d7224 */ /* 0x000fc600078e003e */
[----:B------:R2:W-:Y:S04]  /*18e70*/  STL [R1+0x2e0], R55 ;  /* 0x0002e03701007387 */ /* 0x0005e80000100800 */
[----:B-1----:R-:W4:Y:S04]  /*18e80*/  LDL.LU R62, [R1+0x460] ;  /* 0x00046000013e7983 */ /* 0x002f280000300800 */
[----:B------:R1:W-:Y:S02]  /*18e90*/  LDGSTS.E [R46+0x3200], desc[UR8][R44.64], P0 ;  /* 0x032000002c2e7fae */ /* 0x0003e400081a1008 */
[----:B-1----:R-:W-:-:S02]  /*18ea0*/  IMAD.MOV.U32 R44, RZ, RZ, R50 ;  /* 0x000000ffff2c7224 */ /* 0x002fc400078e0032 */
[----:B------:R-:W-:Y:S01]  /*18eb0*/  IMAD.MOV.U32 R45, RZ, RZ, R55 ;  /* 0x000000ffff2d7224 */ /* 0x000fe200078e0037 */
[----:B--2---:R-:W2:Y:S04]  /*18ec0*/  LDL.LU R50, [R1+0x4a4] ;  /* 0x0004a40001327983 */ /* 0x004ea80000300800 */
[----:B------:R-:W2:Y:S04]  /*18ed0*/  LDL.LU R55, [R1+0x4e4] ;  /* 0x0004e40001377983 */ /* 0x000ea80000300800 */
[----:B------:R1:W-:Y:S01]  /*18ee0*/  LDGSTS.E [R46+0x3a00], desc[UR8][R44.64], P0 ;  /* 0x03a000002c2e7fae */ /* 0x0003e200081a1008 */
[----:B------:R-:W-:-:S02]  /*18ef0*/  IADD3 R51, P1, PT, R51, R0, RZ ;  /* 0x0000000033337210 */ /* 0x000fc40007f3e0ff */
[----:B------:R-:W-:-:S03]  /*18f00*/  IADD3 R47, P2, PT, R47, R0, RZ ;  /* 0x000000002f2f7210 */ /* 0x000fc60007f5e0ff */
[----:B------:R5:W-:Y:S02]  /*18f10*/  STL [R1+0x324], R51 ;  /* 0x0003243301007387 */ /* 0x000be40000100800 */
[--C-:B-----5:R-:W-:Y:S01]  /*18f20*/  IMAD.X R63, R63, 0x1, R2.reuse, P1 ;  /* 0x000000013f3f7824 */ /* 0x120fe200008e0602 */
[----:B-1----:R-:W-:Y:S01]  /*18f30*/  MOV R44, R51 ;  /* 0x00000033002c7202 */ /* 0x002fe20000000f00 */
[----:B------:R-:W-:-:S03]  /*18f40*/  IMAD.X R53, R53, 0x1, R2, P2 ;  /* 0x0000000135357824 */ /* 0x000fc600010e0602 */
[----:B------:R1:W-:Y:S04]  /*18f50*/  STL [R1+0x320], R63 ;  /* 0x0003203f01007387 */ /* 0x0003e80000100800 */
[----:B------:R5:W-:Y:S01]  /*18f60*/  STL [R1+0x364], R47 ;  /* 0x0003642f01007387 */ /* 0x000be20000100800 */
[----:B------:R-:W-:-:S03]  /*18f70*/  IMAD.MOV.U32 R45, RZ, RZ, R63 ;  /* 0x000000ffff2d7224 */ /* 0x000fc600078e003f */
[----:B------:R-:W2:Y:S04]  /*18f80*/  LDL.LU R51, [R1+0x4a0] ;  /* 0x0004a00001337983 */ /* 0x000ea80000300800 */
[----:B------:R5:W-:Y:S04]  /*18f90*/  STL [R1+0x360], R53 ;  /* 0x0003603501007387 */ /* 0x000be80000100800 */
[----:B-1----:R-:W2:Y:S04]  /*18fa0*/  LDL.LU R63, [R1+0x4e0] ;  /* 0x0004e000013f7983 */ /* 0x002ea80000300800 */
[----:B------:R1:W-:Y:S01]  /*18fb0*/  LDGSTS.E [R46+0x4200], desc[UR8][R44.64], P0 ;  /* 0x042000002c2e7fae */ /* 0x0003e200081a1008 */
[----:B------:R-:W-:Y:S01]  /*18fc0*/  IADD3 R67, P1, PT, R67, R0, RZ ;  /* 0x0000000043437210 */ /* 0x000fe20007f3e0ff */
[----:B-1----:R-:W-:-:S02]  /*18fd0*/  IMAD.MOV.U32 R44, RZ, RZ, R47 ;  /* 0x000000ffff2c7224 */ /* 0x002fc400078e002f */
[----:B------:R-:W-:Y:S01]  /*18fe0*/  IMAD.MOV.U32 R45, RZ, RZ, R53 ;  /* 0x000000ffff2d7224 */ /* 0x000fe200078e0035 */
[----:B-----5:R-:W5:Y:S01]  /*18ff0*/  LDL.LU R47, [R1+0x12c] ;  /* 0x00012c00012f7983 */ /* 0x020f620000300800 */
[----:B------:R-:W-:-:S03]  /*19000*/  IADD3 R54, P2, PT, R54, R0, RZ ;  /* 0x0000000036367210 */ /* 0x000fc60007f5e0ff */
[----:B------:R1:W-:Y:S01]  /*19010*/  LDGSTS.E [R46+0x4a00], desc[UR8][R44.64], P0 ;  /* 0x04a000002c2e7fae */ /* 0x0003e200081a1008 */
[----:B------:R-:W-:-:S03]  /*19020*/  IMAD.X R68, R68, 0x1, R2, P1 ;  /* 0x0000000144447824 */ /* 0x000fc600008e0602 */
[----:B------:R-:W5:Y:S01]  /*19030*/  LDL.LU R53, [R1+0x16c] ;  /* 0x00016c0001357983 */ /* 0x000f620000300800 */
[----:B---3--:R-:W-:Y:S02]  /*19040*/  IMAD.X R61, R61, 0x1, R2, P2 ;  /* 0x000000013d3d7824 */ /* 0x008fe400010e0602 */
[----:B-1----:R-:W-:Y:S01]  /*19050*/  IMAD.MOV.U32 R44, RZ, RZ, R67 ;  /* 0x000000ffff2c7224 */ /* 0x002fe200078e0043 */
[----:B------:R-:W-:Y:S01]  /*19060*/  MOV R45, R68 ;  /* 0x00000044002d7202 */ /* 0x000fe20000000f00 */
[----:B------:R-:W-:Y:S04]  /*19070*/  STL [R1+0x3a4], R67 ;  /* 0x0003a44301007387 */ /* 0x000fe80000100800 */
[----:B------:R-:W-:Y:S01]  /*19080*/  STL [R1+0x3a0], R68 ;  /* 0x0003a04401007387 */ /* 0x000fe20000100800 */
[----:B------:R-:W-:-:S03]  /*19090*/  IADD3 R48, P1, PT, R48, R0, RZ ;  /* 0x0000000030307210 */ /* 0x000fc60007f3e0ff */
[----:B------:R1:W-:Y:S04]  /*190a0*/  STL [R1+0x3e4], R54 ;  /* 0x0003e43601007387 */ /* 0x0003e80000100800 */
[----:B------:R3:W-:Y:S01]  /*190b0*/  LDGSTS.E [R46+0x5200], desc[UR8][R44.64], P0 ;  /* 0x052000002c2e7fae */ /* 0x0007e200081a1008 */
[----:B------:R-:W-:-:S03]  /*190c0*/  IADD3 R52, P2, PT, R52, R0, RZ ;  /* 0x0000000034347210 */ /* 0x000fc60007f5e0ff */
[----:B------:R1:W-:Y:S01]  /*190d0*/  STL [R1+0x3e0], R61 ;  /* 0x0003e03d01007387 */ /* 0x0003e20000100800 */
[----:B---3--:R-:W-:Y:S02]  /*190e0*/  IMAD.MOV.U32 R44, RZ, RZ, R54 ;  /* 0x000000ffff2c7224 */ /* 0x008fe400078e0036 */
[----:B------:R-:W-:Y:S01]  /*190f0*/  IMAD.MOV.U32 R45, RZ, RZ, R61 ;  /* 0x000000ffff2d7224 */ /* 0x000fe200078e003d */
[----:B-1----:R-:W3:Y:S04]  /*19100*/  LDL.LU R54, [R1+0x128] ;  /* 0x0001280001367983 */ /* 0x002ee80000300800 */
[----:B------:R-:W3:Y:S04]  /*19110*/  LDL.LU R61, [R1+0x168] ;  /* 0x00016800013d7983 */ /* 0x000ee80000300800 */
[----:B------:R1:W-:Y:S04]  /*19120*/  LDGSTS.E [R46+0x5a00], desc[UR8][R44.64], P0 ;  /* 0x05a000002c2e7fae */ /* 0x0003e800081a1008 */
[----:B------:R4:W-:Y:S01]  /*19130*/  STL [R1+0x424], R48 ;  /* 0x0004243001007387 */ /* 0x0009e20000100800 */
[----:B-1----:R-:W-:-:S02]  /*19140*/  IMAD.MOV.U32 R44, RZ, RZ, R48 ;  /* 0x000000ffff2c7224 */ /* 0x002fc400078e0030 */
[----:B----4-:R-:W-:-:S04]  /*19150*/  IMAD.X R49, R49, 0x1, R2, P1 ;  /* 0x0000000131317824 */ /* 0x010fc800008e0602 */
[----:B------:R-:W-:Y:S01]  /*19160*/  IMAD.MOV.U32 R45, RZ, RZ, R49 ;  /* 0x000000ffff2d7224 */ /* 0x000fe200078e0031 */
[----:B------:R1:W-:Y:S01]  /*19170*/  STL [R1+0x420], R49 ;  /* 0x0004203101007387 */ /* 0x0003e20000100800 */
[----:B------:R-:W-:-:S03]  /*19180*/  IMAD.X R62, R62, 0x1, R2, P2 ;  /* 0x000000013e3e7824 */ /* 0x000fc600010e0602 */
[----:B------:R4:W-:Y:S04]  /*19190*/  STL [R1+0x464], R52 ;  /* 0x0004643401007387 */ /* 0x0009e80000100800 */
[----:B------:R-:W3:Y:S04]  /*191a0*/  LDL.LU R48, [R1+0x1ac] ;  /* 0x0001ac0001307983 */ /* 0x000ee80000300800 */
[----:B------:R2:W-:Y:S04]  /*191b0*/  STL [R1+0x460], R62 ;  /* 0x0004603e01007387 */ /* 0x0005e80000100800 */
[----:B------:R2:W-:Y:S04]  /*191c0*/  LDGSTS.E [R46+0x6200], desc[UR8][R44.64], P0 ;  /* 0x062000002c2e7fae */ /* 0x0005e800081a1008 */
[----:B-1----:R-:W3:Y:S01]  /*191d0*/  LDL.LU R49, [R1+0x1ec] ;  /* 0x0001ec0001317983 */ /* 0x002ee20000300800 */
[----:B--2---:R-:W-:-:S02]  /*191e0*/  IADD3 R50, P1, PT, R50, R0, RZ ;  /* 0x0000000032327210 */ /* 0x004fc40007f3e0ff */
[----:B------:R-:W-:Y:S02]  /*191f0*/  MOV R44, R52 ;  /* 0x00000034002c7202 */ /* 0x000fe40000000f00 */
[----:B----4-:R-:W2:Y:S01]  /*19200*/  LDL.LU R52, [R1+0x1a8] ;  /* 0x0001a80001347983 */ /* 0x010ea20000300800 */
[----:B------:R-:W-:Y:S01]  /*19210*/  IMAD.MOV.U32 R45, RZ, RZ, R62 ;  /* 0x000000ffff2d7224 */ /* 0x000fe200078e003e */
[----:B------:R-:W-:Y:S02]  /*19220*/  IADD3 R55, P2, PT, R55, R0, RZ ;  /* 0x0000000037377210 */ /* 0x000fe40007f5e0ff */
[----:B------:R-:W4:Y:S04]  /*19230*/  LDL.LU R62, [R1+0x1e8] ;  /* 0x0001e800013e7983 */ /* 0x000f280000300800 */
[----:B------:R1:W-:Y:S04]  /*19240*/  LDGSTS.E [R46+0x6a00], desc[UR8][R44.64], P0 ;  /* 0x06a000002c2e7fae */ /* 0x0003e800081a1008 */
[----:B------:R-:W-:Y:S01]  /*19250*/  STL [R1+0x4a4], R50 ;  /* 0x0004a43201007387 */ /* 0x000fe20000100800 */
[----:B-1----:R-:W-:-:S02]  /*19260*/  IMAD.MOV.U32 R44, RZ, RZ, R50 ;  /* 0x000000ffff2c7224 */ /* 0x002fc400078e0032 */
[----:B------:R-:W-:-:S04]  /*19270*/  IMAD.X R51, R51, 0x1, R2, P1 ;  /* 0x0000000133337824 */ /* 0x000fc800008e0602 */
[----:B------:R-:W-:Y:S01]  /*19280*/  IMAD.MOV.U32 R45, RZ, RZ, R51 ;  /* 0x000000ffff2d7224 */ /* 0x000fe200078e0033 */
[----:B------:R1:W-:Y:S01]  /*19290*/  STL [R1+0x4a0], R51 ;  /* 0x0004a03301007387 */ /* 0x0003e20000100800 */
[----:B------:R-:W-:-:S03]  /*192a0*/  IMAD.X R63, R63, 0x1, R2, P2 ;  /* 0x000000013f3f7824 */ /* 0x000fc600010e0602 */
[----:B------:R-:W-:Y:S04]  /*192b0*/  STL [R1+0x4e4], R55 ;  /* 0x0004e43701007387 */ /* 0x000fe80000100800 */
[----:B------:R5:W-:Y:S04]  /*192c0*/  LDGSTS.E [R46+0x7200], desc[UR8][R44.64], P0 ;  /* 0x072000002c2e7fae */ /* 0x000be800081a1008 */
[----:B-1----:R-:W4:Y:S04]  /*192d0*/  LDL.LU R51, [R1+0x22c] ;  /* 0x00022c0001337983 */ /* 0x002f280000300800 */
[----:B------:R1:W-:Y:S04]  /*192e0*/  STL [R1+0x4e0], R63 ;  /* 0x0004e03f01007387 */ /* 0x0003e80000100800 */
[----:B------:R-:W4:Y:S01]  /*192f0*/  LDL.LU R50, [R1+0x26c] ;  /* 0x00026c0001327983 */ /* 0x000f220000300800 */
[----:B-----5:R-:W-:Y:S01]  /*19300*/  MOV R45, R63 ;  /* 0x0000003f002d7202 */ /* 0x020fe20000000f00 */
[----:B------:R-:W-:-:S02]  /*19310*/  IMAD.MOV.U32 R44, RZ, RZ, R55 ;  /* 0x000000ffff2c7224 */ /* 0x000fc400078e0037 */
[----:B-1----:R-:W5:Y:S04]  /*19320*/  LDL.LU R63, [R1+0x228] ;  /* 0x00022800013f7983 */ /* 0x002f680000300800 */
[----:B------:R-:W5:Y:S01]  /*19330*/  LDL.LU R55, [R1+0x268] ;  /* 0x0002680001377983 */ /* 0x000f620000300800 */
[-C--:B------:R-:W-:Y:S02]  /*19340*/  IADD3 R47, P1, PT, R47, R0.reuse, RZ ;  /* 0x000000002f2f7210 */ /* 0x080fe40007f3e0ff */
[----:B------:R-:W-:Y:S01]  /*19350*/  IADD3 R53, P2, PT, R53, R0, RZ ;  /* 0x0000000035357210 */ /* 0x000fe20007f5e0ff */
[----:B------:R1:W-:Y:S04]  /*19360*/  LDGSTS.E [R46+0x7a00], desc[UR8][R44.64], P0 ;  /* 0x07a000002c2e7fae */ /* 0x0003e800081a1008 */
[----:B------:R-:W-:Y:S01]  /*19370*/  STL [R1+0x12c], R47 ;  /* 0x00012c2f01007387 */ /* 0x000fe20000100800 */
[----:B-1----:R-:W-:-:S03]  /*19380*/  LOP3.LUT R46, R64, 0x30, RZ, 0x3c, !PT ;  /* 0x00000030402e7812 */ /* 0x002fc600078e3cff */
[----:B------:R-:W-:Y:S01]  /*19390*/  STL [R1+0x16c], R53 ;  /* 0x00016c3501007387 */ /* 0x000fe20000100800 */
[----:B------:R-:W-:Y:S02]  /*193a0*/  IMAD.MOV.U32 R44, RZ, RZ, R47 ;  /* 0x000000ffff2c7224 */ /* 0x000fe400078e002f */
[----:B------:R-:W-:Y:S02]  /*193b0*/  VIADD R46, R46, UR7 ;  /* 0x000000072e2e7c36 */ /* 0x000fe40008000000 */
[----:B---3--:R-:W-:-:S04]  /*193c0*/  IMAD.X R54, R54, 0x1, R2, P1 ;  /* 0x0000000136367824 */ /* 0x008fc800008e0602 */
[----:B------:R-:W-:Y:S01]  /*193d0*/  IMAD.MOV.U32 R45, RZ, RZ, R54 ;  /* 0x000000ffff2d7224 */ /* 0x000fe200078e0036 */
[----:B------:R1:W-:Y:S01]  /*193e0*/  STL [R1+0x128], R54 ;  /* 0x0001283601007387 */ /* 0x0003e20000100800 */
[----:B------:R-:W-:-:S03]  /*193f0*/  IMAD.X R61, R61, 0x1, R2, P2 ;  /* 0x000000013d3d7824 */ /* 0x000fc600010e0602 */
[----:B------:R3:W-:Y:S04]  /*19400*/  LDGSTS.E [R46+0x300], desc[UR8][R44.64], P0 ;  /* 0x003000002c2e7fae */ /* 0x0007e800081a1008 */
[----:B-1----:R-:W5:Y:S04]  /*19410*/  LDL.LU R54, [R1+0x2ac] ;  /* 0x0002ac0001367983 */ /* 0x002f680000300800 */
[----:B------:R-:W5:Y:S01]  /*19420*/  LDL.LU R47, [R1+0x2ec] ;  /* 0x0002ec00012f7983 */ /* 0x000f620000300800 */
[----:B---3--:R-:W-:-:S03]  /*19430*/  MOV R45, R61 ;  /* 0x0000003d002d7202 */ /* 0x008fc60000000f00 */
[----:B------:R1:W-:Y:S01]  /*19440*/  STL [R1+0x168], R61 ;  /* 0x0001683d01007387 */ /* 0x0003e20000100800 */
[----:B------:R-:W-:-:S05]  /*19450*/  IMAD.MOV.U32 R44, RZ, RZ, R53 ;  /* 0x000000ffff2c7224 */ /* 0x000fca00078e0035 */
[----:B------:R3:W-:Y:S04]  /*19460*/  LDGSTS.E [R46+0xb00], desc[UR8][R44.64], P0 ;  /* 0x00b000002c2e7fae */ /* 0x0007e800081a1008 */
[----:B-1----:R-:W5:Y:S04]  /*19470*/  LDL.LU R61, [R1+0x2a8] ;  /* 0x0002a800013d7983 */ /* 0x002f680000300800 */
[----:B------:R-:W5:Y:S01]  /*19480*/  LDL.LU R53, [R1+0x2e8] ;  /* 0x0002e80001357983 */ /* 0x000f620000300800 */
[----:B------:R-:W-:-:S05]  /*19490*/  IADD3 R48, P1, PT, R48, R0, RZ ;  /* 0x0000000030307210 */ /* 0x000fca0007f3e0ff */
[----:B------:R-:W-:Y:S01]  /*194a0*/  STL [R1+0x1ac], R48 ;  /* 0x0001ac3001007387 */ /* 0x000fe20000100800 */
[----:B---3--:R-:W-:Y:S01]  /*194b0*/  IMAD.MOV.U32 R44, RZ, RZ, R48 ;  /* 0x000000ffff2c7224 */ /* 0x008fe200078e0030 */
[----:B------:R-:W-:Y:S01]  /*194c0*/  IADD3 R49, P2, PT, R49, R0, RZ ;  /* 0x0000000031317210 */ /* 0x000fe20007f5e0ff */
[----:B--2---:R-:W-:-:S04]  /*194d0*/  IMAD.X R52, R52, 0x1, R2, P1 ;  /* 0x0000000134347824 */ /* 0x004fc800008e0602 */
[----:B----4-:R-:W-:Y:S01]  /*194e0*/  IMAD.X R62, R62, 0x1, R2, P2 ;  /* 0x000000013e3e7824 */ /* 0x010fe200010e0602 */
[----:B------:R1:W-:Y:S01]  /*194f0*/  STL [R1+0x1a8], R52 ;  /* 0x0001a83401007387 */ /* 0x0003e20000100800 */
[----:B------:R-:W-:-:S03]  /*19500*/  IMAD.MOV.U32 R45, RZ, RZ, R52 ;  /* 0x000000ffff2d7224 */ /* 0x000fc600078e0034 */
[----:B------:R-:W-:Y:S04]  /*19510*/  STL [R1+0x1ec], R49 ;  /* 0x0001ec3101007387 */ /* 0x000fe80000100800 */
[----:B------:R2:W-:Y:S04]  /*19520*/  LDGSTS.E [R46+0x1300], desc[UR8][R44.64], P0 ;  /* 0x013000002c2e7fae */ /* 0x0005e800081a1008 */
[----:B-1----:R-:W3:Y:S04]  /*19530*/  LDL.LU R52, [R1+0x32c] ;  /* 0x00032c0001347983 */ /* 0x002ee80000300800 */
[----:B------:R1:W-:Y:S04]  /*19540*/  STL [R1+0x1e8], R62 ;  /* 0x0001e83e01007387 */ /* 0x0003e80000100800 */
[----:B------:R-:W4:Y:S01]  /*19550*/  LDL.LU R48, [R1+0x36c] ;  /* 0x00036c0001307983 */ /* 0x000f220000300800 */
[----:B--2---:R-:W-:-:S03]  /*19560*/  IMAD.MOV.U32 R45, RZ, RZ, R62 ;  /* 0x000000ffff2d7224 */ /* 0x004fc600078e003e */
[----:B-1----:R-:W2:Y:S01]  /*19570*/  LDL.LU R62, [R1+0x328] ;  /* 0x00032800013e7983 */ /* 0x002ea20000300800 */
[----:B------:R-:W-:-:S03]  /*19580*/  IMAD.MOV.U32 R44, RZ, RZ, R49 ;  /* 0x000000ffff2c7224 */ /* 0x000fc600078e0031 */
[----:B------:R-:W2:Y:S04]  /*19590*/  LDL.LU R49, [R1+0x368] ;  /* 0x0003680001317983 */ /* 0x000ea80000300800 */
[----:B------:R1:W-:Y:S01]  /*195a0*/  LDGSTS.E [R46+0x1b00], desc[UR8][R44.64], P0 ;  /* 0x01b000002c2e7fae */ /* 0x0003e200081a1008 */
[-C--:B------:R-:W-:Y:S02]  /*195b0*/  IADD3 R51, P1, PT, R51, R0.reuse, RZ ;  /* 0x0000000033337210 */ /* 0x080fe40007f3e0ff */
[----:B------:R-:W-:-:S03]  /*195c0*/  IADD3 R50, P2, PT, R50, R0, RZ ;  /* 0x0000000032327210 */ /* 0x000fc60007f5e0ff */
[----:B------:R5:W-:Y:S02]  /*195d0*/  STL [R1+0x22c], R51 ;  /* 0x00022c3301007387 */ /* 0x000be40000100800 */
[----:B-----5:R-:W-:Y:S01]  /*195e0*/  IADD3.X R63, PT, PT, R63, R2, RZ, P1, !PT ;  /* 0x000000023f3f7210 */ /* 0x020fe20000ffe4ff */
[----:B-1----:R-:W-:Y:S02]  /*195f0*/  IMAD.MOV.U32 R44, RZ, RZ, R51 ;  /* 0x000000ffff2c7224 */ /* 0x002fe400078e0033 */
[----:B------:R-:W-:Y:S02]  /*19600*/  IMAD.X R55, R55, 0x1, R2, P2 ;  /* 0x0000000137377824 */ /* 0x000fe400010e0602 */
[----:B------:R1:W-:Y:S04]  /*19610*/  STL [R1+0x228], R63 ;  /* 0x0002283f01007387 */ /* 0x0003e80000100800 */
[----:B------:R5:W-:Y:S04]  /*19620*/  STL [R1+0x26c], R50 ;  /* 0x00026c3201007387 */ /* 0x000be80000100800 */
[----:B------:R-:W2:Y:S01]  /*19630*/  LDL.LU R51, [R1+0x3ac] ;  /* 0x0003ac0001337983 */ /* 0x000ea20000300800 */
[----:B------:R-:W-:-:S03]  /*19640*/  IMAD.MOV.U32 R45, RZ, RZ, R63 ;  /* 0x000000ffff2d7224 */ /* 0x000fc600078e003f */
[----:B------:R5:W-:Y:S04]  /*19650*/  STL [R1+0x268], R55 ;  /* 0x0002683701007387 */ /* 0x000be80000100800 */
[----:B------:R-:W2:Y:S04]  /*19660*/  LDL.LU R67, [R1+0x3ec] ;  /* 0x0003ec0001437983 */ /* 0x000ea80000300800 */
[----:B-1----:R-:W2:Y:S04]  /*19670*/  LDL.LU R63, [R1+0x3a8] ;  /* 0x0003a800013f7983 */ /* 0x002ea80000300800 */
[----:B------:R-:W2:Y:S04]  /*19680*/  LDL.LU R68, [R1+0x3e8] ;  /* 0x0003e80001447983 */ /* 0x000ea80000300800 */
[----:B------:R1:W-:Y:S02]  /*19690*/  LDGSTS.E [R46+0x2300], desc[UR8][R44.64], P0 ;  /* 0x023000002c2e7fae */ /* 0x0003e400081a1008 */
[----:B-1----:R-:W-:-:S02]  /*196a0*/  IMAD.MOV.U32 R44, RZ, RZ, R50 ;  /* 0x000000ffff2c7224 */ /* 0x002fc400078e0032 */
[----:B------:R-:W-:Y:S01]  /*196b0*/  IMAD.MOV.U32 R45, RZ, RZ, R55 ;  /* 0x000000ffff2d7224 */ /* 0x000fe200078e0037 */
[----:B-----5:R-:W5:Y:S04]  /*196c0*/  LDL.LU R50, [R1+0x42c] ;  /* 0x00042c0001327983 */ /* 0x020f680000300800 */
[----:B------:R-:W5:Y:S01]  /*196d0*/  LDL.LU R55, [R1+0x46c] ;  /* 0x00046c0001377983 */ /* 0x000f620000300800 */
[----:B------:R-:W-:-:S03]  /*196e0*/  IADD3 R54, P1, PT, R54, R0, RZ ;  /* 0x0000000036367210 */ /* 0x000fc60007f3e0ff */
[----:B------:R1:W-:Y:S01]  /*196f0*/  LDGSTS.E [R46+0x2b00], desc[UR8][R44.64], P0 ;  /* 0x02b000002c2e7fae */ /* 0x0003e200081a1008 */
[----:B------:R-:W-:-:S03]  /*19700*/  IADD3 R47, P2, PT, R47, R0, RZ ;  /* 0x000000002f2f7210 */ /* 0x000fc60007f5e0ff */
[----:B------:R1:W-:Y:S01]  /*19710*/  STL [R1+0x2ac], R54 ;  /* 0x0002ac3601007387 */ /* 0x0003e20000100800 */
[----:B------:R-:W-:Y:S02]  /*19720*/  IMAD.X R61, R61, 0x1, R2, P1 ;  /* 0x000000013d3d7824 */ /* 0x000fe400008e0602 */
[----:B-1----:R-:W-:Y:S01]  /*19730*/  IMAD.MOV.U32 R44, RZ, RZ, R54 ;  /* 0x000000ffff2c7224 */ /* 0x002fe200078e0036 */
[----:B------:R-:W-:Y:S02]  /*19740*/  IADD3.X R53, PT, PT, R53, R2, RZ, P2, !PT ;  /* 0x0000000235357210 */ /* 0x000fe400017fe4ff */
[----:B------:R1:W-:Y:S01]  /*19750*/  STL [R1+0x2a8], R61 ;  /* 0x0002a83d01007387 */ /* 0x0003e20000100800 */
[----:B------:R-:W-:-:S03]  /*19760*/  IMAD.MOV.U32 R45, RZ, RZ, R61 ;  /* 0x000000ffff2d7224 */ /* 0x000fc600078e003d */
[----:B------:R1:W-:Y:S04]  /*19770*/  STL [R1+0x2ec], R47 ;  /* 0x0002ec2f01007387 */ /* 0x0003e80000100800 */
[----:B------:R-:W5:Y:S04]  /*19780*/  LDL.LU R54, [R1+0x428] ;  /* 0x0004280001367983 */ /* 0x000f680000300800 */
[----:B------:R1:W-:Y:S04]  /*19790*/  STL [R1+0x2e8], R53 ;  /* 0x0002e83501007387 */ /* 0x0003e80000100800 */
[----:B-1----:R-:W5:Y:S04]  /*197a0*/  LDL.LU R61, [R1+0x468] ;  /* 0x00046800013d7983 */ /* 0x002f680000300800 */
[----:B------:R1:W-:Y:S02]  /*197b0*/  LDGSTS.E [R46+0x3300], desc[UR8][R44.64], P0 ;  /* 0x033000002c2e7fae */ /* 0x0003e400081a1008 */
[----:B-1----:R-:W-:-:S02]  /*197c0*/  IMAD.MOV.U32 R44, RZ, RZ, R47 ;  /* 0x000000ffff2c7224 */ /* 0x002fc400078e002f */
[----:B------:R-:W-:Y:S01]  /*197d0*/  IMAD.MOV.U32 R45, RZ, RZ, R53 ;  /* 0x000000ffff2d7224 */ /* 0x000fe200078e0035 */
[----:B------:R-:W5:Y:S04]  /*197e0*/  LDL.LU R47, [R1+0x4ac] ;  /* 0x0004ac00012f7983 */ /* 0x000f680000300800 */
[----:B------:R-:W5:Y:S04]  /*197f0*/  LDL.LU R53, [R1+0x4ec] ;  /* 0x0004ec0001357983 */ /* 0x000f680000300800 */
[----:B------:R1:W-:Y:S01]  /*19800*/  LDGSTS.E [R46+0x3b00], desc[UR8][R44.64], P0 ;  /* 0x03b000002c2e7fae */ /* 0x0003e200081a1008 */
[----:B---3--:R-:W-:-:S02]  /*19810*/  IADD3 R52, P1, PT, R52, R0, RZ ;  /* 0x0000000034347210 */ /* 0x008fc40007f3e0ff */
[----:B----4-:R-:W-:-:S03]  /*19820*/  IADD3 R48, P2, PT, R48, R0, RZ ;  /* 0x0000000030307210 */ /* 0x010fc60007f5e0ff */
[----:B------:R3:W-:Y:S01]  /*19830*/  STL [R1+0x32c], R52 ;  /* 0x00032c3401007387 */ /* 0x0007e20000100800 */
[--C-:B--2---:R-:W-:Y:S01]  /*19840*/  IMAD.X R62, R62, 0x1, R2.reuse, P1 ;  /* 0x000000013e3e7824 */ /* 0x104fe200008e0602 */
[----:B-1----:R-:W-:Y:S01]  /*19850*/  MOV R44, R52 ;  /* 0x00000034002c7202 */ /* 0x002fe20000000f00 */
[----:B------:R-:W-:-:S03]  /*19860*/  IMAD.X R49, R49, 0x1, R2, P2 ;  /* 0x0000000131317824 */ /* 0x000fc600010e0602 */
[----:B------:R1:W-:Y:S04]  /*19870*/  STL [R1+0x328], R62 ;  /* 0x0003283e01007387 */ /* 0x0003e80000100800 */
[----:B------:R2:W-:Y:S01]  /*19880*/  STL [R1+0x36c], R48 ;  /* 0x00036c3001007387 */ /* 0x0005e20000100800 */
[----:B------:R-:W-:-:S03]  /*19890*/  IMAD.MOV.U32 R45, RZ, RZ, R62 ;  /* 0x000000ffff2d7224 */ /* 0x000fc600078e003e */
[----:B---3--:R-:W3:Y:S04]  /*198a0*/  LDL.LU R52, [R1+0x4a8] ;  /* 0x0004a80001347983 */ /* 0x008ee80000300800 */
[----:B------:R4:W-:Y:S04]  /*198b0*/  STL [R1+0x368], R49 ;  /* 0x0003683101007387 */ /* 0x0009e80000100800 */
[----:B-1----:R-:W3:Y:S04]  /*198c0*/  LDL.LU R62, [R1+0x4e8] ;  /* 0x0004e800013e7983 */ /* 0x002ee80000300800 */
[----:B------:R1:W-:Y:S02]  /*198d0*/  LDGSTS.E [R46+0x4300], desc[UR8][R44.64], P0 ;  /* 0x043000002c2e7fae */ /* 0x0003e400081a1008 */
[----:B-1----:R-:W-:-:S02]  /*198e0*/  IMAD.MOV.U32 R44, RZ, RZ, R48 ;  /* 0x000000ffff2c7224 */ /* 0x002fc400078e0030 */
[----:B------:R-:W-:Y:S01]  /*198f0*/  IMAD.MOV.U32 R45, RZ, RZ, R49 ;  /* 0x000000ffff2d7224 */ /* 0x000fe200078e0031 */
[----:B--2---:R-:W2:Y:S04]  /*19900*/  LDL.LU R48, [R1+0x134] ;  /* 0x0001340001307983 */ /* 0x004ea80000300800 */
[----:B----4-:R-:W4:Y:S04]  /*19910*/  LDL.LU R49, [R1+0x174] ;  /* 0x0001740001317983 */ /* 0x010f280000300800 */
[----:B------:R1:W-:Y:S01]  /*19920*/  LDGSTS.E [R46+0x4b00], desc[UR8][R44.64], P0 ;  /* 0x04b000002c2e7fae */ /* 0x0003e200081a1008 */
[----:B------:R-:W-:-:S02]  /*19930*/  IADD3 R51, P1, PT, R51, R0, RZ ;  /* 0x0000000033337210 */ /* 0x000fc40007f3e0ff */
        /* <DEDUP_REMOVED lines=8> */
[----:B------:R-:W4:Y:S04]  /*199c0*/  LDL.LU R51, [R1+0x130] ;  /* 0x0001300001337983 */ /* 0x000f280000300800 */
[----:B------:R-:W-:Y:S04]  /*199d0*/  STL [R1+0x3e8], R68 ;  /* 0x0003e84401007387 */ /* 0x000fe80000100800 */
[----:B-----5:R-:W5:Y:S01]  /*199e0*/  LDL.LU R63, [R1+0x170] ;  /* 0x00017000013f7983 */ /* 0x020f620000300800 */
[----:B------:R-:W-:-:S03]  /*199f0*/  IADD3 R50, P1, PT, R50, R0, RZ ;  /* 0x0000000032327210 */ /* 0x000fc60007f3e0ff */
[----:B------:R1:W-:Y:S01]  /*19a00*/  LDGSTS.E [R46+0x5300], desc[UR8][R44.64], P0 ;  /* 0x053000002c2e7fae */ /* 0x0003e200081a1008 */
[----:B------:R-:W-:-:S03]  /*19a10*/  IADD3 R55, P2, PT, R55, R0, RZ ;  /* 0x0000000037377210 */ /* 0x000fc60007f5e0ff */
[----:B------:R1:W-:Y:S02]  /*19a20*/  STL [R1+0x42c], R50 ;  /* 0x00042c3201007387 */ /* 0x0003e40000100800 */
[----:B-1----:R-:W-:Y:S02]  /*19a30*/  IMAD.MOV.U32 R44, RZ, RZ, R67 ;  /* 0x000000ffff2c7224 */ /* 0x002fe400078e0043 */
[----:B------:R-:W-:-:S05]  /*19a40*/  IMAD.MOV.U32 R45, RZ, RZ, R68 ;  /* 0x000000ffff2d7224 */ /* 0x000fca00078e0044 */
[----:B------:R1:W-:Y:S02]  /*19a50*/  LDGSTS.E [R46+0x5b00], desc[UR8][R44.64], P0 ;  /* 0x05b000002c2e7fae */ /* 0x0003e400081a1008 */
[----:B-1----:R-:W-:Y:S02]  /*19a60*/  IMAD.MOV.U32 R44, RZ, RZ, R50 ;  /* 0x000000ffff2c7224 */ /* 0x002fe400078e0032 */
[----:B------:R-:W-:-:S04]  /*19a70*/  IMAD.X R54, R54, 0x1, R2, P1 ;  /* 0x0000000136367824 */ /* 0x000fc800008e0602 */
[----:B------:R-:W-:Y:S01]  /*19a80*/  IMAD.MOV.U32 R45, RZ, RZ, R54 ;  /* 0x000000ffff2d7224 */ /* 0x000fe200078e0036 */
[----:B------:R1:W-:Y:S01]  /*19a90*/  STL [R1+0x428], R54 ;  /* 0x0004283601007387 */ /* 0x0003e20000100800 */
[----:B------:R-:W-:-:S03]  /*19aa0*/  IMAD.X R61, R61, 0x1, R2, P2 ;  /* 0x000000013d3d7824 */ /* 0x000fc600010e0602 */
[----:B------:R1:W-:Y:S04]  /*19ab0*/  STL [R1+0x46c], R55 ;  /* 0x00046c3701007387 */ /* 0x0003e80000100800 */
[----:B------:R-:W5:Y:S04]  /*19ac0*/  LDL.LU R50, [R1+0x1b4] ;  /* 0x0001b40001327983 */ /* 0x000f680000300800 */
[----:B------:R1:W-:Y:S04]  /*19ad0*/  STL [R1+0x468], R61 ;  /* 0x0004683d01007387 */ /* 0x0003e80000100800 */
[----:B------:R1:W-:Y:S04]  /*19ae0*/  LDGSTS.E [R46+0x6300], desc[UR8][R44.64], P0 ;  /* 0x063000002c2e7fae */ /* 0x0003e800081a1008 */
[----:B-1----:R-:W5:Y:S01]  /*19af0*/  LDL.LU R54, [R1+0x1f4] ;  /* 0x0001f40001367983 */ /* 0x002f620000300800 */
[----:B------:R-:W-:-:S02]  /*19b00*/  IADD3 R47, P1, PT, R47, R0, RZ ;  /* 0x000000002f2f7210 */ /* 0x000fc40007f3e0ff */
[----:B------:R-:W-:Y:S02]  /*19b10*/  IADD3 R53, P2, PT, R53, R0, RZ ;  /* 0x0000000035357210 */ /* 0x000fe40007f5e0ff */
[----:B------:R-:W-:Y:S01]  /*19b20*/  MOV R44, R55 ;  /* 0x00000037002c7202 */ /* 0x000fe20000000f00 */
[----:B------:R-:W-:Y:S01]  /*19b30*/  IMAD.MOV.U32 R45, RZ, RZ, R61 ;  /* 0x000000ffff2d7224 */ /* 0x000fe200078e003d */
[----:B------:R-:W5:Y:S04]  /*19b40*/  LDL.LU R55, [R1+0x1b0] ;  /* 0x0001b00001377983 */ /* 0x000f680000300800 */
[----:B------:R-:W5:Y:S04]  /*19b50*/  LDL.LU R61, [R1+0x1f0] ;  /* 0x0001f000013d7983 */ /* 0x000f680000300800 */
[----:B------:R1:W-:Y:S04]  /*19b60*/  LDGSTS.E [R46+0x6b00], desc[UR8][R44.64], P0 ;  /* 0x06b000002c2e7fae */ /* 0x0003e800081a1008 */
[----:B------:R-:W-:Y:S01]  /*19b70*/  STL [R1+0x4ac], R47 ;  /* 0x0004ac2f01007387 */ /* 0x000fe20000100800 */
[----:B-1----:R-:W-:-:S02]  /*19b80*/  IMAD.MOV.U32 R44, RZ, RZ, R47 ;  /* 0x000000ffff2c7224 */ /* 0x002fc400078e002f */
[----:B---3--:R-:W-:-:S04]  /*19b90*/  IMAD.X R52, R52, 0x1, R2, P1 ;  /* 0x0000000134347824 */ /* 0x008fc800008e0602 */
        /* <DEDUP_REMOVED lines=8> */
[----:B---3--:R-:W-:Y:S01]  /*19c20*/  MOV R45, R62 ;  /* 0x0000003e002d7202 */ /* 0x008fe20000000f00 */
[----:B------:R-:W-:Y:S01]  /*19c30*/  IMAD.MOV.U32 R44, RZ, RZ, R53 ;  /* 0x000000ffff2c7224 */ /* 0x000fe200078e0035 */
[-C--:B--2---:R-:W-:Y:S01]  /*19c40*/  IADD3 R48, P1, PT, R48, R0.reuse, RZ ;  /* 0x0000000030307210 */ /* 0x084fe20007f3e0ff */
[----:B-1----:R-:W2:Y:S01]  /*19c50*/  LDL.LU R62, [R1+0x230] ;  /* 0x00023000013e7983 */ /* 0x002ea20000300800 */
[----:B----4-:R-:W-:-:S03]  /*19c60*/  IADD3 R49, P2, PT, R49, R0, RZ ;  /* 0x0000000031317210 */ /* 0x010fc60007f5e0ff */
[----:B------:R-:W3:Y:S04]  /*19c70*/  LDL.LU R53, [R1+0x270] ;  /* 0x0002700001357983 */ /* 0x000ee80000300800 */
[----:B------:R-:W-:Y:S04]  /*19c80*/  STL [R1+0x134], R48 ;  /* 0x0001343001007387 */ /* 0x000fe80000100800 */
[----:B------:R1:W-:Y:S02]  /*19c90*/  LDGSTS.E [R46+0x7b00], desc[UR8][R44.64], P0 ;  /* 0x07b000002c2e7fae */ /* 0x0003e400081a1008 */
[----:B-1----:R-:W-:-:S02]  /*19ca0*/  VIADD R46, R66, UR7 ;  /* 0x00000007422e7c36 */ /* 0x002fc40008000000 */
[----:B------:R-:W-:Y:S02]  /*19cb0*/  IMAD.MOV.U32 R44, RZ, RZ, R48 ;  /* 0x000000ffff2c7224 */ /* 0x000fe400078e0030 */
[----:B------:R-:W-:-:S04]  /*19cc0*/  IMAD.X R51, R51, 0x1, R2, P1 ;  /* 0x0000000133337824 */ /* 0x000fc800008e0602 */
[----:B------:R-:W-:Y:S01]  /*19cd0*/  IMAD.MOV.U32 R45, RZ, RZ, R51 ;  /* 0x000000ffff2d7224 */ /* 0x000fe200078e0033 */
[----:B------:R1:W-:Y:S01]  /*19ce0*/  STL [R1+0x130], R51 ;  /* 0x0001303301007387 */ /* 0x0003e20000100800 */
[----:B-----5:R-:W-:-:S03]  /*19cf0*/  IMAD.X R63, R63, 0x1, R2, P2 ;  /* 0x000000013f3f7824 */ /* 0x020fc600010e0602 */
[----:B------:R-:W-:Y:S04]  /*19d00*/  STL [R1+0x174], R49 ;  /* 0x0001743101007387 */ /* 0x000fe80000100800 */
[----:B------:R4:W-:Y:S04]  /*19d10*/  STL [R1+0x170], R63 ;  /* 0x0001703f01007387 */ /* 0x0009e80000100800 */
[----:B-1----:R-:W5:Y:S04]  /*19d20*/  LDL.LU R51, [R1+0x2b4] ;  /* 0x0002b40001337983 */ /* 0x002f680000300800 */
[----:B------:R1:W-:Y:S04]  /*19d30*/  LDGSTS.E [R46+0x400], desc[UR8][R44.64], P0 ;  /* 0x004000002c2e7fae */ /* 0x0003e800081a1008 */
[----:B------:R-:W5:Y:S01]  /*19d40*/  LDL.LU R48, [R1+0x2f4] ;  /* 0x0002f40001307983 */ /* 0x000f620000300800 */
[----:B-1----:R-:W-:-:S03]  /*19d50*/  MOV R45, R63 ;  /* 0x0000003f002d7202 */ /* 0x002fc60000000f00 */
[----:B----4-:R-:W4:Y:S01]  /*19d60*/  LDL.LU R63, [R1+0x2b0] ;  /* 0x0002b000013f7983 */ /* 0x010f220000300800 */
[----:B------:R-:W-:-:S03]  /*19d70*/  IMAD.MOV.U32 R44, RZ, RZ, R49 ;  /* 0x000000ffff2c7224 */ /* 0x000fc600078e0031 */
[----:B------:R-:W4:Y:S04]  /*19d80*/  LDL.LU R49, [R1+0x2f0] ;  /* 0x0002f00001317983 */ /* 0x000f280000300800 */
[----:B------:R1:W-:Y:S01]  /*19d90*/  LDGSTS.E [R46+0xc00], desc[UR8][R44.64], P0 ;  /* 0x00c000002c2e7fae */ /* 0x0003e200081a1008 */
[----:B------:R-:W-:-:S05]  /*19da0*/  IADD3 R50, P1, PT, R50, R0, RZ ;  /* 0x0000000032327210 */ /* 0x000fca0007f3e0ff */
[----:B------:R-:W-:Y:S01]  /*19db0*/  STL [R1+0x1b4], R50 ;  /* 0x0001b43201007387 */ /* 0x000fe20000100800 */
[----:B-1----:R-:W-:Y:S01]  /*19dc0*/  IMAD.MOV.U32 R44, RZ, RZ, R50 ;  /* 0x000000ffff2c7224 */ /* 0x002fe200078e0032 */
[----:B------:R-:W-:Y:S01]  /*19dd0*/  IADD3 R54, P2, PT, R54, R0, RZ ;  /* 0x0000000036367210 */ /* 0x000fe20007f5e0ff */
[----:B------:R-:W-:-:S04]  /*19de0*/  IMAD.X R55, R55, 0x1, R2, P1 ;  /* 0x0000000137377824 */ /* 0x000fc800008e0602 */
[----:B------:R-:W-:Y:S01]  /*19df0*/  IMAD.X R61, R61, 0x1, R2, P2 ;  /* 0x000000013d3d7824 */ /* 0x000fe200010e0602 */
[----:B------:R1:W-:Y:S01]  /*19e00*/  STL [R1+0x1b0], R55 ;  /* 0x0001b03701007387 */ /* 0x0003e20000100800 */
[----:B------:R-:W-:-:S03]  /*19e10*/  IMAD.MOV.U32 R45, RZ, RZ, R55 ;  /* 0x000000ffff2d7224 */ /* 0x000fc600078e0037 */
[----:B------:R-:W-:Y:S04]  /*19e20*/  STL [R1+0x1f4], R54 ;  /* 0x0001f43601007387 */ /* 0x000fe80000100800 */
[----:B------:R1:W-:Y:S04]  /*19e30*/  LDGSTS.E [R46+0x1400], desc[UR8][R44.64], P0 ;  /* 0x014000002c2e7fae */ /* 0x0003e800081a1008 */
[----:B-1----:R-:W4:Y:S04]  /*19e40*/  LDL.LU R55, [R1+0x334] ;  /* 0x0003340001377983 */ /* 0x002f280000300800 */
[----:B------:R1:W-:Y:S04]  /*19e50*/  STL [R1+0x1f0], R61 ;  /* 0x0001f03d01007387 */ /* 0x0003e80000100800 */
[----:B------:R-:W4:Y:S01]  /*19e60*/  LDL.LU R50, [R1+0x374] ;  /* 0x0003740001327983 */ /* 0x000f220000300800 */
[----:B------:R-:W-:-:S02]  /*19e70*/  IMAD.MOV.U32 R45, RZ, RZ, R61 ;  /* 0x000000ffff2d7224 */ /* 0x000fc400078e003d */
[----:B------:R-:W-:Y:S01]  /*19e80*/  IMAD.MOV.U32 R44, RZ, RZ, R54 ;  /* 0x000000ffff2c7224 */ /* 0x000fe200078e0036 */
[----:B-1----:R-:W4:Y:S04]  /*19e90*/  LDL.LU R61, [R1+0x330] ;  /* 0x00033000013d7983 */ /* 0x002f280000300800 */
[----:B------:R-:W4:Y:S04]  /*19ea0*/  LDL.LU R54, [R1+0x370] ;  /* 0x0003700001367983 */ /* 0x000f280000300800 */
[----:B------:R1:W-:Y:S01]  /*19eb0*/  LDGSTS.E [R46+0x1c00], desc[UR8][R44.64], P0 ;  /* 0x01c000002c2e7fae */ /* 0x0003e200081a1008 */
[----:B------:R-:W-:-:S02]  /*19ec0*/  IADD3 R52, P1, PT, R52, R0, RZ ;  /* 0x0000000034347210 */ /* 0x000fc40007f3e0ff */
[----:B------:R-:W-:-:S03]  /*19ed0*/  IADD3 R47, P2, PT, R47, R0, RZ ;  /* 0x000000002f2f7210 */ /* 0x000fc60007f5e0ff */
[----:B------:R1:W-:Y:S01]  /*19ee0*/  STL [R1+0x234], R52 ;  /* 0x0002343401007387 */ /* 0x0003e20000100800 */
[----:B--2---:R-:W-:Y:S01]  /*19ef0*/  IADD3.X R62, PT, PT, R62, R2, RZ, P1, !PT ;  /* 0x000000023e3e7210 */ /* 0x004fe20000ffe4ff */
[----:B---3--:R-:W-:-:S04]  /*19f00*/  IMAD.X R53, R53, 0x1, R2, P2 ;  /* 0x0000000135357824 */ /* 0x008fc800010e0602 */
[----:B------:R2:W-:Y:S04]  /*19f10*/  STL [R1+0x230], R62 ;  /* 0x0002303e01007387 */ /* 0x0005e80000100800 */
[----:B------:R3:W-:Y:S01]  /*19f20*/  STL [R1+0x274], R47 ;  /* 0x0002742f01007387 */ /* 0x0007e20000100800 */
[----:B-1----:R-:W-:-:S03]  /*19f30*/  IMAD.MOV.U32 R44, RZ, RZ, R52 ;  /* 0x000000ffff2c7224 */ /* 0x002fc600078e0034 */
[----:B------:R-:W4:Y:S04]  /*19f40*/  LDL.LU R66, [R1+0x3b4] ;  /* 0x0003b40001427983 */ /* 0x000f280000300800 */
[----:B------:R1:W-:Y:S04]  /*19f50*/  STL [R1+0x270], R53 ;  /* 0x0002703501007387 */ /* 0x0003e80000100800 */
[----:B------:R-:W4:Y:S01]  /*19f60*/  LDL.LU R52, [R1+0x3f4] ;  /* 0x0003f40001347983 */ /* 0x000f220000300800 */
[----:B------:R-:W-:-:S03]  /*19f70*/  IMAD.MOV.U32 R45, RZ, RZ, R62 ;  /* 0x000000ffff2d7224 */ /* 0x000fc600078e003e */
[----:B------:R-:W4:Y:S04]  /*19f80*/  LDL.LU R67, [R1+0x3b0] ;  /* 0x0003b00001437983 */ /* 0x000f280000300800 */
[----:B--2---:R-:W2:Y:S04]  /*19f90*/  LDL.LU R62, [R1+0x3f0] ;  /* 0x0003f000013e7983 */ /* 0x004ea80000300800 */
[----:B------:R1:W-:Y:S02]  /*19fa0*/  LDGSTS.E [R46+0x2400], desc[UR8][R44.64], P0 ;  /* 0x024000002c2e7fae */ /* 0x0003e400081a1008 */
[----:B-1----:R-:W-:-:S02]  /*19fb0*/  IMAD.MOV.U32 R44, RZ, RZ, R47 ;  /* 0x000000ffff2c7224 */ /* 0x002fc400078e002f */
[----:B------:R-:W-:Y:S01]  /*19fc0*/  IMAD.MOV.U32 R45, RZ, RZ, R53 ;  /* 0x000000ffff2d7224 */ /* 0x000fe200078e0035 */
[----:B---3--:R-:W3:Y:S01]  /*19fd0*/  LDL.LU R47, [R1+0x434] ;  /* 0x00043400012f7983 */ /* 0x008ee20000300800 */
[----:B-----5:R-:W-:-:S03]  /*19fe0*/  IADD3 R51, P1, PT, R51, R0, RZ ;  /* 0x0000000033337210 */ /* 0x020fc60007f3e0ff */
[----:B------:R-:W5:Y:S04]  /*19ff0*/  LDL.LU R53, [R1+0x474] ;  /* 0x0004740001357983 */ /* 0x000f680000300800 */
[----:B------:R1:W-:Y:S01]  /*1a000*/  STL [R1+0x2b4], R51 ;  /* 0x0002b43301007387 */ /* 0x0003e20000100800 */
[----:B------:R-:W-:-:S03]  /*1a010*/  IADD3 R48, P2, PT, R48, R0, RZ ;  /* 0x0000000030307210 */ /* 0x000fc60007f5e0ff */
[----:B------:R1:W-:Y:S01]  /*1a020*/  LDGSTS.E [R46+0x2c00], desc[UR8][R44.64], P0 ;  /* 0x02c000002c2e7fae */ /* 0x0003e200081a1008 */
[----:B----4-:R-:W-:Y:S02]  /*1a030*/  IMAD.X R63, R63, 0x1, R2, P1 ;  /* 0x000000013f3f7824 */ /* 0x010fe400008e0602 */
[----:B-1----:R-:W-:Y:S01]  /*1a040*/  IMAD.MOV.U32 R44, RZ, RZ, R51 ;  /* 0x000000ffff2c7224 */ /* 0x002fe200078e0033 */
[----:B------:R-:W-:Y:S02]  /*1a050*/  IADD3.X R49, PT, PT, R49, R2, RZ, P2, !PT ;  /* 0x0000000231317210 */ /* 0x000fe400017fe4ff */
[----:B------:R1:W-:Y:S04]  /*1a060*/  STL [R1+0x2b0], R63 ;  /* 0x0002b03f01007387 */ /* 0x0003e80000100800 */
[----:B------:R4:W-:Y:S04]  /*1a070*/  STL [R1+0x2f4], R48 ;  /* 0x0002f43001007387 */ /* 0x0009e80000100800 */
[----:B------:R-:W5:Y:S01]  /*1a080*/  LDL.LU R51, [R1+0x430] ;  /* 0x0004300001337983 */ /* 0x000f620000300800 */
[----:B------:R-:W-:-:S03]  /*1a090*/  IMAD.MOV.U32 R45, RZ, RZ, R63 ;  /* 0x000000ffff2d7224 */ /* 0x000fc600078e003f */
[----:B------:R4:W-:Y:S04]  /*1a0a0*/  STL [R1+0x2f0], R49 ;  /* 0x0002f03101007387 */ /* 0x0009e80000100800 */
[----:B-1----:R-:W5:Y:S04]  /*1a0b0*/  LDL.LU R63, [R1+0x470] ;  /* 0x00047000013f7983 */ /* 0x002f680000300800 */
[----:B------:R1:W-:Y:S02]  /*1a0c0*/  LDGSTS.E [R46+0x3400], desc[UR8][R44.64], P0 ;  /* 0x034000002c2e7fae */ /* 0x0003e400081a1008 */
[----:B-1----:R-:W-:-:S02]  /*1a0d0*/  IMAD.MOV.U32 R44, RZ, RZ, R48 ;  /* 0x000000ffff2c7224 */ /* 0x002fc400078e0030 */
[----:B------:R-:W-:Y:S01]  /*1a0e0*/  IMAD.MOV.U32 R45, RZ, RZ, R49 ;  /* 0x000000ffff2d7224 */ /* 0x000fe200078e0031 */
[----:B----4-:R-:W4:Y:S04]  /*1a0f0*/  LDL.LU R48, [R1+0x4b4] ;  /* 0x0004b40001307983 */ /* 0x010f280000300800 */
[----:B------:R-:W4:Y:S04]  /*1a100*/  LDL.LU R49, [R1+0x4f4] ;  /* 0x0004f40001317983 */ /* 0x000f280000300800 */
[----:B------:R1:W-:Y:S01]  /*1a110*/  LDGSTS.E [R46+0x3c00], desc[UR8][R44.64], P0 ;  /* 0x03c000002c2e7fae */ /* 0x0003e200081a1008 */
[----:B------:R-:W-:-:S02]  /*1a120*/  IADD3 R55, P1, PT, R55, R0, RZ ;  /* 0x0000000037377210 */ /* 0x000fc40007f3e0ff */
[----:B------:R-:W-:-:S03]  /*1a130*/  IADD3 R50, P2, PT, R50, R0, RZ ;  /* 0x0000000032327210 */ /* 0x000fc60007f5e0ff */
[----:B------:R1:W-:Y:S01]  /*1a140*/  STL [R1+0x334], R55 ;  /* 0x0003343701007387 */ /* 0x0003e20000100800 */
[--C-:B------:R-:W-:Y:S01]  /*1a150*/  IMAD.X R61, R61, 0x1, R2.reuse, P1 ;  /* 0x000000013d3d7824 */ /* 0x100fe200008e0602 */
[----:B-1----:R-:W-:Y:S01]  /*1a160*/  MOV R44, R55 ;  /* 0x00000037002c7202 */ /* 0x002fe20000000f00 */
[----:B------:R-:W-:-:S03]  /*1a170*/  IMAD.X R54, R54, 0x1, R2, P2 ;  /* 0x0000000136367824 */ /* 0x000fc600010e0602 */
[----:B------:R1:W-:Y:S01]  /*1a180*/  STL [R1+0x330], R61 ;  /* 0x0003303d01007387 */ /* 0x0003e20000100800 */
[----:B------:R-:W-:-:S03]  /*1a190*/  IMAD.MOV.U32 R45, RZ, RZ, R61 ;  /* 0x000000ffff2d7224 */ /* 0x000fc600078e003d */
[----:B------:R1:W-:Y:S04]  /*1a1a0*/  STL [R1+0x374], R50 ;  /* 0x0003743201007387 */ /* 0x0003e80000100800 */
[----:B------:R-:W4:Y:S04]  /*1a1b0*/  LDL.LU R55, [R1+0x4b0] ;  /* 0x0004b00001377983 */ /* 0x000f280000300800 */
[----:B------:R1:W-:Y:S04]  /*1a1c0*/  STL [R1+0x370], R54 ;  /* 0x0003703601007387 */ /* 0x0003e80000100800 */
[----:B-1----:R-:W4:Y:S04]  /*1a1d0*/  LDL.LU R61, [R1+0x4f0] ;  /* 0x0004f000013d7983 */ /* 0x002f280000300800 */
[----:B------:R1:W-:Y:S02]  /*1a1e0*/  LDGSTS.E [R46+0x4400], desc[UR8][R44.64], P0 ;  /* 0x044000002c2e7fae */ /* 0x0003e400081a1008 */
[----:B-1----:R-:W-:-:S02]  /*1a1f0*/  IMAD.MOV.U32 R44, RZ, RZ, R50 ;  /* 0x000000ffff2c7224 */ /* 0x002fc400078e0032 */
[----:B------:R-:W-:Y:S01]  /*1a200*/  IMAD.MOV.U32 R45, RZ, RZ, R54 ;  /* 0x000000ffff2d7224 */ /* 0x000fe200078e0036 */
[----:B------:R-:W4:Y:S04]  /*1a210*/  LDL.LU R50, [R1+0x13c] ;  /* 0x00013c0001327983 */ /* 0x000f280000300800 */
[----:B------:R1:W-:Y:S04]  /*1a220*/  LDGSTS.E [R46+0x4c00], desc[UR8][R44.64], P0 ;  /* 0x04c000002c2e7fae */ /* 0x0003e800081a1008 */
[----:B------:R-:W4:Y:S01]  /*1a230*/  LDL.LU R54, [R1+0x17c] ;  /* 0x00017c0001367983 */ /* 0x000f220000300800 */
[----:B------:R-:W-:-:S02]  /*1a240*/  IADD3 R66, P1, PT, R66, R0, RZ ;  /* 0x0000000042427210 */ /* 0x000fc40007f3e0ff */
[----:B------:R-:W-:-:S03]  /*1a250*/  IADD3 R52, P2, PT, R52, R0, RZ ;  /* 0x0000000034347210 */ /* 0x000fc60007f5e0ff */
[----:B------:R-:W-:Y:S02]  /*1a260*/  IMAD.X R67, R67, 0x1, R2, P1 ;  /* 0x0000000143437824 */ /* 0x000fe400008e0602 */
[----:B-1----:R-:W-:Y:S02]  /*1a270*/  IMAD.MOV.U32 R44, RZ, RZ, R66 ;  /* 0x000000ffff2c7224 */ /* 0x002fe400078e0042 */
[----:B--2---:R-:W-:Y:S01]  /*1a280*/  IMAD.X R62, R62, 0x1, R2, P2 ;  /* 0x000000013e3e7824 */ /* 0x004fe200010e0602 */
[----:B------:R-:W-:Y:S01]  /*1a290*/  MOV R45, R67 ;  /* 0x00000043002d7202 */ /* 0x000fe20000000f00 */
[----:B------:R-:W-:Y:S04]  /*1a2a0*/  STL [R1+0x3b4], R66 ;  /* 0x0003b44201007387 */ /* 0x000fe80000100800 */
[----:B------:R-:W-:Y:S04]  /*1a2b0*/  STL [R1+0x3b0], R67 ;  /* 0x0003b04301007387 */ /* 0x000fe80000100800 */
[----:B------:R1:W-:Y:S04]  /*1a2c0*/  STL [R1+0x3f4], R52 ;  /* 0x0003f43401007387 */ /* 0x0003e80000100800 */
[----:B------:R2:W-:Y:S04]  /*1a2d0*/  LDGSTS.E [R46+0x5400], desc[UR8][R44.64], P0 ;  /* 0x054000002c2e7fae */ /* 0x0005e800081a1008 */
[----:B------:R1:W-:Y:S01]  /*1a2e0*/  STL [R1+0x3f0], R62 ;  /* 0x0003f03e01007387 */ /* 0x0003e20000100800 */
[----:B---3--:R-:W-:Y:S01]  /*1a2f0*/  IADD3 R47, P1, PT, R47, R0, RZ ;  /* 0x000000002f2f7210 */ /* 0x008fe20007f3e0ff */
[----:B--2---:R-:W-:-:S02]  /*1a300*/  IMAD.MOV.U32 R44, RZ, RZ, R52 ;  /* 0x000000ffff2c7224 */ /* 0x004fc400078e0034 */
[----:B-1----:R-:W2:Y:S01]  /*1a310*/  LDL.LU R52, [R1+0x138] ;  /* 0x0001380001347983 */ /* 0x002ea20000300800 */
[----:B------:R-:W-:Y:S01]  /*1a320*/  IMAD.MOV.U32 R45, RZ, RZ, R62 ;  /* 0x000000ffff2d7224 */ /* 0x000fe200078e003e */
[----:B-----5:R-:W-:Y:S02]  /*1a330*/  IADD3 R53, P2, PT, R53, R0, RZ ;  /* 0x0000000035357210 */ /* 0x020fe40007f5e0ff */
[----:B------:R-:W3:Y:S04]  /*1a340*/  LDL.LU R62, [R1+0x178] ;  /* 0x00017800013e7983 */ /* 0x000ee80000300800 */
[----:B------:R1:W-:Y:S04]  /*1a350*/  LDGSTS.E [R46+0x5c00], desc[UR8][R44.64], P0 ;  /* 0x05c000002c2e7fae */ /* 0x0003e800081a1008 */
[----:B------:R5:W-:Y:S01]  /*1a360*/  STL [R1+0x434], R47 ;  /* 0x0004342f01007387 */ /* 0x000be20000100800 */
[----:B-1----:R-:W-:-:S02]  /*1a370*/  IMAD.MOV.U32 R44, RZ, RZ, R47 ;  /* 0x000000ffff2c7224 */ /* 0x002fc400078e002f */
[----:B------:R-:W-:-:S04]  /*1a380*/  IMAD.X R51, R51, 0x1, R2, P1 ;  /* 0x0000000133337824 */ /* 0x000fc800008e0602 */
[----:B------:R-:W-:Y:S01]  /*1a390*/  IMAD.MOV.U32 R45, RZ, RZ, R51 ;  /* 0x000000ffff2d7224 */ /* 0x000fe200078e0033 */
[----:B------:R1:W-:Y:S01]  /*1a3a0*/  STL [R1+0x430], R51 ;  /* 0x0004303301007387 */ /* 0x0003e20000100800 */
[----:B------:R-:W-:-:S03]  /*1a3b0*/  IMAD.X R63, R63, 0x1, R2, P2 ;  /* 0x000000013f3f7824 */ /* 0x000fc600010e0602 */
[----:B------:R1:W-:Y:S04]  /*1a3c0*/  STL [R1+0x474], R53 ;  /* 0x0004743501007387 */ /* 0x0003e80000100800 */
[----:B-----5:R-:W5:Y:S04]  /*1a3d0*/  LDL.LU R47, [R1+0x1bc] ;  /* 0x0001bc00012f7983 */ /* 0x020f680000300800 */
[----:B------:R4:W-:Y:S04]  /*1a3e0*/  STL [R1+0x470], R63 ;  /* 0x0004703f01007387 */ /* 0x0009e80000100800 */
[----:B------:R4:W-:Y:S04]  /*1a3f0*/  LDGSTS.E [R46+0x6400], desc[UR8][R44.64], P0 ;  /* 0x064000002c2e7fae */ /* 0x0009e800081a1008 */
[----:B-1----:R-:W5:Y:S01]  /*1a400*/  LDL.LU R51, [R1+0x1fc] ;  /* 0x0001fc0001337983 */ /* 0x002f620000300800 */
[----:B----4-:R-:W-:-:S03]  /*1a410*/  MOV R44, R53 ;  /* 0x00000035002c7202 */ /* 0x010fc60000000f00 */
[----:B------:R-:W4:Y:S01]  /*1a420*/  LDL.LU R53, [R1+0x1b8] ;  /* 0x0001b80001357983 */ /* 0x000f220000300800 */
[----:B------:R-:W-:-:S03]  /*1a430*/  IMAD.MOV.U32 R45, RZ, RZ, R63 ;  /* 0x000000ffff2d7224 */ /* 0x000fc600078e003f */
[----:B------:R-:W4:Y:S01]  /*1a440*/  LDL.LU R63, [R1+0x1f8] ;  /* 0x0001f800013f7983 */ /* 0x000f220000300800 */
[-C--:B------:R-:W-:Y:S02]  /*1a450*/  IADD3 R48, P1, PT, R48, R0.reuse, RZ ;  /* 0x0000000030307210 */ /* 0x080fe40007f3e0ff */
[----:B------:R-:W-:Y:S01]  /*1a460*/  IADD3 R49, P2, PT, R49, R0, RZ ;  /* 0x0000000031317210 */ /* 0x000fe20007f5e0ff */
[----:B------:R1:W-:Y:S04]  /*1a470*/  LDGSTS.E [R46+0x6c00], desc[UR8][R44.64], P0 ;  /* 0x06c000002c2e7fae */ /* 0x0003e800081a1008 */
[----:B------:R-:W-:Y:S01]  /*1a480*/  STL [R1+0x4b4], R48 ;  /* 0x0004b43001007387 */ /* 0x000fe20000100800 */
[----:B-1----:R-:W-:Y:S02]  /*1a490*/  IMAD.MOV.U32 R44, RZ, RZ, R48 ;  /* 0x000000ffff2c7224 */ /* 0x002fe400078e0030 */
        /* <DEDUP_REMOVED lines=9> */
[----:B------:R-:W-:Y:S01]  /*1a530*/  MOV R45, R61 ;  /* 0x0000003d002d7202 */ /* 0x000fe20000000f00 */
[----:B------:R-:W-:Y:S01]  /*1a540*/  IMAD.MOV.U32 R44, RZ, RZ, R49 ;  /* 0x000000ffff2c7224 */ /* 0x000fe200078e0031 */
[-C--:B------:R-:W-:Y:S01]  /*1a550*/  IADD3 R50, P1, PT, R50, R0.reuse, RZ ;  /* 0x0000000032327210 */ /* 0x080fe20007f3e0ff */
[----:B-1----:R-:W4:Y:S04]  /*1a560*/  LDL.LU R61, [R1+0x238] ;  /* 0x00023800013d7983 */ /* 0x002f280000300800 */
[----:B------:R-:W4:Y:S01]  /*1a570*/  LDL.LU R49, [R1+0x278] ;  /* 0x0002780001317983 */ /* 0x000f220000300800 */
[----:B------:R-:W-:-:S03]  /*1a580*/  IADD3 R54, P2, PT, R54, R0, RZ ;  /* 0x0000000036367210 */ /* 0x000fc60007f5e0ff */
[----:B------:R1:W-:Y:S04]  /*1a590*/  LDGSTS.E [R46+0x7c00], desc[UR8][R44.64], P0 ;  /* 0x07c000002c2e7fae */ /* 0x0003e800081a1008 */
[----:B------:R-:W-:Y:S01]  /*1a5a0*/  STL [R1+0x13c], R50 ;  /* 0x00013c3201007387 */ /* 0x000fe20000100800 */
[----:B-1----:R-:W-:-:S03]  /*1a5b0*/  LOP3.LUT R46, R64, 0x50, RZ, 0x3c, !PT ;  /* 0x00000050402e7812 */ /* 0x002fc600078e3cff */
[----:B------:R-:W-:Y:S01]  /*1a5c0*/  STL [R1+0x17c], R54 ;  /* 0x00017c3601007387 */ /* 0x000fe20000100800 */
[----:B------:R-:W-:Y:S02]  /*1a5d0*/  IMAD.MOV.U32 R44, RZ, RZ, R50 ;  /* 0x000000ffff2c7224 */ /* 0x000fe400078e0032 */
[----:B------:R-:W-:Y:S02]  /*1a5e0*/  VIADD R46, R46, UR7 ;  /* 0x000000072e2e7c36 */ /* 0x000fe40008000000 */
[----:B--2---:R-:W-:-:S04]  /*1a5f0*/  IMAD.X R52, R52, 0x1, R2, P1 ;  /* 0x0000000134347824 */ /* 0x004fc800008e0602 */
[----:B------:R-:W-:Y:S01]  /*1a600*/  IMAD.MOV.U32 R45, RZ, RZ, R52 ;  /* 0x000000ffff2d7224 */ /* 0x000fe200078e0034 */
[----:B------:R1:W-:Y:S01]  /*1a610*/  STL [R1+0x138], R52 ;  /* 0x0001383401007387 */ /* 0x0003e20000100800 */
[----:B---3--:R-:W-:-:S03]  /*1a620*/  IMAD.X R62, R62, 0x1, R2, P2 ;  /* 0x000000013e3e7824 */ /* 0x008fc600010e0602 */
[----:B------:R2:W-:Y:S04]  /*1a630*/  LDGSTS.E [R46+0x500], desc[UR8][R44.64], P0 ;  /* 0x005000002c2e7fae */ /* 0x0005e800081a1008 */
[----:B-1----:R-:W3:Y:S04]  /*1a640*/  LDL.LU R52, [R1+0x2bc] ;  /* 0x0002bc0001347983 */ /* 0x002ee80000300800 */
[----:B------:R-:W3:Y:S01]  /*1a650*/  LDL.LU R50, [R1+0x2fc] ;  /* 0x0002fc0001327983 */ /* 0x000ee20000300800 */
[----:B--2---:R-:W-:-:S03]  /*1a660*/  MOV R45, R62 ;  /* 0x0000003e002d7202 */ /* 0x004fc60000000f00 */
[----:B------:R1:W-:Y:S01]  /*1a670*/  STL [R1+0x178], R62 ;  /* 0x0001783e01007387 */ /* 0x0003e20000100800 */
[----:B------:R-:W-:-:S05]  /*1a680*/  IMAD.MOV.U32 R44, RZ, RZ, R54 ;  /* 0x000000ffff2c7224 */ /* 0x000fca00078e0036 */
[----:B------:R2:W-:Y:S04]  /*1a690*/  LDGSTS.E [R46+0xd00], desc[UR8][R44.64], P0 ;  /* 0x00d000002c2e7fae */ /* 0x0005e800081a1008 */
[----:B-1----:R-:W3:Y:S04]  /*1a6a0*/  LDL.LU R62, [R1+0x2b8] ;  /* 0x0002b800013e7983 */ /* 0x002ee80000300800 */
[----:B------:R-:W3:Y:S01]  /*1a6b0*/  LDL.LU R54, [R1+0x2f8] ;  /* 0x0002f80001367983 */ /* 0x000ee20000300800 */
[----:B-----5:R-:W-:-:S05]  /*1a6c0*/  IADD3 R47, P1, PT, R47, R0, RZ ;  /* 0x000000002f2f7210 */ /* 0x020fca0007f3e0ff */
[----:B------:R-:W-:Y:S01]  /*1a6d0*/  STL [R1+0x1bc], R47 ;  /* 0x0001bc2f01007387 */ /* 0x000fe20000100800 */
[----:B--2---:R-:W-:Y:S01]  /*1a6e0*/  IMAD.MOV.U32 R44, RZ, RZ, R47 ;  /* 0x000000ffff2c7224 */ /* 0x004fe200078e002f */
[----:B------:R-:W-:Y:S01]  /*1a6f0*/  IADD3 R51, P2, PT, R51, R0, RZ ;  /* 0x0000000033337210 */ /* 0x000fe20007f5e0ff */
[----:B----4-:R-:W-:-:S04]  /*1a700*/  IMAD.X R53, R53, 0x1, R2, P1 ;  /* 0x0000000135357824 */ /* 0x010fc800008e0602 */
[----:B------:R-:W-:Y:S01]  /*1a710*/  IMAD.X R63, R63, 0x1, R2, P2 ;  /* 0x000000013f3f7824 */ /* 0x000fe200010e0602 */
[----:B------:R1:W-:Y:S01]  /*1a720*/  STL [R1+0x1b8], R53 ;  /* 0x0001b83501007387 */ /* 0x0003e20000100800 */
[----:B------:R-:W-:-:S03]  /*1a730*/  IMAD.MOV.U32 R45, RZ, RZ, R53 ;  /* 0x000000ffff2d7224 */ /* 0x000fc600078e0035 */
[----:B------:R-:W-:Y:S04]  /*1a740*/  STL [R1+0x1fc], R51 ;  /* 0x0001fc3301007387 */ /* 0x000fe80000100800 */
[----:B------:R2:W-:Y:S04]  /*1a750*/  LDGSTS.E [R46+0x1500], desc[UR8][R44.64], P0 ;  /* 0x015000002c2e7fae */ /* 0x0005e800081a1008 */
[----:B-1----:R-:W4:Y:S04]  /*1a760*/  LDL.LU R53, [R1+0x33c] ;  /* 0x00033c0001357983 */ /* 0x002f280000300800 */
[----:B------:R1:W-:Y:S04]  /*1a770*/  STL [R1+0x1f8], R63 ;  /* 0x0001f83f01007387 */ /* 0x0003e80000100800 */
[----:B------:R-:W5:Y:S01]  /*1a780*/  LDL.LU R47, [R1+0x37c] ;  /* 0x00037c00012f7983 */ /* 0x000f620000300800 */
[----:B--2---:R-:W-:-:S03]  /*1a790*/  IMAD.MOV.U32 R45, RZ, RZ, R63 ;  /* 0x000000ffff2d7224 */ /* 0x004fc600078e003f */
[----:B-1----:R-:W2:Y:S01]  /*1a7a0*/  LDL.LU R63, [R1+0x338] ;  /* 0x00033800013f7983 */ /* 0x002ea20000300800 */
[----:B------:R-:W-:-:S03]  /*1a7b0*/  IMAD.MOV.U32 R44, RZ, RZ, R51 ;  /* 0x000000ffff2c7224 */ /* 0x000fc600078e0033 */
[----:B------:R-:W2:Y:S04]  /*1a7c0*/  LDL.LU R51, [R1+0x378] ;  /* 0x0003780001337983 */ /* 0x000ea80000300800 */
[----:B------:R1:W-:Y:S01]  /*1a7d0*/  LDGSTS.E [R46+0x1d00], desc[UR8][R44.64], P0 ;  /* 0x01d000002c2e7fae */ /* 0x0003e200081a1008 */
[-C--:B------:R-:W-:Y:S02]  /*1a7e0*/  IADD3 R55, P1, PT, R55, R0.reuse, RZ ;  /* 0x0000000037377210 */ /* 0x080fe40007f3e0ff */
[----:B------:R-:W-:-:S03]  /*1a7f0*/  IADD3 R48, P2, PT, R48, R0, RZ ;  /* 0x0000000030307210 */ /* 0x000fc60007f5e0ff */
[----:B------:R1:W-:Y:S01]  /*1a800*/  STL [R1+0x23c], R55 ;  /* 0x00023c3701007387 */ /* 0x0003e20000100800 */
[----:B------:R-:W-:Y:S01]  /*1a810*/  IADD3.X R61, PT, PT, R61, R2, RZ, P1, !PT ;  /* 0x000000023d3d7210 */ /* 0x000fe20000ffe4ff */
        /* <DEDUP_REMOVED lines=13> */
[----:B------:R-:W2:Y:S04]  /*1a8f0*/  LDL.LU R48, [R1+0x43c] ;  /* 0x00043c0001307983 */ /* 0x000ea80000300800 */
[----:B------:R-:W2:Y:S04]  /*1a900*/  LDL.LU R49, [R1+0x47c] ;  /* 0x00047c0001317983 */ /* 0x000ea80000300800 */
[----:B------:R1:W-:Y:S01]  /*1a910*/  LDGSTS.E [R46+0x2d00], desc[UR8][R44.64], P0 ;  /* 0x02d000002c2e7fae */ /* 0x0003e200081a1008 */
[----:B---3--:R-:W-:-:S02]  /*1a920*/  IADD3 R52, P1, PT, R52, R0, RZ ;  /* 0x0000000034347210 */ /* 0x008fc40007f3e0ff */
[----:B------:R-:W-:-:S03]  /*1a930*/  IADD3 R50, P2, PT, R50, R0, RZ ;  /* 0x0000000032327210 */ /* 0x000fc60007f5e0ff */
[----:B------:R3:W-:Y:S01]  /*1a940*/  STL [R1+0x2bc], R52 ;  /* 0x0002bc3401007387 */ /* 0x0007e20000100800 */
[----:B-1----:R-:W-:Y:S02]  /*1a950*/  IMAD.MOV.U32 R44, RZ, RZ, R52 ;  /* 0x000000ffff2c7224 */ /* 0x002fe400078e0034 */
[----:B------:R-:W-:Y:S01]  /*1a960*/  IMAD.X R62, R62, 0x1, R2, P1 ;  /* 0x000000013e3e7824 */ /* 0x000fe200008e0602 */
[----:B------:R-:W-:-:S04]  /*1a970*/  IADD3.X R54, PT, PT, R54, R2, RZ, P2, !PT ;  /* 0x0000000236367210 */ /* 0x000fc800017fe4ff */
[----:B------:R1:W-:Y:S04]  /*1a980*/  STL [R1+0x2b8], R62 ;  /* 0x0002b83e01007387 */ /* 0x0003e80000100800 */
[----:B------:R1:W-:Y:S04]  /*1a990*/  STL [R1+0x2fc], R50 ;  /* 0x0002fc3201007387 */ /* 0x0003e80000100800 */
[----:B---3--:R-:W3:Y:S01]  /*1a9a0*/  LDL.LU R52, [R1+0x438] ;  /* 0x0004380001347983 */ /* 0x008ee20000300800 */
[----:B------:R-:W-:-:S03]  /*1a9b0*/  IMAD.MOV.U32 R45, RZ, RZ, R62 ;  /* 0x000000ffff2d7224 */ /* 0x000fc600078e003e */
[----:B------:R1:W-:Y:S04]  /*1a9c0*/  STL [R1+0x2f8], R54 ;  /* 0x0002f83601007387 */ /* 0x0003e80000100800 */
[----:B-1----:R-:W3:Y:S04]  /*1a9d0*/  LDL.LU R62, [R1+0x478] ;  /* 0x00047800013e7983 */ /* 0x002ee80000300800 */
[----:B------:R1:W-:Y:S02]  /*1a9e0*/  LDGSTS.E [R46+0x3500], desc[UR8][R44.64], P0 ;  /* 0x035000002c2e7fae */ /* 0x0003e400081a1008 */
[----:B-1----:R-:W-:-:S02]  /*1a9f0*/  IMAD.MOV.U32 R44, RZ, RZ, R50 ;  /* 0x000000ffff2c7224 */ /* 0x002fc400078e0032 */
[----:B------:R-:W-:Y:S01]  /*1aa00*/  IMAD.MOV.U32 R45, RZ, RZ, R54 ;  /* 0x000000ffff2d7224 */ /* 0x000fe200078e0036 */
[----:B------:R-:W3:Y:S04]  /*1aa10*/  LDL.LU R50, [R1+0x4bc] ;  /* 0x0004bc0001327983 */ /* 0x000ee80000300800 */
[----:B------:R-:W3:Y:S01]  /*1aa20*/  LDL.LU R54, [R1+0x4fc] ;  /* 0x0004fc0001367983 */ /* 0x000ee20000300800 */
[----:B----4-:R-:W-:-:S03]  /*1aa30*/  IADD3 R53, P1, PT, R53, R0, RZ ;  /* 0x0000000035357210 */ /* 0x010fc60007f3e0ff */
[----:B------:R1:W-:Y:S01]  /*1aa40*/  LDGSTS.E [R46+0x3d00], desc[UR8][R44.64], P0 ;  /* 0x03d000002c2e7fae */ /* 0x0003e200081a1008 */
[----:B-----5:R-:W-:-:S03]  /*1aa50*/  IADD3 R47, P2, PT, R47, R0, RZ ;  /* 0x000000002f2f7210 */ /* 0x020fc60007f5e0ff */
[----:B------:R4:W-:Y:S01]  /*1aa60*/  STL [R1+0x33c], R53 ;  /* 0x00033c3501007387 */ /* 0x0009e20000100800 */
[--C-:B--2---:R-:W-:Y:S01]  /*1aa70*/  IMAD.X R63, R63, 0x1, R2.reuse, P1 ;  /* 0x000000013f3f7824 */ /* 0x104fe200008e0602 */
[----:B-1----:R-:W-:Y:S01]  /*1aa80*/  MOV R44, R53 ;  /* 0x00000035002c7202 */ /* 0x002fe20000000f00 */
[----:B------:R-:W-:-:S03]  /*1aa90*/  IMAD.X R51, R51, 0x1, R2, P2 ;  /* 0x0000000133337824 */ /* 0x000fc600010e0602 */
[----:B------:R1:W-:Y:S04]  /*1aaa0*/  STL [R1+0x338], R63 ;  /* 0x0003383f01007387 */ /* 0x0003e80000100800 */
[----:B------:R2:W-:Y:S01]  /*1aab0*/  STL [R1+0x37c], R47 ;  /* 0x00037c2f01007387 */ /* 0x0005e20000100800 */
[----:B------:R-:W-:-:S03]  /*1aac0*/  IMAD.MOV.U32 R45, RZ, RZ, R63 ;  /* 0x000000ffff2d7224 */ /* 0x000fc600078e003f */
[----:B----4-:R-:W4:Y:S04]  /*1aad0*/  LDL.LU R53, [R1+0x4b8] ;  /* 0x0004b80001357983 */ /* 0x010f280000300800 */
[----:B------:R5:W-:Y:S04]  /*1aae0*/  STL [R1+0x378], R51 ;  /* 0x0003783301007387 */ /* 0x000be80000100800 */
[----:B-1----:R-:W4:Y:S04]  /*1aaf0*/  LDL.LU R63, [R1+0x4f8] ;  /* 0x0004f800013f7983 */ /* 0x002f280000300800 */
[----:B------:R1:W-:Y:S02]  /*1ab00*/  LDGSTS.E [R46+0x4500], desc[UR8][R44.64], P0 ;  /* 0x045000002c2e7fae */ /* 0x0003e400081a1008 */
[----:B-1----:R-:W-:-:S02]  /*1ab10*/  IMAD.MOV.U32 R44, RZ, RZ, R47 ;  /* 0x000000ffff2c7224 */ /* 0x002fc400078e002f */
[----:B------:R-:W-:Y:S01]  /*1ab20*/  IMAD.MOV.U32 R45, RZ, RZ, R51 ;  /* 0x000000ffff2d7224 */ /* 0x000fe200078e0033 */
[----:B--2---:R-:W2:Y:S04]  /*1ab30*/  LDL.LU R47, [R1+0x144] ;  /* 0x00014400012f7983 */ /* 0x004ea80000300800 */
[----:B-----5:R-:W5:Y:S04]  /*1ab40*/  LDL.LU R51, [R1+0x184] ;  /* 0x0001840001337983 */ /* 0x020f680000300800 */
[----:B------:R1:W-:Y:S01]  /*1ab50*/  LDGSTS.E [R46+0x4d00], desc[UR8][R44.64], P0 ;  /* 0x04d000002c2e7fae */ /* 0x0003e200081a1008 */
[----:B------:R-:W-:-:S02]  /*1ab60*/  IADD3 R55, P1, PT, R55, R0, RZ ;  /* 0x0000000037377210 */ /* 0x000fc40007f3e0ff */
[----:B------:R-:W-:-:S03]  /*1ab70*/  IADD3 R66, P2, PT, R66, R0, RZ ;  /* 0x0000000042427210 */ /* 0x000fc60007f5e0ff */
[--C-:B------:R-:W-:Y:S01]  /*1ab80*/  IMAD.X R61, R61, 0x1, R2.reuse, P1 ;  /* 0x000000013d3d7824 */ /* 0x100fe200008e0602 */
[----:B------:R1:W-:Y:S01]  /*1ab90*/  STL [R1+0x3bc], R55 ;  /* 0x0003bc3701007387 */ /* 0x0003e20000100800 */
[----:B------:R-:W-:-:S03]  /*1aba0*/  IMAD.X R67, R67, 0x1, R2, P2 ;  /* 0x0000000143437824 */ /* 0x000fc600010e0602 */
[----:B------:R1:W-:Y:S02]  /*1abb0*/  STL [R1+0x3b8], R61 ;  /* 0x0003b83d01007387 */ /* 0x0003e40000100800 */
[----:B-1----:R-:W-:Y:S01]  /*1abc0*/  IMAD.MOV.U32 R44, RZ, RZ, R55 ;  /* 0x000000ffff2c7224 */ /* 0x002fe200078e0037 */
[----:B------:R-:W-:Y:S01]  /*1abd0*/  MOV R45, R61 ;  /* 0x0000003d002d7202 */ /* 0x000fe20000000f00 */
[----:B------:R-:W-:Y:S04]  /*1abe0*/  STL [R1+0x3fc], R66 ;  /* 0x0003fc4201007387 */ /* 0x000fe80000100800 */
[----:B------:R-:W5:Y:S04]  /*1abf0*/  LDL.LU R55, [R1+0x140] ;  /* 0x0001400001377983 */ /* 0x000f680000300800 */
[----:B------:R-:W-:Y:S04]  /*1ac00*/  STL [R1+0x3f8], R67 ;  /* 0x0003f84301007387 */ /* 0x000fe80000100800 */
[----:B------:R-:W5:Y:S01]  /*1ac10*/  LDL.LU R61, [R1+0x180] ;  /* 0x00018000013d7983 */ /* 0x000f620000300800 */
[----:B------:R-:W-:-:S03]  /*1ac20*/  IADD3 R48, P1, PT, R48, R0, RZ ;  /* 0x0000000030307210 */ /* 0x000fc60007f3e0ff */
[----:B------:R1:W-:Y:S01]  /*1ac30*/  LDGSTS.E [R46+0x5500], desc[UR8][R44.64], P0 ;  /* 0x055000002c2e7fae */ /* 0x0003e200081a1008 */
[----:B------:R-:W-:-:S03]  /*1ac40*/  IADD3 R49, P2, PT, R49, R0, RZ ;  /* 0x0000000031317210 */ /* 0x000fc60007f5e0ff */
[----:B------:R3:W-:Y:S01]  /*1ac50*/  STL [R1+0x43c], R48 ;  /* 0x00043c3001007387 */ /* 0x0007e20000100800 */
[----:B-1----:R-:W-:Y:S02]  /*1ac60*/  IMAD.MOV.U32 R44, RZ, RZ, R66 ;  /* 0x000000ffff2c7224 */ /* 0x002fe400078e0042 */
[----:B------:R-:W-:-:S05]  /*1ac70*/  IMAD.MOV.U32 R45, RZ, RZ, R67 ;  /* 0x000000ffff2d7224 */ /* 0x000fca00078e0043 */
[----:B------:R1:W-:Y:S02]  /*1ac80*/  LDGSTS.E [R46+0x5d00], desc[UR8][R44.64], P0 ;  /* 0x05d000002c2e7fae */ /* 0x0003e400081a1008 */
[----:B-1----:R-:W-:Y:S02]  /*1ac90*/  IMAD.MOV.U32 R44, RZ, RZ, R48 ;  /* 0x000000ffff2c7224 */ /* 0x002fe400078e0030 */
[----:B---3--:R-:W-:-:S04]  /*1aca0*/  IMAD.X R52, R52, 0x1, R2, P1 ;  /* 0x0000000134347824 */ /* 0x008fc800008e0602 */
        /* <DEDUP_REMOVED lines=9> */
[----:B---3--:R-:W-:Y:S02]  /*1ad40*/  MOV R44, R49 ;  /* 0x00000031002c7202 */ /* 0x008fe40000000f00 */
[----:B------:R-:W3:Y:S01]  /*1ad50*/  LDL.LU R49, [R1+0x1c0] ;  /* 0x0001c00001317983 */ /* 0x000ee20000300800 */
[----:B------:R-:W-:Y:S01]  /*1ad60*/  IMAD.MOV.U32 R45, RZ, RZ, R62 ;  /* 0x000000ffff2d7224 */ /* 0x000fe200078e003e */
[----:B------:R-:W-:Y:S02]  /*1ad70*/  IADD3 R54, P2, PT, R54, R0, RZ ;  /* 0x0000000036367210 */ /* 0x000fe40007f5e0ff */
        /* <DEDUP_REMOVED lines=8> */
[----:B------:R-:W-:Y:S04]  /*1ae00*/  STL [R1+0x4fc], R54 ;  /* 0x0004fc3601007387 */ /* 0x000fe80000100800 */
[----:B------:R-:W4:Y:S04]  /*1ae10*/  LDL.LU R50, [R1+0x244] ;  /* 0x0002440001327983 */ /* 0x000f280000300800 */
[----:B------:R2:W-:Y:S04]  /*1ae20*/  STL [R1+0x4f8], R63 ;  /* 0x0004f83f01007387 */ /* 0x0005e80000100800 */
[----:B------:R2:W-:Y:S04]  /*1ae30*/  LDGSTS.E [R46+0x7500], desc[UR8][R44.64], P0 ;  /* 0x075000002c2e7fae */ /* 0x0005e800081a1008 */
[----:B-1----:R-:W4:Y:S01]  /*1ae40*/  LDL.LU R53, [R1+0x284] ;  /* 0x0002840001357983 */ /* 0x002f220000300800 */
[----:B--2---:R-:W-:-:S03]  /*1ae50*/  MOV R45, R63 ;  /* 0x0000003f002d7202 */ /* 0x004fc60000000f00 */
[----:B------:R-:W2:Y:S01]  /*1ae60*/  LDL.LU R63, [R1+0x240] ;  /* 0x00024000013f7983 */ /* 0x000ea20000300800 */
[----:B------:R-:W-:-:S03]  /*1ae70*/  IMAD.MOV.U32 R44, RZ, RZ, R54 ;  /* 0x000000ffff2c7224 */ /* 0x000fc600078e0036 */
[----:B------:R-:W2:Y:S01]  /*1ae80*/  LDL.LU R54, [R1+0x280] ;  /* 0x0002800001367983 */ /* 0x000ea20000300800 */
[-C--:B------:R-:W-:Y:S02]  /*1ae90*/  IADD3 R47, P1, PT, R47, R0.reuse, RZ ;  /* 0x000000002f2f7210 */ /* 0x080fe40007f3e0ff */
[----:B-----5:R-:W-:Y:S01]  /*1aea0*/  IADD3 R51, P2, PT, R51, R0, RZ ;  /* 0x0000000033337210 */ /* 0x020fe20007f5e0ff */
[----:B------:R1:W-:Y:S04]  /*1aeb0*/  LDGSTS.E [R46+0x7d00], desc[UR8][R44.64], P0 ;  /* 0x07d000002c2e7fae */ /* 0x0003e800081a1008 */
[----:B------:R-:W-:Y:S01]  /*1aec0*/  STL [R1+0x144], R47 ;  /* 0x0001442f01007387 */ /* 0x000fe20000100800 */
[----:B-1----:R-:W-:Y:S02]  /*1aed0*/  VIADD R46, R65, UR7 ;  /* 0x00000007412e7c36 */ /* 0x002fe40008000000 */
[----:B------:R-:W-:-:S02]  /*1aee0*/  IMAD.MOV.U32 R44, RZ, RZ, R47 ;  /* 0x000000ffff2c7224 */ /* 0x000fc400078e002f */
[----:B------:R-:W-:-:S04]  /*1aef0*/  IMAD.X R55, R55, 0x1, R2, P1 ;  /* 0x0000000137377824 */ /* 0x000fc800008e0602 */
[----:B------:R-:W-:Y:S01]  /*1af00*/  IMAD.MOV.U32 R45, RZ, RZ, R55 ;  /* 0x000000ffff2d7224 */ /* 0x000fe200078e0037 */
[----:B------:R1:W-:Y:S01]  /*1af10*/  STL [R1+0x140], R55 ;  /* 0x0001403701007387 */ /* 0x0003e20000100800 */
[----:B------:R-:W-:-:S03]  /*1af20*/  IMAD.X R61, R61, 0x1, R2, P2 ;  /* 0x000000013d3d7824 */ /* 0x000fc600010e0602 */
[----:B------:R-:W-:Y:S04]  /*1af30*/  STL [R1+0x184], R51 ;  /* 0x0001843301007387 */ /* 0x000fe80000100800 */
[----:B------:R5:W-:Y:S04]  /*1af40*/  STL [R1+0x180], R61 ;  /* 0x0001803d01007387 */ /* 0x000be80000100800 */
[----:B-1----:R-:W2:Y:S04]  /*1af50*/  LDL.LU R55, [R1+0x2c4] ;  /* 0x0002c40001377983 */ /* 0x002ea80000300800 */
[----:B------:R1:W-:Y:S04]  /*1af60*/  LDGSTS.E [R46+0x600], desc[UR8][R44.64], P0 ;  /* 0x006000002c2e7fae */ /* 0x0003e800081a1008 */
[----:B------:R-:W2:Y:S01]  /*1af70*/  LDL.LU R47, [R1+0x304] ;  /* 0x00030400012f7983 */ /* 0x000ea20000300800 */
[----:B-1----:R-:W-:-:S03]  /*1af80*/  MOV R45, R61 ;  /* 0x0000003d002d7202 */ /* 0x002fc60000000f00 */
[----:B-----5:R-:W5:Y:S01]  /*1af90*/  LDL.LU R61, [R1+0x2c0] ;  /* 0x0002c000013d7983 */ /* 0x020f620000300800 */
[----:B------:R-:W-:-:S03]  /*1afa0*/  IMAD.MOV.U32 R44, RZ, RZ, R51 ;  /* 0x000000ffff2c7224 */ /* 0x000fc600078e0033 */
[----:B------:R-:W5:Y:S04]  /*1afb0*/  LDL.LU R51, [R1+0x300] ;  /* 0x0003000001337983 */ /* 0x000f680000300800 */
[----:B------:R1:W-:Y:S01]  /*1afc0*/  LDGSTS.E [R46+0xe00], desc[UR8][R44.64], P0 ;  /* 0x00e000002c2e7fae */ /* 0x0003e200081a1008 */
[----:B------:R-:W-:-:S05]  /*1afd0*/  IADD3 R48, P1, PT, R48, R0, RZ ;  /* 0x0000000030307210 */ /* 0x000fca0007f3e0ff */
[----:B------:R-:W-:Y:S01]  /*1afe0*/  STL [R1+0x1c4], R48 ;  /* 0x0001c43001007387 */ /* 0x000fe20000100800 */
[----:B-1----:R-:W-:Y:S01]  /*1aff0*/  IMAD.MOV.U32 R44, RZ, RZ, R48 ;  /* 0x000000ffff2c7224 */ /* 0x002fe200078e0030 */
[----:B------:R-:W-:Y:S01]  /*1b000*/  IADD3 R52, P2, PT, R52, R0, RZ ;  /* 0x0000000034347210 */ /* 0x000fe20007f5e0ff */
[----:B---3--:R-:W-:-:S04]  /*1b010*/  IMAD.X R49, R49, 0x1, R2, P1 ;  /* 0x0000000131317824 */ /* 0x008fc800008e0602 */
[----:B------:R-:W-:Y:S01]  /*1b020*/  IMAD.X R62, R62, 0x1, R2, P2 ;  /* 0x000000013e3e7824 */ /* 0x000fe200010e0602 */
[----:B------:R1:W-:Y:S01]  /*1b030*/  STL [R1+0x1c0], R49 ;  /* 0x0001c03101007387 */ /* 0x0003e20000100800 */
[----:B------:R-:W-:-:S03]  /*1b040*/  IMAD.MOV.U32 R45, RZ, RZ, R49 ;  /* 0x000000ffff2d7224 */ /* 0x000fc600078e0031 */
[----:B------:R3:W-:Y:S04]  /*1b050*/  STL [R1+0x204], R52 ;  /* 0x0002043401007387 */ /* 0x0007e80000100800 */
[----:B------:R3:W-:Y:S04]  /*1b060*/  LDGSTS.E [R46+0x1600], desc[UR8][R44.64], P0 ;  /* 0x016000002c2e7fae */ /* 0x0007e800081a1008 */
[----:B-1----:R-:W5:Y:S04]  /*1b070*/  LDL.LU R49, [R1+0x344] ;  /* 0x0003440001317983 */ /* 0x002f680000300800 */
[----:B------:R1:W-:Y:S04]  /*1b080*/  STL [R1+0x200], R62 ;  /* 0x0002003e01007387 */ /* 0x0003e80000100800 */
[----:B------:R-:W5:Y:S01]  /*1b090*/  LDL.LU R48, [R1+0x384] ;  /* 0x0003840001307983 */ /* 0x000f620000300800 */
[----:B---3--:R-:W-:-:S03]  /*1b0a0*/  IMAD.MOV.U32 R44, RZ, RZ, R52 ;  /* 0x000000ffff2c7224 */ /* 0x008fc600078e0034 */
[----:B------:R-:W3:Y:S01]  /*1b0b0*/  LDL.LU R52, [R1+0x340] ;  /* 0x0003400001347983 */ /* 0x000ee20000300800 */
[----:B------:R-:W-:-:S03]  /*1b0c0*/  IMAD.MOV.U32 R45, RZ, RZ, R62 ;  /* 0x000000ffff2d7224 */ /* 0x000fc600078e003e */
[----:B-1----:R-:W3:Y:S01]  /*1b0d0*/  LDL.LU R62, [R1+0x380] ;  /* 0x00038000013e7983 */ /* 0x002ee20000300800 */
[----:B----4-:R-:W-:-:S03]  /*1b0e0*/  IADD3 R50, P1, PT, R50, R0, RZ ;  /* 0x0000000032327210 */ /* 0x010fc60007f3e0ff */
[----:B------:R1:W-:Y:S04]  /*1b0f0*/  LDGSTS.E [R46+0x1e00], desc[UR8][R44.64], P0 ;  /* 0x01e000002c2e7fae */ /* 0x0003e800081a1008 */
[----:B------:R4:W-:Y:S01]  /*1b100*/  STL [R1+0x244], R50 ;  /* 0x0002443201007387 */ /* 0x0009e20000100800 */
[----:B------:R-:W-:Y:S02]  /*1b110*/  IADD3 R53, P2, PT, R53, R0, RZ ;  /* 0x0000000035357210 */ /* 0x000fe40007f5e0ff */
[----:B--2---:R-:W-:-:S03]  /*1b120*/  IADD3.X R63, PT, PT, R63, R2, RZ, P1, !PT ;  /* 0x000000023f3f7210 */ /* 0x004fc60000ffe4ff */
[----:B------:R-:W-:Y:S02]  /*1b130*/  IMAD.X R54, R54, 0x1, R2, P2 ;  /* 0x0000000136367824 */ /* 0x000fe400010e0602 */
[----:B------:R2:W-:Y:S04]  /*1b140*/  STL [R1+0x240], R63 ;  /* 0x0002403f01007387 */ /* 0x0005e80000100800 */
[----:B------:R2:W-:Y:S01]  /*1b150*/  STL [R1+0x284], R53 ;  /* 0x0002843501007387 */ /* 0x0005e20000100800 */
[----:B-1----:R-:W-:-:S03]  /*1b160*/  IMAD.MOV.U32 R44, RZ, RZ, R50 ;  /* 0x000000ffff2c7224 */ /* 0x002fc600078e0032 */
[----:B------:R-:W3:Y:S04]  /*1b170*/  LDL.LU R65, [R1+0x3c4] ;  /* 0x0003c40001417983 */ /* 0x000ee80000300800 */
[----:B------:R1:W-:Y:S04]  /*1b180*/  STL [R1+0x280], R54 ;  /* 0x0002803601007387 */ /* 0x0003e80000100800 */
[----:B----4-:R-:W4:Y:S04]  /*1b190*/  LDL.LU R50, [R1+0x404] ;  /* 0x0004040001327983 */ /* 0x010f280000300800 */
[----:B------:R-:W4:Y:S01]  /*1b1a0*/  LDL.LU R66, [R1+0x3c0] ;  /* 0x0003c00001427983 */ /* 0x000f220000300800 */
[----:B------:R-:W-:-:S03]  /*1b1b0*/  IMAD.MOV.U32 R45, RZ, RZ, R63 ;  /* 0x000000ffff2d7224 */ /* 0x000fc600078e003f */
[----:B--2---:R-:W2:Y:S04]  /*1b1c0*/  LDL.LU R63, [R1+0x400] ;  /* 0x00040000013f7983 */ /* 0x004ea80000300800 */
[----:B------:R1:W-:Y:S02]  /*1b1d0*/  LDGSTS.E [R46+0x2600], desc[UR8][R44.64], P0 ;  /* 0x026000002c2e7fae */ /* 0x0003e400081a1008 */
[----:B-1----:R-:W-:Y:S02]  /*1b1e0*/  IMAD.MOV.U32 R44, RZ, RZ, R53 ;  /* 0x000000ffff2c7224 */ /* 0x002fe400078e0035 */
[----:B------:R-:W-:Y:S01]  /*1b1f0*/  IMAD.MOV.U32 R45, RZ, RZ, R54 ;  /* 0x000000ffff2d7224 */ /* 0x000fe200078e0036 */
[----:B------:R-:W2:Y:S01]  /*1b200*/  LDL.LU R53, [R1+0x444] ;  /* 0x0004440001357983 */ /* 0x000ea20000300800 */
[----:B------:R-:W-:-:S03]  /*1b210*/  IADD3 R55, P1, PT, R55, R0, RZ ;  /* 0x0000000037377210 */ /* 0x000fc60007f3e0ff */
[----:B------:R-:W2:Y:S01]  /*1b220*/  LDL.LU R54, [R1+0x484] ;  /* 0x0004840001367983 */ /* 0x000ea20000300800 */
[----:B------:R-:W-:-:S03]  /*1b230*/  IADD3 R47, P2, PT, R47, R0, RZ ;  /* 0x000000002f2f7210 */ /* 0x000fc60007f5e0ff */
[----:B------:R1:W-:Y:S04]  /*1b240*/  STL [R1+0x2c4], R55 ;  /* 0x0002c43701007387 */ /* 0x0003e80000100800 */
[----:B------:R1:W-:Y:S01]  /*1b250*/  LDGSTS.E [R46+0x2e00], desc[UR8][R44.64], P0 ;  /* 0x02e000002c2e7fae */ /* 0x0003e200081a1008 */
[----:B-----5:R-:W-:Y:S01]  /*1b260*/  IMAD.X R61, R61, 0x1, R2, P1 ;  /* 0x000000013d3d7824 */ /* 0x020fe200008e0602 */
[----:B------:R-:W-:-:S04]  /*1b270*/  IADD3.X R51, PT, PT, R51, R2, RZ, P2, !PT ;  /* 0x0000000233337210 */ /* 0x000fc800017fe4ff */
[----:B------:R5:W-:Y:S01]  /*1b280*/  STL [R1+0x2c0], R61 ;  /* 0x0002c03d01007387 */ /* 0x000be20000100800 */
[----:B-1----:R-:W-:-:S03]  /*1b290*/  IMAD.MOV.U32 R44, RZ, RZ, R55 ;  /* 0x000000ffff2c7224 */ /* 0x002fc600078e0037 */
[----:B------:R-:W-:Y:S01]  /*1b2a0*/  STL [R1+0x304], R47 ;  /* 0x0003042f01007387 */ /* 0x000fe20000100800 */
[----:B------:R-:W-:-:S03]  /*1b2b0*/  IMAD.MOV.U32 R45, RZ, RZ, R61 ;  /* 0x000000ffff2d7224 */ /* 0x000fc600078e003d */
[----:B------:R-:W2:Y:S04]  /*1b2c0*/  LDL.LU R55, [R1+0x440] ;  /* 0x0004400001377983 */ /* 0x000ea80000300800 */
[----:B------:R1:W-:Y:S04]  /*1b2d0*/  STL [R1+0x300], R51 ;  /* 0x0003003301007387 */ /* 0x0003e80000100800 */
[----:B-----5:R-:W5:Y:S04]  /*1b2e0*/  LDL.LU R61, [R1+0x480] ;  /* 0x00048000013d7983 */ /* 0x020f680000300800 */
[----:B------:R1:W-:Y:S02]  /*1b2f0*/  LDGSTS.E [R46+0x3600], desc[UR8][R44.64], P0 ;  /* 0x036000002c2e7fae */ /* 0x0003e400081a1008 */
[----:B-1----:R-:W-:-:S02]  /*1b300*/  IMAD.MOV.U32 R44, RZ, RZ, R47 ;  /* 0x000000ffff2c7224 */ /* 0x002fc400078e002f */
[----:B------:R-:W-:Y:S02]  /*1b310*/  IMAD.MOV.U32 R45, RZ, RZ, R51 ;  /* 0x000000ffff2d7224 */ /* 0x000fe400078e0033 */
[----:B------:R-:W5:Y:S04]  /*1b320*/  LDL.LU R51, [R1+0x4c4] ;  /* 0x0004c40001337983 */ /* 0x000f680000300800 */
[----:B------:R-:W5:Y:S04]  /*1b330*/  LDL.LU R47, [R1+0x504] ;  /* 0x00050400012f7983 */ /* 0x000f680000300800 */
[----:B------:R1:W-:Y:S01]  /*1b340*/  LDGSTS.E [R46+0x3e00], desc[UR8][R44.64], P0 ;  /* 0x03e000002c2e7fae */ /* 0x0003e200081a1008 */
[----:B------:R-:W-:-:S02]  /*1b350*/  IADD3 R49, P1, PT, R49, R0, RZ ;  /* 0x0000000031317210 */ /* 0x000fc40007f3e0ff */
[----:B------:R-:W-:-:S03]  /*1b360*/  IADD3 R48, P2, PT, R48, R0, RZ ;  /* 0x0000000030307210 */ /* 0x000fc60007f5e0ff */
[--C-:B---3--:R-:W-:Y:S01]  /*1b370*/  IMAD.X R52, R52, 0x1, R2.reuse, P1 ;  /* 0x0000000134347824 */ /* 0x108fe200008e0602 */
[----:B------:R-:W-:Y:S01]  /*1b380*/  STL [R1+0x344], R49 ;  /* 0x0003443101007387 */ /* 0x000fe20000100800 */
[----:B------:R-:W-:-:S03]  /*1b390*/  IMAD.X R62, R62, 0x1, R2, P2 ;  /* 0x000000013e3e7824 */ /* 0x000fc600010e0602 */
[----:B------:R3:W-:Y:S01]  /*1b3a0*/  STL [R1+0x340], R52 ;  /* 0x0003403401007387 */ /* 0x0007e20000100800 */
[----:B-1----:R-:W-:Y:S01]  /*1b3b0*/  IMAD.MOV.U32 R45, RZ, RZ, R52 ;  /* 0x000000ffff2d7224 */ /* 0x002fe200078e0034 */
[----:B------:R-:W-:Y:S02]  /*1b3c0*/  MOV R44, R49 ;  /* 0x00000031002c7202 */ /* 0x000fe40000000f00 */
[----:B------:R-:W-:Y:S04]  /*1b3d0*/  STL [R1+0x384], R48 ;  /* 0x0003843001007387 */ /* 0x000fe80000100800 */
[----:B------:R1:W-:Y:S04]  /*1b3e0*/  LDGSTS.E [R46+0x4600], desc[UR8][R44.64], P0 ;  /* 0x046000002c2e7fae */ /* 0x0003e800081a1008 */
[----:B---3--:R-:W3:Y:S04]  /*1b3f0*/  LDL.LU R52, [R1+0x4c0] ;  /* 0x0004c00001347983 */ /* 0x008ee80000300800 */
[----:B------:R1:W-:Y:S04]  /*1b400*/  STL [R1+0x380], R62 ;  /* 0x0003803e01007387 */ /* 0x0003e80000100800 */
[----:B------:R-:W3:Y:S01]  /*1b410*/  LDL.LU R49, [R1+0x500] ;  /* 0x0005000001317983 */ /* 0x000ee20000300800 */
[----:B-1----:R-:W-:-:S02]  /*1b420*/  IMAD.MOV.U32 R44, RZ, RZ, R48 ;  /* 0x000000ffff2c7224 */ /* 0x002fc400078e0030 */
[----:B------:R-:W-:Y:S02]  /*1b430*/  IMAD.MOV.U32 R45, RZ, RZ, R62 ;  /* 0x000000ffff2d7224 */ /* 0x000fe400078e003e */
[----:B------:R-:W3:Y:S04]  /*1b440*/  LDL.LU R62, [R1+0x14c] ;  /* 0x00014c00013e7983 */ /* 0x000ee80000300800 */
[----:B------:R1:W-:Y:S04]  /*1b450*/  LDGSTS.E [R46+0x4e00], desc[UR8][R44.64], P0 ;  /* 0x04e000002c2e7fae */ /* 0x0003e800081a1008 */
[----:B------:R-:W3:Y:S01]  /*1b460*/  LDL.LU R48, [R1+0x18c] ;  /* 0x00018c0001307983 */ /* 0x000ee20000300800 */
[----:B------:R-:W-:-:S02]  /*1b470*/  IADD3 R65, P1, PT, R65, R0, RZ ;  /* 0x0000000041417210 */ /* 0x000fc40007f3e0ff */
[----:B----4-:R-:W-:-:S03]  /*1b480*/  IADD3 R50, P2, PT, R50, R0, RZ ;  /* 0x0000000032327210 */ /* 0x010fc60007f5e0ff */
[--C-:B------:R-:W-:Y:S02]  /*1b490*/  IMAD.X R66, R66, 0x1, R2.reuse, P1 ;  /* 0x0000000142427824 */ /* 0x100fe400008e0602 */
[----:B-1----:R-:W-:Y:S02]  /*1b4a0*/  IMAD.MOV.U32 R44, RZ, RZ, R65 ;  /* 0x000000ffff2c7224 */ /* 0x002fe400078e0041 */
[----:B--2---:R-:W-:Y:S01]  /*1b4b0*/  IMAD.X R63, R63, 0x1, R2, P2 ;  /* 0x000000013f3f7824 */ /* 0x004fe200010e0602 */
[----:B------:R-:W-:Y:S01]  /*1b4c0*/  MOV R45, R66 ;  /* 0x00000042002d7202 */ /* 0x000fe20000000f00 */
[----:B------:R-:W-:Y:S04]  /*1b4d0*/  STL [R1+0x3c4], R65 ;  /* 0x0003c44101007387 */ /* 0x000fe80000100800 */
[----:B------:R-:W-:Y:S04]  /*1b4e0*/  STL [R1+0x3c0], R66 ;  /* 0x0003c04201007387 */ /* 0x000fe80000100800 */
[----:B------:R-:W-:Y:S04]  /*1b4f0*/  STL [R1+0x404], R50 ;  /* 0x0004043201007387 */ /* 0x000fe80000100800 */
[----:B------:R1:W-:Y:S04]  /*1b500*/  LDGSTS.E [R46+0x5600], desc[UR8][R44.64], P0 ;  /* 0x056000002c2e7fae */ /* 0x0003e800081a1008 */
[----:B------:R2:W-:Y:S01]  /*1b510*/  STL [R1+0x400], R63 ;  /* 0x0004003f01007387 */ /* 0x0005e20000100800 */
[----:B-1----:R-:W-:-:S03]  /*1b520*/  IMAD.MOV.U32 R45, RZ, RZ, R63 ;  /* 0x000000ffff2d7224 */ /* 0x002fc600078e003f */
[----:B--2---:R-:W2:Y:S01]  /*1b530*/  LDL.LU R63, [R1+0x148] ;  /* 0x00014800013f7983 */ /* 0x004ea20000300800 */
        /* <DEDUP_REMOVED lines=10> */
[----:B-----5:R-:W-:-:S03]  /*1b5e0*/  IMAD.X R61, R61, 0x1, R2, P2 ;  /* 0x000000013d3d7824 */ /* 0x020fc600010e0602 */
[----:B------:R-:W-:Y:S04]  /*1b5f0*/  STL [R1+0x484], R54 ;  /* 0x0004843601007387 */ /* 0x000fe80000100800 */
[----:B------:R5:W-:Y:S04]  /*1b600*/  LDGSTS.E [R46+0x6600], desc[UR8][R44.64], P0 ;  /* 0x066000002c2e7fae */ /* 0x000be800081a1008 */
[----:B-1----:R-:W4:Y:S04]  /*1b610*/  LDL.LU R55, [R1+0x1cc] ;  /* 0x0001cc0001377983 */ /* 0x002f280000300800 */
[----:B------:R1:W-:Y:S04]  /*1b620*/  STL [R1+0x480], R61 ;  /* 0x0004803d01007387 */ /* 0x0003e80000100800 */
[----:B------:R-:W4:Y:S01]  /*1b630*/  LDL.LU R53, [R1+0x20c] ;  /* 0x00020c0001357983 */ /* 0x000f220000300800 */
[----:B-----5:R-:W-:Y:S01]  /*1b640*/  IMAD.MOV.U32 R45, RZ, RZ, R61 ;  /* 0x000000ffff2d7224 */ /* 0x020fe200078e003d */
[----:B------:R-:W-:-:S02]  /*1b650*/  MOV R44, R54 ;  /* 0x00000036002c7202 */ /* 0x000fc40000000f00 */
[-C--:B------:R-:W-:Y:S01]  /*1b660*/  IADD3 R51, P1, PT, R51, R0.reuse, RZ ;  /* 0x0000000033337210 */ /* 0x080fe20007f3e0ff */
[----:B-1----:R-:W5:Y:S01]  /*1b670*/  LDL.LU R61, [R1+0x1c8] ;  /* 0x0001c800013d7983 */ /* 0x002f620000300800 */
[----:B------:R-:W-:-:S03]  /*1b680*/  IADD3 R47, P2, PT, R47, R0, RZ ;  /* 0x000000002f2f7210 */ /* 0x000fc60007f5e0ff */
[----:B------:R-:W5:Y:S04]  /*1b690*/  LDL.LU R54, [R1+0x208] ;  /* 0x0002080001367983 */ /* 0x000f680000300800 */
[----:B------:R-:W-:Y:S04]  /*1b6a0*/  STL [R1+0x4c4], R51 ;  /* 0x0004c43301007387 */ /* 0x000fe80000100800 */
[----:B------:R1:W-:Y:S02]  /*1b6b0*/  LDGSTS.E [R46+0x6e00], desc[UR8][R44.64], P0 ;  /* 0x06e000002c2e7fae */ /* 0x0003e400081a1008 */
[----:B-1----:R-:W-:-:S02]  /*1b6c0*/  IMAD.MOV.U32 R44, RZ, RZ, R51 ;  /* 0x000000ffff2c7224 */ /* 0x002fc400078e0033 */
[----:B---3--:R-:W-:-:S04]  /*1b6d0*/  IMAD.X R52, R52, 0x1, R2, P1 ;  /* 0x0000000134347824 */ /* 0x008fc800008e0602 */
[----:B------:R-:W-:Y:S01]  /*1b6e0*/  IMAD.MOV.U32 R45, RZ, RZ, R52 ;  /* 0x000000ffff2d7224 */ /* 0x000fe200078e0034 */
[----:B------:R1:W-:Y:S01]  /*1b6f0*/  STL [R1+0x4c0], R52 ;  /* 0x0004c03401007387 */ /* 0x0003e20000100800 */
[----:B------:R-:W-:-:S03]  /*1b700*/  IMAD.X R49, R49, 0x1, R2, P2 ;  /* 0x0000000131317824 */ /* 0x000fc600010e0602 */
[----:B------:R-:W-:Y:S04]  /*1b710*/  STL [R1+0x504], R47 ;  /* 0x0005042f01007387 */ /* 0x000fe80000100800 */
[----:B------:R3:W-:Y:S04]  /*1b720*/  STL [R1+0x500], R49 ;  /* 0x0005003101007387 */ /* 0x0007e80000100800 */
[----:B-1----:R-:W5:Y:S04]  /*1b730*/  LDL.LU R52, [R1+0x248] ;  /* 0x0002480001347983 */ /* 0x002f680000300800 */
[----:B------:R-:W5:Y:S04]  /*1b740*/  LDL.LU R51, [R1+0x24c] ;  /* 0x00024c0001337983 */ /* 0x000f680000300800 */
[----:B------:R1:W-:Y:S01]  /*1b750*/  LDGSTS.E [R46+0x7600], desc[UR8][R44.64], P0 ;  /* 0x076000002c2e7fae */ /* 0x0003e200081a1008 */
[----:B------:R-:W-:-:S02]  /*1b760*/  IADD3 R62, P1, PT, R62, R0, RZ ;  /* 0x000000003e3e7210 */ /* 0x000fc40007f3e0ff */
[----:B------:R-:W-:Y:S02]  /*1b770*/  IADD3 R48, P2, PT, R48, R0, RZ ;  /* 0x0000000030307210 */ /* 0x000fe40007f5e0ff */
[----:B-1----:R-:W-:Y:S01]  /*1b780*/  MOV R45, R49 ;  /* 0x00000031002d7202 */ /* 0x002fe20000000f00 */
[----:B------:R-:W-:Y:S01]  /*1b790*/  IMAD.MOV.U32 R44, RZ, RZ, R47 ;  /* 0x000000ffff2c7224 */ /* 0x000fe200078e002f */
[----:B---3--:R-:W3:Y:S04]  /*1b7a0*/  LDL.LU R49, [R1+0x288] ;  /* 0x0002880001317983 */ /* 0x008ee80000300800 */
[----:B------:R-:W3:Y:S04]  /*1b7b0*/  LDL.LU R47, [R1+0x28c] ;  /* 0x00028c00012f7983 */ /* 0x000ee80000300800 */
[----:B------:R1:W-:Y:S04]  /*1b7c0*/  LDGSTS.E [R46+0x7e00], desc[UR8][R44.64], P0 ;  /* 0x07e000002c2e7fae */ /* 0x0003e800081a1008 */
[----:B------:R-:W-:Y:S01]  /*1b7d0*/  STL [R1+0x14c], R62 ;  /* 0x00014c3e01007387 */ /* 0x000fe20000100800 */
[----:B-1----:R-:W-:Y:S01]  /*1b7e0*/  LOP3.LUT R46, R64, 0x70, RZ, 0x3c, !PT ;  /* 0x00000070402e7812 */ /* 0x002fe200078e3cff */
[----:B------:R-:W-:-:S04]  /*1b7f0*/  IMAD.MOV.U32 R44, RZ, RZ, R62 ;  /* 0x000000ffff2c7224 */ /* 0x000fc800078e003e */
[----:B------:R-:W-:Y:S02]  /*1b800*/  VIADD R46, R46, UR7 ;  /* 0x000000072e2e7c36 */ /* 0x000fe40008000000 */
[----:B--2---:R-:W-:-:S04]  /*1b810*/  IMAD.X R63, R63, 0x1, R2, P1 ;  /* 0x000000013f3f7824 */ /* 0x004fc800008e0602 */
[----:B------:R-:W-:Y:S02]  /*1b820*/  IMAD.MOV.U32 R45, RZ, RZ, R63 ;  /* 0x000000ffff2d7224 */ /* 0x000fe400078e003f */
[----:B----4-:R-:W-:Y:S01]  /*1b830*/  IMAD.X R50, R50, 0x1, R2, P2 ;  /* 0x0000000132327824 */ /* 0x010fe200010e0602 */
[----:B------:R-:W-:Y:S04]  /*1b840*/  STL [R1+0x18c], R48 ;  /* 0x00018c3001007387 */ /* 0x000fe80000100800 */
[----:B------:R-:W-:Y:S04]  /*1b850*/  STL [R1+0x148], R63 ;  /* 0x0001483f01007387 */ /* 0x000fe80000100800 */
[----:B------:R1:W-:Y:S04]  /*1b860*/  LDGSTS.E [R46+0x700], desc[UR8][R44.64], P0 ;  /* 0x007000002c2e7fae */ /* 0x0003e800081a1008 */
[----:B------:R2:W-:Y:S01]  /*1b870*/  STL [R1+0x188], R50 ;  /* 0x0001883201007387 */ /* 0x0005e20000100800 */
[----:B-1----:R-:W-:Y:S01]  /*1b880*/  MOV R45, R50 ;  /* 0x00000032002d7202 */ /* 0x002fe20000000f00 */
[----:B------:R-:W-:-:S02]  /*1b890*/  IMAD.MOV.U32 R44, RZ, RZ, R48 ;  /* 0x000000ffff2c7224 */ /* 0x000fc400078e0030 */
[----:B--2---:R-:W2:Y:S04]  /*1b8a0*/  LDL.LU R50, [R1+0x2c8] ;  /* 0x0002c80001327983 */ /* 0x004ea80000300800 */
[----:B------:R-:W4:Y:S04]  /*1b8b0*/  LDL.LU R48, [R1+0x2cc] ;  /* 0x0002cc0001307983 */ /* 0x000f280000300800 */
[----:B------:R-:W2:Y:S04]  /*1b8c0*/  LDL.LU R69, [R1+0x308] ;  /* 0x0003080001457983 */ /* 0x000ea80000300800 */
[----:B------:R-:W2:Y:S01]  /*1b8d0*/  LDL.LU R68, [R1+0x30c] ;  /* 0x00030c0001447983 */ /* 0x000ea20000300800 */
[----:B------:R-:W-:-:S03]  /*1b8e0*/  IADD3 R55, P1, PT, R55, R0, RZ ;  /* 0x0000000037377210 */ /* 0x000fc60007f3e0ff */
[----:B------:R1:W-:Y:S01]  /*1b8f0*/  LDGSTS.E [R46+0xf00], desc[UR8][R44.64], P0 ;  /* 0x00f000002c2e7fae */ /* 0x0003e200081a1008 */
[----:B------:R-:W-:-:S03]  /*1b900*/  IADD3 R53, P2, PT, R53, R0, RZ ;  /* 0x0000000035357210 */ /* 0x000fc60007f5e0ff */
[----:B------:R1:W-:Y:S01]  /*1b910*/  STL [R1+0x1cc], R55 ;  /* 0x0001cc3701007387 */ /* 0x0003e20000100800 */
[--C-:B-----5:R-:W-:Y:S02]  /*1b920*/  IMAD.X R61, R61, 0x1, R2.reuse, P1 ;  /* 0x000000013d3d7824 */ /* 0x120fe400008e0602 */
[----:B------:R-:W-:-:S03]  /*1b930*/  IMAD.X R54, R54, 0x1, R2, P2 ;  /* 0x0000000136367824 */ /* 0x000fc600010e0602 */
[----:B------:R5:W-:Y:S04]  /*1b940*/  STL [R1+0x1c8], R61 ;  /* 0x0001c83d01007387 */ /* 0x000be80000100800 */
[----:B------:R-:W-:Y:S04]  /*1b950*/  STL [R1+0x20c], R53 ;  /* 0x00020c3501007387 */ /* 0x000fe80000100800 */
[----:B------:R1:W-:Y:S04]  /*1b960*/  STL [R1+0x208], R54 ;  /* 0x0002083601007387 */ /* 0x0003e80000100800 */
[----:B------:R-:W2:Y:S04]  /*1b970*/  LDL.LU R67, [R1+0x348] ;  /* 0x0003480001437983 */ /* 0x000ea80000300800 */
[----:B------:R-:W2:Y:S04]  /*1b980*/  LDL.LU R66, [R1+0x34c] ;  /* 0x00034c0001427983 */ /* 0x000ea80000300800 */
[----:B------:R-:W2:Y:S04]  /*1b990*/  LDL.LU R65, [R1+0x388] ;  /* 0x0003880001417983 */ /* 0x000ea80000300800 */
[----:B------:R-:W2:Y:S01]  /*1b9a0*/  LDL.LU R64, [R1+0x38c] ;  /* 0x00038c0001407983 */ /* 0x000ea20000300800 */
[----:B-1----:R-:W-:-:S03]  /*1b9b0*/  IMAD.MOV.U32 R44, RZ, RZ, R55 ;  /* 0x000000ffff2c7224 */ /* 0x002fc600078e0037 */
[----:B------:R-:W2:Y:S04]  /*1b9c0*/  LDL.LU R62, [R1+0x3cc] ;  /* 0x0003cc00013e7983 */ /* 0x000ea80000300800 */
[----:B------:R-:W2:Y:S01]  /*1b9d0*/  LDL.LU R55, [R1+0x40c] ;  /* 0x00040c0001377983 */ /* 0x000ea20000300800 */
[----:B------:R-:W-:-:S05]  /*1b9e0*/  IMAD.MOV.U32 R45, RZ, RZ, R61 ;  /* 0x000000ffff2d7224 */ /* 0x000fca00078e003d */
[----:B------:R1:W-:Y:S02]  /*1b9f0*/  LDGSTS.E [R46+0x1700], desc[UR8][R44.64], P0 ;  /* 0x017000002c2e7fae */ /* 0x0003e400081a1008 */
[----:B-1----:R-:W-:Y:S02]  /*1ba00*/  IMAD.MOV.U32 R44, RZ, RZ, R53 ;  /* 0x000000ffff2c7224 */ /* 0x002fe400078e0035 */
[----:B------:R-:W-:-:S05]  /*1ba10*/  IMAD.MOV.U32 R45, RZ, RZ, R54 ;  /* 0x000000ffff2d7224 */ /* 0x000fca00078e0036 */
[----:B------:R1:W-:Y:S01]  /*1ba20*/  LDGSTS.E [R46+0x1f00], desc[UR8][R44.64], P0 ;  /* 0x01f000002c2e7fae */ /* 0x0003e200081a1008 */
[----:B------:R-:W-:-:S04]  /*1ba30*/  IADD3 R51, P1, PT, R51, R0, RZ ;  /* 0x0000000033337210 */ /* 0x000fc80007f3e0ff */
[----:B------:R-:W-:Y:S01]  /*1ba40*/  IADD3.X R52, PT, PT, R52, R2, RZ, P1, !PT ;  /* 0x0000000234347210 */ /* 0x000fe20000ffe4ff */
[----:B------:R-:W-:Y:S04]  /*1ba50*/  STL [R1+0x24c], R51 ;  /* 0x00024c3301007387 */ /* 0x000fe80000100800 */
[----:B------:R1:W-:Y:S01]  /*1ba60*/  STL [R1+0x248], R52 ;  /* 0x0002483401007387 */ /* 0x0003e20000100800 */
[----:B---3--:R-:W-:-:S05]  /*1ba70*/  IADD3 R47, P2, PT, R47, R0, RZ ;  /* 0x000000002f2f7210 */ /* 0x008fca0007f5e0ff */
[----:B------:R-:W-:Y:S01]  /*1ba80*/  STL [R1+0x28c], R47 ;  /* 0x00028c2f01007387 */ /* 0x000fe20000100800 */
[----:B------:R-:W-:-:S03]  /*1ba90*/  IMAD.X R49, R49, 0x1, R2, P2 ;  /* 0x0000000131317824 */ /* 0x000fc600010e0602 */
[----:B------:R-:W3:Y:S04]  /*1baa0*/  LDL.LU R63, [R1+0x3c8] ;  /* 0x0003c800013f7983 */ /* 0x000ee80000300800 */
[----:B------:R1:W-:Y:S04]  /*1bab0*/  STL [R1+0x288], R49 ;  /* 0x0002883101007387 */ /* 0x0003e80000100800 */
[----:B-----5:R-:W5:Y:S04]  /*1bac0*/  LDL.LU R61, [R1+0x408] ;  /* 0x00040800013d7983 */ /* 0x020f680000300800 */
[----:B------:R-:W5:Y:S04]  /*1bad0*/  LDL.LU R54, [R1+0x448] ;  /* 0x0004480001367983 */ /* 0x000f680000300800 */
[----:B------:R-:W5:Y:S01]  /*1bae0*/  LDL.LU R53, [R1+0x44c] ;  /* 0x00044c0001357983 */ /* 0x000f620000300800 */
[----:B-1----:R-:W-:-:S02]  /*1baf0*/  IMAD.MOV.U32 R44, RZ, RZ, R51 ;  /* 0x000000ffff2c7224 */ /* 0x002fc400078e0033 */
[----:B------:R-:W-:Y:S02]  /*1bb00*/  IMAD.MOV.U32 R45, RZ, RZ, R52 ;  /* 0x000000ffff2d7224 */ /* 0x000fe400078e0034 */
[----:B------:R-:W5:Y:S04]  /*1bb10*/  LDL.LU R52, [R1+0x488] ;  /* 0x0004880001347983 */ /* 0x000f680000300800 */
[----:B------:R-:W5:Y:S04]  /*1bb20*/  LDL.LU R51, [R1+0x48c] ;  /* 0x00048c0001337983 */ /* 0x000f680000300800 */
[----:B------:R1:W-:Y:S02]  /*1bb30*/  LDGSTS.E [R46+0x2700], desc[UR8][R44.64], P0 ;  /* 0x027000002c2e7fae */ /* 0x0003e400081a1008 */
[----:B-1----:R-:W-:-:S02]  /*1bb40*/  IMAD.MOV.U32 R44, RZ, RZ, R47 ;  /* 0x000000ffff2c7224 */ /* 0x002fc400078e002f */
[----:B------:R-:W-:Y:S02]  /*1bb50*/  IMAD.MOV.U32 R45, RZ, RZ, R49 ;  /* 0x000000ffff2d7224 */ /* 0x000fe400078e0031 */
[----:B------:R-:W5:Y:S04]  /*1bb60*/  LDL.LU R49, [R1+0x4cc] ;  /* 0x0004cc0001317983 */ /* 0x000f680000300800 */
[----:B------:R-:W5:Y:S01]  /*1bb70*/  LDL.LU R47, [R1+0x50c] ;  /* 0x00050c00012f7983 */ /* 0x000f620000300800 */
[----:B----4-:R-:W-:-:S03]  /*1bb80*/  IADD3 R48, P1, PT, R48, R0, RZ ;  /* 0x0000000030307210 */ /* 0x010fc60007f3e0ff */
[----:B------:R1:W-:Y:S02]  /*1bb90*/  LDGSTS.E [R46+0x2f00], desc[UR8][R44.64], P0 ;  /* 0x02f000002c2e7fae */ /* 0x0003e400081a1008 */
[----:B--2---:R-:W-:Y:S01]  /*1bba0*/  IMAD.X R50, R50, 0x1, R2, P1 ;  /* 0x0000000132327824 */ /* 0x004fe200008e0602 */
[----:B------:R-:W-:Y:S01]  /*1bbb0*/  IADD3 R68, P2, PT, R68, R0, RZ ;  /* 0x0000000044447210 */ /* 0x000fe20007f5e0ff */
[----:B------:R-:W-:Y:S03]  /*1bbc0*/  STL [R1+0x2cc], R48 ;  /* 0x0002cc3001007387 */ /* 0x000fe60000100800 */
[----:B------:R-:W-:Y:S01]  /*1bbd0*/  IADD3.X R69, PT, PT, R69, R2, RZ, P2, !PT ;  /* 0x0000000245457210 */ /* 0x000fe200017fe4ff */
[----:B------:R2:W-:Y:S01]  /*1bbe0*/  STL [R1+0x2c8], R50 ;  /* 0x0002c83201007387 */ /* 0x0005e20000100800 */
[----:B-1----:R-:W-:-:S03]  /*1bbf0*/  IMAD.MOV.U32 R45, RZ, RZ, R50 ;  /* 0x000000ffff2d7224 */ /* 0x002fc600078e0032 */
[----:B------:R1:W-:Y:S01]  /*1bc00*/  STL [R1+0x30c], R68 ;  /* 0x00030c4401007387 */ /* 0x0003e20000100800 */
[----:B------:R-:W-:-:S03]  /*1bc10*/  IMAD.MOV.U32 R44, RZ, RZ, R48 ;  /* 0x000000ffff2c7224 */ /* 0x000fc600078e0030 */
[----:B--2---:R-:W2:Y:S04]  /*1bc20*/  LDL.LU R50, [R1+0x4c8] ;  /* 0x0004c80001327983 */ /* 0x004ea80000300800 */
[----:B------:R1:W-:Y:S04]  /*1bc30*/  STL [R1+0x308], R69 ;  /* 0x0003084501007387 */ /* 0x0003e80000100800 */
[----:B------:R-:W4:Y:S04]  /*1bc40*/  LDL.LU R48, [R1+0x508] ;  /* 0x0005080001307983 */ /* 0x000f280000300800 */
[----:B------:R1:W-:Y:S01]  /*1bc50*/  LDGSTS.E [R46+0x3700], desc[UR8][R44.64], P0 ;  /* 0x037000002c2e7fae */ /* 0x0003e200081a1008 */
[----:B------:R-:W-:Y:S01]  /*1bc60*/  IADD3 R66, P1, PT, R66, R0, RZ ;  /* 0x0000000042427210 */ /* 0x000fe20007f3e0ff */
[----:B-1----:R-:W-:-:S02]  /*1bc70*/  IMAD.MOV.U32 R44, RZ, RZ, R68 ;  /* 0x000000ffff2c7224 */ /* 0x002fc400078e0044 */
[----:B------:R-:W-:Y:S02]  /*1bc80*/  IMAD.MOV.U32 R45, RZ, RZ, R69 ;  /* 0x000000ffff2d7224 */ /* 0x000fe400078e0045 */
[--C-:B------:R-:W-:Y:S01]  /*1bc90*/  IMAD.X R67, R67, 0x1, R2.reuse, P1 ;  /* 0x0000000143437824 */ /* 0x100fe200008e0602 */
[-C--:B------:R-:W-:Y:S02]  /*1bca0*/  IADD3 R64, P2, PT, R64, R0.reuse, RZ ;  /* 0x0000000040407210 */ /* 0x080fe40007f5e0ff */
[----:B------:R1:W-:Y:S01]  /*1bcb0*/  LDGSTS.E [R46+0x3f00], desc[UR8][R44.64], P0 ;  /* 0x03f000002c2e7fae */ /* 0x0003e200081a1008 */
[----:B------:R-:W-:Y:S02]  /*1bcc0*/  IADD3 R62, P1, PT, R62, R0, RZ ;  /* 0x000000003e3e7210 */ /* 0x000fe40007f3e0ff */
[----:B------:R-:W-:Y:S01]  /*1bcd0*/  IMAD.X R65, R65, 0x1, R2, P2 ;  /* 0x0000000141417824 */ /* 0x000fe200010e0602 */
[----:B-1----:R-:W-:Y:S01]  /*1bce0*/  MOV R44, R66 ;  /* 0x00000042002c7202 */ /* 0x002fe20000000f00 */
[----:B------:R-:W-:Y:S01]  /*1bcf0*/  IMAD.MOV.U32 R45, RZ, RZ, R67 ;  /* 0x000000ffff2d7224 */ /* 0x000fe200078e0043 */
[----:B------:R-:W-:-:S04]  /*1bd00*/  IADD3 R55, P2, PT, R55, R0, RZ ;  /* 0x0000000037377210 */ /* 0x000fc80007f5e0ff */
[----:B------:R1:W-:Y:S02]  /*1bd10*/  LDGSTS.E [R46+0x4700], desc[UR8][R44.64], P0 ;  /* 0x047000002c2e7fae */ /* 0x0003e400081a1008 */
[----:B-1----:R-:W-:Y:S02]  /*1bd20*/  IMAD.MOV.U32 R44, RZ, RZ, R64 ;  /* 0x000000ffff2c7224 */ /* 0x002fe400078e0040 */
[----:B------:R-:W-:-:S05]  /*1bd30*/  IMAD.MOV.U32 R45, RZ, RZ, R65 ;  /* 0x000000ffff2d7224 */ /* 0x000fca00078e0041 */
[----:B------:R1:W-:Y:S02]  /*1bd40*/  LDGSTS.E [R46+0x4f00], desc[UR8][R44.64], P0 ;  /* 0x04f000002c2e7fae */ /* 0x0003e400081a1008 */
[----:B-1----:R-:W-:Y:S02]  /*1bd50*/  IMAD.MOV.U32 R44, RZ, RZ, R62 ;  /* 0x000000ffff2c7224 */ /* 0x002fe400078e003e */
[----:B------:R1:W-:Y:S04]  /*1bd60*/  STL [R1+0x34c], R66 ;  /* 0x00034c4201007387 */ /* 0x0003e80000100800 */
[----:B------:R1:W-:Y:S04]  /*1bd70*/  STL [R1+0x348], R67 ;  /* 0x0003484301007387 */ /* 0x0003e80000100800 */
[----:B------:R1:W-:Y:S04]  /*1bd80*/  STL [R1+0x38c], R64 ;  /* 0x00038c4001007387 */ /* 0x0003e80000100800 */
[----:B------:R1:W-:Y:S04]  /*1bd90*/  STL [R1+0x388], R65 ;  /* 0x0003884101007387 */ /* 0x0003e80000100800 */
[----:B------:R1:W-:Y:S01]  /*1bda0*/  STL [R1+0x3cc], R62 ;  /* 0x0003cc3e01007387 */ /* 0x0003e20000100800 */
[----:B------:R-:W-:Y:S01]  /*1bdb0*/  VIADD R192, R192, 0x1 ;  /* 0x00000001c0c07836 */ /* 0x000fe20000000000 */
[C---:B------:R-:W-:Y:S08]  /*1bdc0*/  HMMA.1688.F32.TF32 R136, R176.reuse, R70, R136 ;  /* 0x00000046b088723c */ /* 0x040ff00000081088 */
[C---:B------:R-:W-:Y:S08]  /*1bdd0*/  HMMA.1688.F32.TF32 R160, R176.reuse, R158, R160 ;  /* 0x0000009eb0a0723c */ /* 0x040ff000000810a0 */
[C---:B------:R-:W-:Y:S08]  /*1bde0*/  HMMA.1688.F32.TF32 R164, R176.reuse, R154, R164 ;  /* 0x0000009ab0a4723c */ /* 0x040ff000000810a4 */
[C---:B------:R-:W-:Y:S08]  /*1bdf0*/  HMMA.1688.F32.TF32 R92, R176.reuse, R150, R92 ;  /* 0x00000096b05c723c */ /* 0x040ff0000008105c */
[----:B------:R-:W-:Y:S01]  /*1be00*/  HMMA.1688.F32.TF32 R88, R176, R146, R88 ;  /* 0x00000092b058723c */ /* 0x000fe20000081058 */
[----:B---3--:R-:W-:-:S05]  /*1be10*/  IMAD.X R63, R63, 0x1, R2, P1 ;  /* 0x000000013f3f7824 */ /* 0x008fca00008e0602 */
[----:B------:R-:W-:Y:S01]  /*1be20*/  MOV R45, R63 ;  /* 0x0000003f002d7202 */ /* 0x000fe20000000f00 */
[----:B-----5:R-:W-:-:S04]  /*1be30*/  IMAD.X R61, R61, 0x1, R2, P2 ;  /* 0x000000013d3d7824 */ /* 0x020fc800010e0602 */
[----:B------:R3:W-:Y:S01]  /*1be40*/  LDGSTS.E [R46+0x5700], desc[UR8][R44.64], P0 ;  /* 0x057000002c2e7fae */ /* 0x0007e200081a1008 */
[-C--:B------:R-:W-:Y:S01]  /*1be50*/  IADD3 R53, P1, PT, R53, R0.reuse, RZ ;  /* 0x0000000035357210 */ /* 0x080fe20007f3e0ff */
[----:B---3--:R-:W-:Y:S02]  /*1be60*/  IMAD.MOV.U32 R44, RZ, RZ, R55 ;  /* 0x000000ffff2c7224 */ /* 0x008fe400078e0037 */
[----:B------:R-:W-:Y:S01]  /*1be70*/  IMAD.MOV.U32 R45, RZ, RZ, R61 ;  /* 0x000000ffff2d7224 */ /* 0x000fe200078e003d */
[----:B------:R-:W-:Y:S01]  /*1be80*/  IADD3 R51, P2, PT, R51, R0, RZ ;  /* 0x0000000033337210 */ /* 0x000fe20007f5e0ff */
[----:B------:R-:W-:-:S03]  /*1be90*/  IMAD.X R54, R54, 0x1, R2, P1 ;  /* 0x0000000136367824 */ /* 0x000fc600008e0602 */
[----:B------:R3:W-:Y:S01]  /*1bea0*/  LDGSTS.E [R46+0x5f00], desc[UR8][R44.64], P0 ;  /* 0x05f000002c2e7fae */ /* 0x0007e200081a1008 */
[----:B------:R-:W-:Y:S02]  /*1beb0*/  IMAD.X R52, R52, 0x1, R2, P2 ;  /* 0x0000000134347824 */ /* 0x000fe400010e0602 */
[----:B---3--:R-:W-:Y:S02]  /*1bec0*/  IMAD.MOV.U32 R44, RZ, RZ, R53 ;  /* 0x000000ffff2c7224 */ /* 0x008fe400078e0035 */
[----:B------:R-:W-:Y:S01]  /*1bed0*/  IMAD.MOV.U32 R45, RZ, RZ, R54 ;  /* 0x000000ffff2d7224 */ /* 0x000fe200078e0036 */
[----:B------:R-:W-:-:S04]  /*1bee0*/  IADD3 R49, P1, PT, R49, R0, RZ ;  /* 0x0000000031317210 */ /* 0x000fc80007f3e0ff */
[----:B------:R3:W-:Y:S01]  /*1bef0*/  LDGSTS.E [R46+0x6700], desc[UR8][R44.64], P0 ;  /* 0x067000002c2e7fae */ /* 0x0007e200081a1008 */
[----:B------:R-:W-:-:S03]  /*1bf00*/  IADD3 R47, P2, PT, R47, R0, RZ ;  /* 0x000000002f2f7210 */ /* 0x000fc60007f5e0ff */
[----:B------:R1:W-:Y:S04]  /*1bf10*/  STL [R1+0x3c8], R63 ;  /* 0x0003c83f01007387 */ /* 0x0003e80000100800 */
[----:B------:R1:W-:Y:S01]  /*1bf20*/  STL [R1+0x40c], R55 ;  /* 0x00040c3701007387 */ /* 0x0003e20000100800 */
[----:B---3--:R-:W-:Y:S01]  /*1bf30*/  MOV R44, R51 ;  /* 0x00000033002c7202 */ /* 0x008fe20000000f00 */
[----:B------:R-:W-:Y:S02]  /*1bf40*/  IMAD.MOV.U32 R45, RZ, RZ, R52 ;  /* 0x000000ffff2d7224 */ /* 0x000fe400078e0034 */
[----:B------:R1:W-:Y:S04]  /*1bf50*/  STL [R1+0x408], R61 ;  /* 0x0004083d01007387 */ /* 0x0003e80000100800 */
[----:B------:R3:W-:Y:S04]  /*1bf60*/  LDGSTS.E [R46+0x6f00], desc[UR8][R44.64], P0 ;  /* 0x06f000002c2e7fae */ /* 0x0007e800081a1008 */
[----:B------:R1:W-:Y:S01]  /*1bf70*/  STL [R1+0x44c], R53 ;  /* 0x00044c3501007387 */ /* 0x0003e20000100800 */
[----:B--2---:R-:W-:-:S03]  /*1bf80*/  IMAD.X R50, R50, 0x1, R2, P1 ;  /* 0x0000000132327824 */ /* 0x004fc600008e0602 */
[----:B------:R1:W-:Y:S01]  /*1bf90*/  STL [R1+0x448], R54 ;  /* 0x0004483601007387 */ /* 0x0003e20000100800 */
[----:B---3--:R-:W-:Y:S02]  /*1bfa0*/  IMAD.MOV.U32 R44, RZ, RZ, R49 ;  /* 0x000000ffff2c7224 */ /* 0x008fe400078e0031 */
[----:B------:R-:W-:Y:S01]  /*1bfb0*/  IMAD.MOV.U32 R45, RZ, RZ, R50 ;  /* 0x000000ffff2d7224 */ /* 0x000fe200078e0032 */
[----:B------:R1:W-:Y:S01]  /*1bfc0*/  STL [R1+0x48c], R51 ;  /* 0x00048c3301007387 */ /* 0x0003e20000100800 */
[----:B----4-:R-:W-:-:S03]  /*1bfd0*/  IMAD.X R48, R48, 0x1, R2, P2 ;  /* 0x0000000130307824 */ /* 0x010fc600010e0602 */
[----:B------:R1:W-:Y:S04]  /*1bfe0*/  STL [R1+0x488], R52 ;  /* 0x0004883401007387 */ /* 0x0003e80000100800 */
[----:B------:R1:W-:Y:S04]  /*1bff0*/  STL [R1+0x4cc], R49 ;  /* 0x0004cc3101007387 */ /* 0x0003e80000100800 */
[----:B------:R1:W-:Y:S04]  /*1c000*/  STL [R1+0x4c8], R50 ;  /* 0x0004c83201007387 */ /* 0x0003e80000100800 */
[----:B------:R2:W-:Y:S04]  /*1c010*/  LDGSTS.E [R46+0x7700], desc[UR8][R44.64], P0 ;  /* 0x077000002c2e7fae */ /* 0x0005e800081a1008 */
[----:B------:R1:W-:Y:S04]  /*1c020*/  STL [R1+0x50c], R47 ;  /* 0x00050c2f01007387 */ /* 0x0003e80000100800 */
[----:B------:R1:W-:Y:S01]  /*1c030*/  STL [R1+0x508], R48 ;  /* 0x0005083001007387 */ /* 0x0003e20000100800 */
[----:B--2---:R-:W-:Y:S01]  /*1c040*/  IMAD.MOV.U32 R44, RZ, RZ, R47 ;  /* 0x000000ffff2c7224 */ /* 0x004fe200078e002f */
[----:B------:R-:W-:-:S05]  /*1c050*/  MOV R45, R48 ;  /* 0x00000030002d7202 */ /* 0x000fca0000000f00 */
[----:B------:R1:W-:Y:S01]  /*1c060*/  LDGSTS.E [R46+0x7f00], desc[UR8][R44.64], P0 ;  /* 0x07f000002c2e7fae */ /* 0x0003e200081a1008 */
[----:B------:R-:W-:-:S03]  /*1c070*/  ISETP.NE.U32.AND P0, PT, R192, R60, PT ;  /* 0x0000003cc000720c */ /* 0x000fc60003f05070 */
[----:B------:R-:W0:Y:S10]  /*1c080*/  LDGDEPBAR ;  /* 0x00000000000079af */ /* 0x000e340000000000 */
[----:B-1----:R-:W-:Y:S05]  /*1c090*/  @P0 BRA `(.L_x_1) ;  /* 0xffffff6c00540947 */ /* 0x002fea000383ffff */
.L_x_0:
[----:B------:R-:W2:Y:S01]  /*1c0a0*/  LDL.LU R49, [R1+0x528] ;  /* 0x0005280001317983 */ /* 0x000ea20000300800 */
[----:B------:R-:W-:-:S04]  /*1c0b0*/  DEPBAR.LE SB0, 0x0 ;  /* 0x000080000000791a */ /* 0x000fc80000000000 */
[----:B------:R-:W3:Y:S01]  /*1c0c0*/  LDL.LU R48, [R1+0x52c] ;  /* 0x00052c0001307983 */ /* 0x000ee20000300800 */
[----:B------:R-:W1:Y:S03]  /*1c0d0*/  LDCU UR5, c[0x0][0x39c] ;  /* 0x00007380ff0577ac */ /* 0x000e660008000800 */
[----:B------:R-:W1:Y:S01]  /*1c0e0*/  LDL.LU R47, [R1+0x6fc] ;  /* 0x0006fc00012f7983 */ /* 0x000e620000300800 */
[----:B------:R-:W4:Y:S03]  /*1c0f0*/  LDCU UR6, c[0x0][0x39c] ;  /* 0x00007380ff0677ac */ /* 0x000f260008000800 */
[----:B------:R-:W4:Y:S01]  /*1c100*/  LDL.LU R46, [R1+0x6f8] ;  /* 0x0006f800012e7983 */ /* 0x000f220000300800 */
[----:B------:R-:W5:Y:S03]  /*1c110*/  LDCU UR7, c[0x0][0x39c] ;  /* 0x00007380ff0777ac */ /* 0x000f660008000800 */
[----:B------:R-:W5:Y:S01]  /*1c120*/  LDL.LU R45, [R1+0x6f4] ;  /* 0x0006f400012d7983 */ /* 0x000f620000300800 */
[----:B------:R-:W1:Y:S03]  /*1c130*/  LDCU UR10, c[0x0][0x39c] ;  /* 0x00007380ff0a77ac */ /* 0x000e660008000800 */
[----:B------:R-:W2:Y:S04]  /*1c140*/  LDL.LU R44, [R1+0x6f0] ;  /* 0x0006f000012c7983 */ /* 0x000ea80000300800 */
[----:B------:R-:W2:Y:S01]  /*1c150*/  LDL.LU R144, [R1+0x68c] ;  /* 0x00068c0001907983 */ /* 0x000ea20000300800 */
[----:B------:R-:W-:-:S02]  /*1c160*/  IMAD.MOV.U32 R50, RZ, RZ, R56 ;  /* 0x000000ffff327224 */ /* 0x000fc400078e0038 */
[----:B------:R-:W-:Y:S01]  /*1c170*/  IMAD.MOV.U32 R51, RZ, RZ, R58 ;  /* 0x000000ffff337224 */ /* 0x000fe200078e003a */
[----:B------:R-:W3:Y:S01]  /*1c180*/  S2R R0, SR_TID.X ;  /* 0x0000000000007919 */ /* 0x000ee20000002100 */
[----:B------:R-:W-:Y:S02]  /*1c190*/  IMAD.MOV.U32 R60, RZ, RZ, R101 ;  /* 0x000000ffff3c7224 */ /* 0x000fe400078e0065 */
[----:B------:R-:W-:Y:S01]  /*1c1a0*/  IMAD.MOV.U32 R61, RZ, RZ, R103 ;  /* 0x000000ffff3d7224 */ /* 0x000fe200078e0067 */
[----:B------:R-:W3:Y:S01]  /*1c1b0*/  S2R R52, SR_TID.X ;  /* 0x0000000000347919 */ /* 0x000ee20000002100 */
[----:B------:R-:W-:Y:S02]  /*1c1c0*/  IMAD.MOV.U32 R62, RZ, RZ, R57 ;  /* 0x000000ffff3e7224 */ /* 0x000fe400078e0039 */
[----:B------:R-:W-:Y:S01]  /*1c1d0*/  IMAD.MOV.U32 R63, RZ, RZ, R59 ;  /* 0x000000ffff3f7224 */ /* 0x000fe200078e003b */
[----:B------:R-:W5:Y:S01]  /*1c1e0*/  LDL.LU R146, [R1+0x798] ;  /* 0x0007980001927983 */ /* 0x000f620000300800 */
[----:B------:R-:W-:-:S02]  /*1c1f0*/  IMAD.MOV.U32 R64, RZ, RZ, R112 ;  /* 0x000000ffff407224 */ /* 0x000fc400078e0070 */
[----:B------:R-:W-:Y:S01]  /*1c200*/  IMAD.MOV.U32 R65, RZ, RZ, R114 ;  /* 0x000000ffff417224 */ /* 0x000fe200078e0072 */
[----:B------:R-:W5:Y:S01]  /*1c210*/  LDL.LU R145, [R1+0x79c] ;  /* 0x00079c0001917983 */ /* 0x000f620000300800 */
[----:B------:R-:W-:Y:S01]  /*1c220*/  IMAD.MOV.U32 R66, RZ, RZ, R116 ;  /* 0x000000ffff427224 */ /* 0x000fe200078e0074 */
[----:B------:R-:W-:Y:S01]  /*1c230*/  MOV R116, R168 ;  /* 0x000000a800747202 */ /* 0x000fe20000000f00 */
[----:B------:R-:W-:Y:S02]  /*1c240*/  IMAD.MOV.U32 R67, RZ, RZ, R118 ;  /* 0x000000ffff437224 */ /* 0x000fe400078e0076 */
        /* <DEDUP_REMOVED lines=9> */
[----:B---3--:R-:W-:-:S02]  /*1c2e0*/  IMAD.SHL.U32 R2, R0, 0x10, RZ ;  /* 0x0000001000027824 */ /* 0x008fc400078e00ff */
[----:B------:R-:W-:Y:S01]  /*1c2f0*/  IMAD.SHL.U32 R0, R0, 0x20, RZ ;  /* 0x0000002000007824 */ /* 0x000fe200078e00ff */
[----:B------:R-:W-:Y:S01]  /*1c300*/  LOP3.LUT R52, R52, 0x3f, RZ, 0xc0, !PT ;  /* 0x0000003f34347812 */ /* 0x000fe200078ec0ff */
[----:B------:R-:W-:Y:S01]  /*1c310*/  IMAD.MOV.U32 R140, RZ, RZ, R17 ;  /* 0x000000ffff8c7224 */ /* 0x000fe200078e0011 */
[----:B------:R-:W-:Y:S02]  /*1c320*/  LOP3.LUT R2, R2, 0x1f0, RZ, 0xc0, !PT ;  /* 0x000001f002027812 */ /* 0x000fe400078ec0ff */
[----:B------:R-:W-:-:S04]  /*1c330*/  LOP3.LUT R0, R0, 0x400, RZ, 0xc0, !PT ;  /* 0x0000040000007812 */ /* 0x000fc800078ec0ff */
[----:B------:R-:W-:Y:S02]  /*1c340*/  IADD3 R0, PT, PT, R2, UR4, R0 ;  /* 0x0000000402007c10 */ /* 0x000fe4000fffe000 */
[----:B------:R-:W-:Y:S01]  /*1c350*/  LEA R2, R52, UR4, 0x4 ;  /* 0x0000000434027c11 */ /* 0x000fe2000f8e20ff */
[----:B------:R-:W-:Y:S06]  /*1c360*/  BAR.SYNC.DEFER_BLOCKING 0x0 ;  /* 0x0000000000007b1d */ /* 0x000fec0000010000 */
[----:B------:R-:W3:Y:S01]  /*1c370*/  LDCU UR4, c[0x0][0x3b8] ;  /* 0x00007700ff0477ac */ /* 0x000ee20008000800 */
[----:B--2---:R-:W-:Y:S01]  /*1c380*/  ISETP.GE.AND P0, PT, R144, R49, PT ;  /* 0x000000319000720c */ /* 0x004fe20003f06270 */
[----:B------:R-:W-:Y:S01]  /*1c390*/  IMAD.MOV.U32 R49, RZ, RZ, R102 ;  /* 0x000000ffff317224 */ /* 0x000fe200078e0066 */
[----:B------:R-:W-:Y:S01]  /*1c3a0*/  MOV R102, R132 ;  /* 0x0000008400667202 */ /* 0x000fe20000000f00 */
[----:B------:R-:W-:Y:S01]  /*1c3b0*/  IMAD.MOV.U32 R132, RZ, RZ, R12 ;  /* 0x000000ffff847224 */ /* 0x000fe200078e000c */
[----:B-1----:R-:W-:Y:S01]  /*1c3c0*/  ISETP.LT.AND P2, PT, R47, UR5, !P0 ;  /* 0x000000052f007c0c */ /* 0x002fe2000c741270 */
[----:B------:R-:W1:Y:S01]  /*1c3d0*/  LDCU UR5, c[0x0][0x3b4] ;  /* 0x00007680ff0577ac */ /* 0x000e620008000800 */
[----:B----4-:R-:W-:Y:S01]  /*1c3e0*/  ISETP.LT.AND P4, PT, R46, UR6, !P0 ;  /* 0x000000062e007c0c */ /* 0x010fe2000c781270 */
[----:B------:R-:W-:Y:S01]  /*1c3f0*/  IMAD.MOV.U32 R46, RZ, RZ, R96 ;  /* 0x000000ffff2e7224 */ /* 0x000fe200078e0060 */
[----:B-----5:R-:W-:Y:S01]  /*1c400*/  ISETP.LT.AND P5, PT, R45, UR7, !P0 ;  /* 0x000000072d007c0c */ /* 0x020fe2000c7a1270 */
[----:B------:R-:W-:Y:S01]  /*1c410*/  IMAD.MOV.U32 R45, RZ, RZ, R74 ;  /* 0x000000ffff2d7224 */ /* 0x000fe200078e004a */
[----:B------:R-:W-:Y:S01]  /*1c420*/  ISETP.LT.AND P1, PT, R44, UR10, !P0 ;  /* 0x0000000a2c007c0c */ /* 0x000fe2000c721270 */
[----:B------:R-:W-:Y:S01]  /*1c430*/  IMAD.MOV.U32 R44, RZ, RZ, R72 ;  /* 0x000000ffff2c7224 */ /* 0x000fe200078e0048 */
[----:B------:R-:W-:Y:S01]  /*1c440*/  ISETP.LT.AND P3, PT, R7, R48, !P0 ;  /* 0x000000300700720c */ /* 0x000fe20004761270 */
[----:B------:R-:W-:Y:S01]  /*1c450*/  IMAD.MOV.U32 R48, RZ, RZ, R100 ;  /* 0x000000ffff307224 */ /* 0x000fe200078e0064 */
[----:B------:R-:W-:Y:S01]  /*1c460*/  MOV R47, R98 ;  /* 0x00000062002f7202 */ /* 0x000fe20000000f00 */
[----:B------:R-:W-:Y:S01]  /*1c470*/  IMAD.MOV.U32 R72, RZ, RZ, R113 ;  /* 0x000000ffff487224 */ /* 0x000fe200078e0071 */
[----:B------:R-:W2:Y:S01]  /*1c480*/  LDCU.64 UR6, c[0x0][0x390] ;  /* 0x00007200ff0677ac */ /* 0x000ea20008000a00 */
[----:B------:R-:W-:-:S02]  /*1c490*/  IMAD.MOV.U32 R74, RZ, RZ, R117 ;  /* 0x000000ffff4a7224 */ /* 0x000fc400078e0075 */
[----:B------:R4:W-:Y:S01]  /*1c4a0*/  STSM.16.M88.4 [R0], R44 ;  /* 0x0000002c00007844 */ /* 0x0009e20000000200 */
[----:B------:R-:W-:Y:S01]  /*1c4b0*/  IMAD.MOV.U32 R96, RZ, RZ, R120 ;  /* 0x000000ffff607224 */ /* 0x000fe200078e0078 */
[----:B------:R-:W5:Y:S01]  /*1c4c0*/  LDCU UR10, c[0x0][0x39c] ;  /* 0x00007380ff0a77ac */ /* 0x000f620008000800 */
[----:B------:R-:W-:Y:S01]  /*1c4d0*/  IMAD.MOV.U32 R98, RZ, RZ, R124 ;  /* 0x000000ffff627224 */ /* 0x000fe200078e007c */
[----:B------:R-:W-:Y:S01]  /*1c4e0*/  STSM.16.M88.4 [R0+0x200], R48 ;  /* 0x0002003000007844 */ /* 0x000fe20000000200 */
[----:B------:R-:W-:Y:S02]  /*1c4f0*/  IMAD.MOV.U32 R100, RZ, RZ, R128 ;  /* 0x000000ffff647224 */ /* 0x000fe400078e0080 */
[----:B------:R-:W-:Y:S01]  /*1c500*/  IMAD.MOV.U32 R113, RZ, RZ, R138 ;  /* 0x000000ffff717224 */ /* 0x000fe200078e008a */
[----:B------:R-:W-:Y:S01]  /*1c510*/  BAR.SYNC.DEFER_BLOCKING 0x0 ;  /* 0x0000000000007b1d */ /* 0x000fe20000010000 */
[----:B------:R-:W-:Y:S02]  /*1c520*/  IMAD.MOV.U32 R117, RZ, RZ, R170 ;  /* 0x000000ffff757224 */ /* 0x000fe400078e00aa */
[----:B------:R-:W-:-:S02]  /*1c530*/  IMAD.MOV.U32 R124, RZ, RZ, R169 ;  /* 0x000000ffff7c7224 */ /* 0x000fc400078e00a9 */
[----:B------:R-:W-:Y:S02]  /*1c540*/  IMAD.MOV.U32 R128, RZ, RZ, R160 ;  /* 0x000000ffff807224 */ /* 0x000fe400078e00a0 */
[----:B------:R-:W-:Y:S01]  /*1c550*/  IMAD.MOV.U32 R138, RZ, RZ, R32 ;  /* 0x000000ffff8a7224 */ /* 0x000fe200078e0020 */
[----:B----4-:R-:W-:Y:S01]  /*1c560*/  MOV R46, R97 ;  /* 0x00000061002e7202 */ /* 0x010fe20000000f00 */
[----:B------:R-:W-:Y:S02]  /*1c570*/  IMAD.MOV.U32 R44, RZ, RZ, R73 ;  /* 0x000000ffff2c7224 */ /* 0x000fe400078e0049 */
[----:B------:R-:W-:Y:S01]  /*1c580*/  IMAD.MOV.U32 R45, RZ, RZ, R75 ;  /* 0x000000ffff2d7224 */ /* 0x000fe200078e004b */
[----:B------:R-:W-:Y:S01]  /*1c590*/  MOV R75, R119 ;  /* 0x00000077004b7202 */ /* 0x000fe20000000f00 */
[----:B------:R-:W-:Y:S02]  /*1c5a0*/  IMAD.MOV.U32 R47, RZ, RZ, R99 ;  /* 0x000000ffff2f7224 */ /* 0x000fe400078e0063 */
[----:B------:R-:W-:-:S02]  /*1c5b0*/  IMAD.MOV.U32 R73, RZ, RZ, R115 ;  /* 0x000000ffff497224 */ /* 0x000fc400078e0073 */
[----:B------:R-:W-:Y:S02]  /*1c5c0*/  IMAD.MOV.U32 R97, RZ, RZ, R122 ;  /* 0x000000ffff617224 */ /* 0x000fe400078e007a */
[----:B------:R-:W-:Y:S02]  /*1c5d0*/  IMAD.MOV.U32 R99, RZ, RZ, R126 ;  /* 0x000000ffff637224 */ /* 0x000fe400078e007e */
[----:B------:R-:W-:Y:S01]  /*1c5e0*/  IMAD.MOV.U32 R115, RZ, RZ, R142 ;  /* 0x000000ffff737224 */ /* 0x000fe200078e008e */
[----:B------:R-:W-:Y:S01]  /*1c5f0*/  MOV R142, R33 ;  /* 0x00000021008e7202 */ /* 0x000fe20000000f00 */
[----:B------:R-:W-:Y:S01]  /*1c600*/  IMAD.MOV.U32 R119, RZ, RZ, R174 ;  /* 0x000000ffff777224 */ /* 0x000fe200078e00ae */
[----:B------:R-:W4:Y:S01]  /*1c610*/  LDS.128 R48, [R2] ;  /* 0x0000000002307984 */ /* 0x000f220000000c00 */
[----:B------:R-:W-:Y:S02]  /*1c620*/  IMAD.MOV.U32 R126, RZ, RZ, R173 ;  /* 0x000000ffff7e7224 */ /* 0x000fe400078e00ad */
[----:B-1----:R-:W-:Y:S01]  /*1c630*/  IMAD R4, R144, UR5, RZ ;  /* 0x0000000590047c24 */ /* 0x002fe2000f8e02ff */
[----:B------:R-:W-:Y:S01]  /*1c640*/  LDS.128 R52, [R2+0x400] ;  /* 0x0004000002347984 */ /* 0x000fe20000000c00 */
[----:B------:R-:W-:Y:S01]  /*1c650*/  IMAD.MOV.U32 R6, RZ, RZ, R41 ;  /* 0x000000ffff067224 */ /* 0x000fe200078e0029 */
[----:B------:R-:W1:Y:S01]  /*1c660*/  LDCU UR5, c[0x0][0x39c] ;  /* 0x00007380ff0577ac */ /* 0x000e620008000800 */
[----:B------:R-:W-:Y:S01]  /*1c670*/  BAR.SYNC.DEFER_BLOCKING 0x0 ;  /* 0x0000000000007b1d */ /* 0x000fe20000010000 */
[----:B------:R-:W-:-:S05]  /*1c680*/  IMAD.MOV.U32 R5, RZ, RZ, R27 ;  /* 0x000000ffff057224 */ /* 0x000fca00078e001b */
[----:B------:R-:W2:Y:S04]  /*1c690*/  LDL.LU R144, [R1+0x7a4] ;  /* 0x0007a40001907983 */ /* 0x000ea80000300800 */
[----:B------:R-:W-:Y:S04]  /*1c6a0*/  STSM.16.M88.4 [R0], R44 ;  /* 0x0000002c00007844 */ /* 0x000fe80000000200 */
[----:B------:R1:W-:Y:S01]  /*1c6b0*/  STSM.16.M88.4 [R0+0x200], R60 ;  /* 0x0002003c00007844 */ /* 0x0003e20000000200 */
[----:B------:R-:W-:Y:S01]  /*1c6c0*/  BAR.SYNC.DEFER_BLOCKING 0x0 ;  /* 0x0000000000007b1d */ /* 0x000fe20000010000 */
[----:B-1----:R-:W-:Y:S01]  /*1c6d0*/  IMAD.MOV.U32 R60, RZ, RZ, R104 ;  /* 0x000000ffff3c7224 */ /* 0x002fe200078e0068 */
[----:B------:R-:W-:Y:S01]  /*1c6e0*/  MOV R61, R106 ;  /* 0x0000006a003d7202 */ /* 0x000fe20000000f00 */
[----:B------:R-:W-:-:S02]  /*1c6f0*/  IMAD.MOV.U32 R62, RZ, RZ, R108 ;  /* 0x000000ffff3e7224 */ /* 0x000fc400078e006c */
[----:B------:R-:W-:Y:S02]  /*1c700*/  IMAD.MOV.U32 R63, RZ, RZ, R110 ;  /* 0x000000ffff3f7224 */ /* 0x000fe400078e006e */
[----:B------:R-:W-:Y:S02]  /*1c710*/  IMAD.MOV.U32 R108, RZ, RZ, R129 ;  /* 0x000000ffff6c7224 */ /* 0x000fe400078e0081 */
[----:B------:R-:W-:Y:S02]  /*1c720*/  IMAD.MOV.U32 R110, RZ, RZ, R133 ;  /* 0x000000ffff6e7224 */ /* 0x000fe400078e0085 */
[----:B------:R-:W-:Y:S01]  /*1c730*/  IMAD.MOV.U32 R129, RZ, RZ, R162 ;  /* 0x000000ffff817224 */ /* 0x000fe200078e00a2 */
[----:B------:R-:W1:Y:S01]  /*1c740*/  LDS.128 R56, [R2] ;  /* 0x0000000002387984 */ /* 0x000e620000000c00 */
[----:B------:R-:W-:-:S03]  /*1c750*/  IMAD.MOV.U32 R133, RZ, RZ, R14 ;  /* 0x000000ffff857224 */ /* 0x000fc600078e000e */
[----:B------:R-:W1:Y:S01]  /*1c760*/  LDS.128 R44, [R2+0x400] ;  /* 0x00040000022c7984 */ /* 0x000e620000000c00 */
[----:B------:R-:W-:Y:S06]  /*1c770*/  BAR.SYNC.DEFER_BLOCKING 0x0 ;  /* 0x0000000000007b1d */ /* 0x000fec0000010000 */
[----:B------:R3:W-:Y:S04]  /*1c780*/  STSM.16.M88.4 [R0], R60 ;  /* 0x0000003c00007844 */ /* 0x0007e80000000200 */
[----:B------:R-:W-:Y:S01]  /*1c790*/  STSM.16.M88.4 [R0+0x200], R64 ;  /* 0x0002004000007844 */ /* 0x000fe20000000200 */
[----:B------:R-:W-:Y:S01]  /*1c7a0*/  BAR.SYNC.DEFER_BLOCKING 0x0 ;  /* 0x0000000000007b1d */ /* 0x000fe20000010000 */
[----:B---3--:R-:W-:Y:S01]  /*1c7b0*/  MOV R60, R105 ;  /* 0x00000069003c7202 */ /* 0x008fe20000000f00 */
        /* <DEDUP_REMOVED lines=8> */
[----:B------:R-:W3:Y:S04]  /*1c840*/  LDS.128 R68, [R2] ;  /* 0x0000000002447984 */ /* 0x000ee80000000c00 */
[----:B------:R-:W-:Y:S01]  /*1c850*/  LDS.128 R64, [R2+0x400] ;  /* 0x0004000002407984 */ /* 0x000fe20000000c00 */
[----:B------:R-:W-:Y:S06]  /*1c860*/  BAR.SYNC.DEFER_BLOCKING 0x0 ;  /* 0x0000000000007b1d */ /* 0x000fec0000010000 */
[----:B------:R-:W-:Y:S04]  /*1c870*/  STSM.16.M88.4 [R0], R60 ;  /* 0x0000003c00007844 */ /* 0x000fe80000000200 */
[----:B------:R-:W-:Y:S01]  /*1c880*/  STSM.16.M88.4 [R0+0x200], R72 ;  /* 0x0002004800007844 */ /* 0x000fe20000000200 */
[----:B------:R-:W-:Y:S06]  /*1c890*/  BAR.SYNC.DEFER_BLOCKING 0x0 ;  /* 0x0000000000007b1d */ /* 0x000fec0000010000 */
[----:B------:R-:W1:Y:S04]  /*1c8a0*/  LDS.128 R72, [R2] ;  /* 0x0000000002487984 */ /* 0x000e680000000c00 */
[----:B------:R-:W1:Y:S01]  /*1c8b0*/  LDS.128 R60, [R2+0x400] ;  /* 0x00040000023c7984 */ /* 0x000e620000000c00 */
[----:B------:R-:W-:Y:S06]  /*1c8c0*/  BAR.SYNC.DEFER_BLOCKING 0x0 ;  /* 0x0000000000007b1d */ /* 0x000fec0000010000 */
[----:B------:R3:W-:Y:S04]  /*1c8d0*/  STSM.16.M88.4 [R0], R96 ;  /* 0x0000006000007844 */ /* 0x0007e80000000200 */
[----:B------:R-:W-:Y:S01]  /*1c8e0*/  STSM.16.M88.4 [R0+0x200], R100 ;  /* 0x0002006400007844 */ /* 0x000fe20000000200 */
[----:B------:R-:W-:Y:S01]  /*1c8f0*/  BAR.SYNC.DEFER_BLOCKING 0x0 ;  /* 0x0000000000007b1d */ /* 0x000fe20000010000 */
[----:B---3--:R-:W-:-:S02]  /*1c900*/  IMAD.MOV.U32 R96, RZ, RZ, R121 ;  /* 0x000000ffff607224 */ /* 0x008fc400078e0079 */
        /* <DEDUP_REMOVED lines=35> */
[----:B------:R4:W-:Y:S01]  /*1cb40*/  STSM.16.M88.4 [R0+0x200], R132 ;  /* 0x0002008400007844 */ /* 0x0009e20000000200 */
[----:B---3--:R-:W-:Y:S01]  /*1cb50*/  IMAD.MOV.U32 R130, RZ, RZ, R85 ;  /* 0x000000ffff827224 */ /* 0x008fe200078e0055 */
[----:B------:R-:W-:Y:S01]  /*1cb60*/  MOV R129, R163 ;  /* 0x000000a300817202 */ /* 0x000fe20000000f00 */
[----:B------:R-:W-:-:S02]  /*1cb70*/  IMAD.MOV.U32 R131, RZ, RZ, R87 ;  /* 0x000000ffff837224 */ /* 0x000fc400078e0057 */
[----:B------:R-:W-:Y:S01]  /*1cb80*/  IMAD.MOV.U32 R85, RZ, RZ, R15 ;  /* 0x000000ffff557224 */ /* 0x000fe200078e000f */
[----:B------:R-:W-:Y:S01]  /*1cb90*/  BAR.SYNC.DEFER_BLOCKING 0x0 ;  /* 0x0000000000007b1d */ /* 0x000fe20000010000 */
[----:B------:R-:W-:Y:S01]  /*1cba0*/  IMAD.MOV.U32 R87, RZ, RZ, R31 ;  /* 0x000000ffff577224 */ /* 0x000fe200078e001f */
[----:B----4-:R-:W-:Y:S01]  /*1cbb0*/  MOV R132, R164 ;  /* 0x000000a400847202 */ /* 0x010fe20000000f00 */
[----:B------:R-:W-:Y:S02]  /*1cbc0*/  IMAD.MOV.U32 R128, RZ, RZ, R161 ;  /* 0x000000ffff807224 */ /* 0x000fe400078e00a1 */
[----:B------:R-:W-:Y:S02]  /*1cbd0*/  IMAD.MOV.U32 R133, RZ, RZ, R166 ;  /* 0x000000ffff857224 */ /* 0x000fe400078e00a6 */
[----:B------:R-:W-:Y:S02]  /*1cbe0*/  IMAD.MOV.U32 R134, RZ, RZ, R80 ;  /* 0x000000ffff867224 */ /* 0x000fe400078e0050 */
[----:B------:R-:W-:-:S02]  /*1cbf0*/  IMAD.MOV.U32 R135, RZ, RZ, R82 ;  /* 0x000000ffff877224 */ /* 0x000fc400078e0052 */
        /* <DEDUP_REMOVED lines=8> */
[----:B------:R-:W4:Y:S04]  /*1cc80*/  LDS.128 R128, [R2] ;  /* 0x0000000002807984 */ /* 0x000f280000000c00 */
        /* <DEDUP_REMOVED lines=14> */
[----:B------:R1:W-:Y:S04]  /*1cd70*/  STSM.16.M88.4 [R0], R132 ;  /* 0x0000008400007844 */ /* 0x0003e80000000200 */
[----:B------:R-:W-:Y:S01]  /*1cd80*/  STSM.16.M88.4 [R0+0x200], R140 ;  /* 0x0002008c00007844 */ /* 0x000fe20000000200 */
[----:B------:R-:W-:Y:S01]  /*1cd90*/  BAR.SYNC.DEFER_BLOCKING 0x0 ;  /* 0x0000000000007b1d */ /* 0x000fe20000010000 */
[----:B-1----:R-:W-:Y:S01]  /*1cda0*/  IMAD.MOV.U32 R132, RZ, RZ, R20 ;  /* 0x000000ffff847224 */ /* 0x002fe200078e0014 */
[----:B------:R-:W-:Y:S01]  /*1cdb0*/  MOV R133, R22 ;  /* 0x0000001600857202 */ /* 0x000fe20000000f00 */
[----:B------:R-:W-:Y:S01]  /*1cdc0*/  IMAD.MOV.U32 R134, RZ, RZ, R36 ;  /* 0x000000ffff867224 */ /* 0x000fe200078e0024 */
[----:B------:R-:W-:Y:S01]  /*1cdd0*/  MOV R20, R21 ;  /* 0x0000001500147202 */ /* 0x000fe20000000f00 */
[----:B------:R-:W-:-:S02]  /*1cde0*/  IMAD.MOV.U32 R135, RZ, RZ, R38 ;  /* 0x000000ffff877224 */ /* 0x000fc400078e0026 */
[----:B------:R-:W-:Y:S02]  /*1cdf0*/  IMAD.MOV.U32 R21, RZ, RZ, R23 ;  /* 0x000000ffff157224 */ /* 0x000fe400078e0017 */
[----:B------:R-:W-:Y:S02]  /*1ce00*/  IMAD.MOV.U32 R22, RZ, RZ, R37 ;  /* 0x000000ffff167224 */ /* 0x000fe400078e0025 */
[----:B------:R-:W-:Y:S01]  /*1ce10*/  IMAD.MOV.U32 R23, RZ, RZ, R39 ;  /* 0x000000ffff177224 */ /* 0x000fe200078e0027 */
[----:B------:R-:W1:Y:S04]  /*1ce20*/  LDS.128 R136, [R2] ;  /* 0x0000000002887984 */ /* 0x000e680000000c00 */
[----:B------:R-:W1:Y:S01]  /*1ce30*/  LDS.128 R140, [R2+0x400] ;  /* 0x00040000028c7984 */ /* 0x000e620000000c00 */
[----:B------:R-:W-:Y:S06]  /*1ce40*/  BAR.SYNC.DEFER_BLOCKING 0x0 ;  /* 0x0000000000007b1d */ /* 0x000fec0000010000 */
[----:B------:R2:W-:Y:S04]  /*1ce50*/  STSM.16.M88.4 [R0], R80 ;  /* 0x0000005000007844 */ /* 0x0005e80000000200 */
[----:B------:R-:W-:Y:S01]  /*1ce60*/  STSM.16.M88.4 [R0+0x200], R132 ;  /* 0x0002008400007844 */ /* 0x000fe20000000200 */
[----:B------:R-:W-:Y:S01]  /*1ce70*/  BAR.SYNC.DEFER_BLOCKING 0x0 ;  /* 0x0000000000007b1d */ /* 0x000fe20000010000 */
[----:B--2---:R-:W-:-:S02]  /*1ce80*/  IMAD.MOV.U32 R82, RZ, RZ, R77 ;  /* 0x000000ffff527224 */ /* 0x004fc400078e004d */
[----:B------:R-:W-:Y:S02]  /*1ce90*/  IMAD.MOV.U32 R83, RZ, RZ, R79 ;  /* 0x000000ffff537224 */ /* 0x000fe400078e004f */
[----:B------:R-:W-:Y:S02]  /*1cea0*/  IMAD.MOV.U32 R80, RZ, RZ, R93 ;  /* 0x000000ffff507224 */ /* 0x000fe400078e005d */
[----:B------:R-:W-:Y:S01]  /*1ceb0*/  IMAD.MOV.U32 R81, RZ, RZ, R95 ;  /* 0x000000ffff517224 */ /* 0x000fe200078e005f */
[----:B------:R-:W2:Y:S04]  /*1cec0*/  LDS.128 R76, [R2] ;  /* 0x00000000024c7984 */ /* 0x000ea80000000c00 */
[----:B------:R-:W-:Y:S01]  /*1ced0*/  LDS.128 R36, [R2+0x400] ;  /* 0x0004000002247984 */ /* 0x000fe20000000c00 */
[----:B------:R-:W-:Y:S06]  /*1cee0*/  BAR.SYNC.DEFER_BLOCKING 0x0 ;  /* 0x0000000000007b1d */ /* 0x000fec0000010000 */
[----:B------:R1:W-:Y:S04]  /*1cef0*/  STSM.16.M88.4 [R0], R80 ;  /* 0x0000005000007844 */ /* 0x0003e80000000200 */
[----:B------:R3:W-:Y:S01]  /*1cf00*/  STSM.16.M88.4 [R0+0x200], R20 ;  /* 0x0002001400007844 */ /* 0x0007e20000000200 */
[----:B------:R-:W-:Y:S01]  /*1cf10*/  BAR.SYNC.DEFER_BLOCKING 0x0 ;  /* 0x0000000000007b1d */ /* 0x000fe20000010000 */
[----:B-1----:R-:W-:-:S02]  /*1cf20*/  IMAD.MOV.U32 R80, RZ, RZ, R24 ;  /* 0x000000ffff507224 */ /* 0x002fc400078e0018 */
[----:B------:R-:W-:Y:S02]  /*1cf30*/  IMAD.MOV.U32 R81, RZ, RZ, R26 ;  /* 0x000000ffff517224 */ /* 0x000fe400078e001a */
[----:B---3--:R-:W-:Y:S01]  /*1cf40*/  IMAD.MOV.U32 R20, RZ, RZ, R88 ;  /* 0x000000ffff147224 */ /* 0x008fe200078e0058 */
[----:B------:R-:W-:Y:S01]  /*1cf50*/  MOV R23, R10 ;  /* 0x0000000a00177202 */ /* 0x000fe20000000f00 */
[----:B------:R-:W-:Y:S02]  /*1cf60*/  IMAD.MOV.U32 R21, RZ, RZ, R90 ;  /* 0x000000ffff157224 */ /* 0x000fe400078e005a */
[----:B------:R-:W-:Y:S01]  /*1cf70*/  IMAD.MOV.U32 R22, RZ, RZ, R8 ;  /* 0x000000ffff167224 */ /* 0x000fe200078e0008 */
[----:B------:R-:W-:Y:S01]  /*1cf80*/  LEA R3, P6, R4, UR6, 0x2 ;  /* 0x0000000604037c11 */ /* 0x000fe2000f8c10ff */
[----:B------:R-:W1:Y:S04]  /*1cf90*/  LDS.128 R92, [R2] ;  /* 0x00000000025c7984 */ /* 0x000e680000000c00 */
[----:B------:R-:W3:Y:S01]  /*1cfa0*/  LDS.128 R132, [R2+0x400] ;  /* 0x0004000002847984 */ /* 0x000ee20000000c00 */
[----:B------:R-:W-:Y:S01]  /*1cfb0*/  IMAD.MOV.U32 R82, RZ, RZ, R40 ;  /* 0x000000ffff527224 */ /* 0x000fe200078e0028 */
[----:B------:R-:W1:Y:S01]  /*1cfc0*/  LDCU UR6, c[0x0][0x39c] ;  /* 0x00007380ff0677ac */ /* 0x000e620008000800 */
[----:B------:R-:W-:Y:S01]  /*1cfd0*/  BAR.SYNC.DEFER_BLOCKING 0x0 ;  /* 0x0000000000007b1d */ /* 0x000fe20000010000 */
[----:B------:R-:W-:-:S02]  /*1cfe0*/  IMAD.MOV.U32 R83, RZ, RZ, R42 ;  /* 0x000000ffff537224 */ /* 0x000fc400078e002a */
[----:B------:R-:W-:Y:S01]  /*1cff0*/  IMAD R8, R7, UR4, RZ ;  /* 0x0000000407087c24 */ /* 0x000fe2000f8e02ff */
[----:B------:R-:W-:Y:S02]  /*1d000*/  LEA.HI.X.SX32 R42, R4, UR7, 0x2, P6 ;  /* 0x00000007042a7c11 */ /* 0x000fe4000b0f16ff */
[----:B------:R-:W2:Y:S04]  /*1d010*/  LDL.LU R90, [R1+0x7ac] ;  /* 0x0007ac00015a7983 */ /* 0x000ea80000300800 */
[----:B------:R4:W-:Y:S01]  /*1d020*/  STSM.16.M88.4 [R0], R20 ;  /* 0x0000001400007844 */ /* 0x0009e20000000200 */
[----:B------:R-:W-:Y:S01]  /*1d030*/  IMAD.MOV.U32 R7, RZ, RZ, R43 ;  /* 0x000000ffff077224 */ /* 0x000fe200078e002b */
[----:B------:R-:W1:Y:S02]  /*1d040*/  LDCU UR7, c[0x0][0x39c] ;  /* 0x00007380ff0777ac */ /* 0x000e640008000800 */
[----:B------:R-:W-:Y:S01]  /*1d050*/  STSM.16.M88.4 [R0+0x200], R80 ;  /* 0x0002005000007844 */ /* 0x000fe20000000200 */
[C---:B------:R-:W-:Y:S01]  /*1d060*/  LEA R40, P6, R8.reuse, R3, 0x2 ;  /* 0x0000000308287211 */ /* 0x040fe200078c10ff */
[----:B------:R-:W-:Y:S01]  /*1d070*/  IMAD.MOV.U32 R4, RZ, RZ, R25 ;  /* 0x000000ffff047224 */ /* 0x000fe200078e0019 */
[----:B------:R-:W-:Y:S01]  /*1d080*/  BAR.SYNC.DEFER_BLOCKING 0x0 ;  /* 0x0000000000007b1d */ /* 0x000fe20000010000 */
[C---:B------:R-:W-:Y:S01]  /*1d090*/  VIADD R43, R8.reuse, UR4 ;  /* 0x00000004082b7c36 */ /* 0x040fe20008000000 */
[----:B------:R-:W-:-:S02]  /*1d0a0*/  LEA.HI.X.SX32 R41, R8, R42, 0x2, P6 ;  /* 0x0000002a08297211 */ /* 0x000fc400030f16ff */
[----:B----4-:R-:W-:Y:S01]  /*1d0b0*/  MOV R22, R9 ;  /* 0x0000000900167202 */ /* 0x010fe20000000f00 */
[----:B------:R-:W-:Y:S01]  /*1d0c0*/  IMAD.MOV.U32 R23, RZ, RZ, R11 ;  /* 0x000000ffff177224 */ /* 0x000fe200078e000b */
[----:B------:R-:W4:Y:S04]  /*1d0d0*/  LDL.LU R88, [R1+0x7b0] ;  /* 0x0007b00001587983 */ /* 0x000f280000300800 */
[----:B------:R-:W1:Y:S04]  /*1d0e0*/  LDS.128 R8, [R2] ;  /* 0x0000000002087984 */ /* 0x000e680000000c00 */
[----:B------:R-:W-:Y:S01]  /*1d0f0*/  LDS.128 R24, [R2+0x400] ;  /* 0x0004000002187984 */ /* 0x000fe20000000c00 */
[----:B------:R-:W-:-:S02]  /*1d100*/  IMAD.MOV.U32 R20, RZ, RZ, R89 ;  /* 0x000000ffff147224 */ /* 0x000fc400078e0059 */
[----:B------:R-:W-:Y:S01]  /*1d110*/  IMAD.MOV.U32 R21, RZ, RZ, R91 ;  /* 0x000000ffff157224 */ /* 0x000fe200078e005b */
[----:B------:R-:W-:Y:S06]  /*1d120*/  BAR.SYNC.DEFER_BLOCKING 0x0 ;  /* 0x0000000000007b1d */ /* 0x000fec0000010000 */
[----:B------:R-:W-:Y:S04]  /*1d130*/  STSM.16.M88.4 [R0], R20 ;  /* 0x0000001400007844 */ /* 0x000fe80000000200 */
[----:B------:R-:W-:Y:S01]  /*1d140*/  STSM.16.M88.4 [R0+0x200], R4 ;  /* 0x0002000400007844 */ /* 0x000fe20000000200 */
[----:B------:R-:W-:Y:S06]  /*1d150*/  BAR.SYNC.DEFER_BLOCKING 0x0 ;  /* 0x0000000000007b1d */ /* 0x000fec0000010000 */
[----:B------:R3:W-:Y:S04]  /*1d160*/  @P3 STG.E desc[UR8][R40.64], R48 ;  /* 0x0000003028003986 */ /* 0x0007e8000c101908 */
[----:B---3--:R-:W3:Y:S04]  /*1d170*/  LDL.LU R40, [R1+0x7b4] ;  /* 0x0007b40001287983 */ /* 0x008ee80000300800 */
[----:B------:R-:W5:Y:S04]  /*1d180*/  LDL.LU R23, [R1+0x7bc] ;  /* 0x0007bc0001177983 */ /* 0x000f680000300800 */
[----:B------:R-:W5:Y:S04]  /*1d190*/  LDL.LU R21, [R1+0x7c4] ;  /* 0x0007c40001157983 */ /* 0x000f680000300800 */
[----:B------:R-:W5:Y:S04]  /*1d1a0*/  LDL.LU R22, [R1+0x7c8] ;  /* 0x0007c80001167983 */ /* 0x000f680000300800 */
[----:B------:R-:W5:Y:S01]  /*1d1b0*/  LDL.LU R41, [R1+0x7cc] ;  /* 0x0007cc0001297983 */ /* 0x000f620000300800 */
[----:B------:R-:W-:-:S02]  /*1d1c0*/  LEA R4, P6, R43, R3, 0x2 ;  /* 0x000000032b047211 */ /* 0x000fc400078c10ff */
[C---:B------:R-:W-:Y:S02]  /*1d1d0*/  IADD3 R80, PT, PT, R43.reuse, UR4, RZ ;  /* 0x000000042b507c10 */ /* 0x040fe4000fffe0ff */
[----:B------:R-:W-:Y:S02]  /*1d1e0*/  LEA.HI.X.SX32 R5, R43, R42, 0x2, P6 ;  /* 0x0000002a2b057211 */ /* 0x000fe400030f16ff */
[C---:B------:R-:W-:Y:S01]  /*1d1f0*/  LEA R6, P6, R80.reuse, R3, 0x2 ;  /* 0x0000000350067211 */ /* 0x040fe200078c10ff */
[----:B------:R-:W-:-:S03]  /*1d200*/  VIADD R20, R80, UR4 ;  /* 0x0000000450147c36 */ /* 0x000fc60008000000 */
[----:B------:R-:W-:Y:S01]  /*1d210*/  LEA.HI.X.SX32 R7, R80, R42, 0x2, P6 ;  /* 0x0000002a50077211 */ /* 0x000fe200030f16ff */
[----:B------:R1:W-:Y:S01]  /*1d220*/  @P2 STG.E desc[UR8][R4.64], R56 ;  /* 0x0000003804002986 */ /* 0x0003e2000c101908 */
[----:B------:R-:W-:Y:S01]  /*1d230*/  ISETP.LT.AND P3, PT, R146, UR5, !P0 ;  /* 0x0000000592007c0c */ /* 0x000fe2000c761270 */
[----:B------:R-:W2:Y:S01]  /*1d240*/  LDCU UR5, c[0x0][0x39c] ;  /* 0x00007380ff0577ac */ /* 0x000ea20008000800 */
[----:B-1----:R-:W-:Y:S01]  /*1d250*/  ISETP.LT.AND P2, PT, R145, UR6, !P0 ;  /* 0x0000000691007c0c */ /* 0x002fe2000c741270 */
[----:B------:R-:W-:Y:S01]  /*1d260*/  VIADD R0, R20, UR4 ;  /* 0x0000000414007c36 */ /* 0x000fe20008000000 */
[----:B------:R1:W-:Y:S01]  /*1d270*/  @P4 STG.E desc[UR8][R6.64], R49 ;  /* 0x0000003106004986 */ /* 0x0003e2000c101908 */
[----:B------:R-:W4:Y:S01]  /*1d280*/  LDCU UR6, c[0x0][0x39c] ;  /* 0x00007380ff0677ac */ /* 0x000f220008000800 */
[----:B------:R-:W-:Y:S01]  /*1d290*/  ISETP.LT.AND P4, PT, R144, UR7, !P0 ;  /* 0x0000000790007c0c */ /* 0x000fe2000c781270 */
[----:B------:R-:W3:Y:S01]  /*1d2a0*/  LDCU UR7, c[0x0][0x39c] ;  /* 0x00007380ff0777ac */ /* 0x000ee20008000800 */
[----:B------:R-:W-:-:S04]  /*1d2b0*/  LEA R4, P6, R20, R3, 0x2 ;  /* 0x0000000314047211 */ /* 0x000fc800078c10ff */
[----:B------:R-:W-:Y:S01]  /*1d2c0*/  LEA.HI.X.SX32 R5, R20, R42, 0x2, P6 ;  /* 0x0000002a14057211 */ /* 0x000fe200030f16ff */
[C---:B------:R-:W-:Y:S01]  /*1d2d0*/  VIADD R20, R0.reuse, UR4 ;  /* 0x0000000400147c36 */ /* 0x040fe20008000000 */
[----:B-1----:R-:W-:-:S03]  /*1d2e0*/  LEA R6, P6, R0, R3, 0x2 ;  /* 0x0000000300067211 */ /* 0x002fc600078c10ff */
[----:B------:R1:W-:Y:S01]  /*1d2f0*/  @P5 STG.E desc[UR8][R4.64], R57 ;  /* 0x0000003904005986 */ /* 0x0003e2000c101908 */
[----:B------:R-:W-:Y:S01]  /*1d300*/  LEA.HI.X.SX32 R7, R0, R42, 0x2, P6 ;  /* 0x0000002a00077211 */ /* 0x000fe200030f16ff */
[C---:B------:R-:W-:Y:S01]  /*1d310*/  VIADD R0, R20.reuse, UR4 ;  /* 0x0000000414007c36 */ /* 0x040fe20008000000 */
[----:B-1----:R-:W-:-:S04]  /*1d320*/  LEA R4, P6, R20, R3, 0x2 ;  /* 0x0000000314047211 */ /* 0x002fc800078c10ff */
[----:B------:R-:W-:Y:S01]  /*1d330*/  LEA.HI.X.SX32 R5, R20, R42, 0x2, P6 ;  /* 0x0000002a14057211 */ /* 0x000fe200030f16ff */
[----:B------:R1:W-:Y:S01]  /*1d340*/  @P1 STG.E desc[UR8][R6.64], R50 ;  /* 0x0000003206001986 */ /* 0x0003e2000c101908 */
[----:B------:R-:W-:-:S03]  /*1d350*/  VIADD R20, R0, UR4 ;  /* 0x0000000400147c36 */ /* 0x000fc60008000000 */
[----:B------:R1:W-:Y:S02]  /*1d360*/  @P3 STG.E desc[UR8][R4.64], R58 ;  /* 0x0000003a04003986 */ /* 0x0003e4000c101908 */
[----:B-1----:R-:W-:-:S04]  /*1d370*/  LEA R6, P6, R0, R3, 0x2 ;  /* 0x0000000300067211 */ /* 0x002fc800078c10ff */
[----:B------:R-:W-:Y:S01]  /*1d380*/  LEA.HI.X.SX32 R7, R0, R42, 0x2, P6 ;  /* 0x0000002a00077211 */ /* 0x000fe200030f16ff */
[C---:B------:R-:W-:Y:S01]  /*1d390*/  VIADD R0, R20.reuse, UR4 ;  /* 0x0000000414007c36 */ /* 0x040fe20008000000 */
[----:B------:R-:W-:-:S03]  /*1d3a0*/  LEA R4, P6, R20, R3, 0x2 ;  /* 0x0000000314047211 */ /* 0x000fc600078c10ff */
[----:B------:R1:W-:Y:S01]  /*1d3b0*/  @P2 STG.E desc[UR8][R6.64], R51 ;  /* 0x0000003306002986 */ /* 0x0003e2000c101908 */
[----:B------:R-:W-:Y:S02]  /*1d3c0*/  LEA.HI.X.SX32 R5, R20, R42, 0x2, P6 ;  /* 0x0000002a14057211 */ /* 0x000fe400030f16ff */
[----:B-1----:R-:W-:-:S04]  /*1d3d0*/  LEA R6, P6, R0, R3, 0x2 ;  /* 0x0000000300067211 */ /* 0x002fc800078c10ff */
[C---:B------:R-:W-:Y:S01]  /*1d3e0*/  LEA.HI.X.SX32 R7, R0.reuse, R42, 0x2, P6 ;  /* 0x0000002a00077211 */ /* 0x040fe200030f16ff */
[----:B------:R1:W-:Y:S01]  /*1d3f0*/  @P4 STG.E desc[UR8][R4.64], R59 ;  /* 0x0000003b04004986 */ /* 0x0003e2000c101908 */
[----:B------:R-:W-:-:S04]  /*1d400*/  IADD3 R20, PT, PT, R0, UR4, RZ ;  /* 0x0000000400147c10 */ /* 0x000fc8000fffe0ff */
[----:B-1----:R-:W-:-:S04]  /*1d410*/  LEA R4, P6, R20, R3, 0x2 ;  /* 0x0000000314047211 */ /* 0x002fc800078c10ff */
[----:B------:R-:W-:Y:S02]  /*1d420*/  LEA.HI.X.SX32 R5, R20, R42, 0x2, P6 ;  /* 0x0000002a14057211 */ /* 0x000fe400030f16ff */
[----:B--2---:R-:W-:Y:S01]  /*1d430*/  ISETP.LT.AND P5, PT, R90, UR5, !P0 ;  /* 0x000000055a007c0c */ /* 0x004fe2000c7a1270 */
[----:B------:R-:W5:-:S12]  /*1d440*/  LDCU UR5, c[0x0][0x39c] ;  /* 0x00007380ff0577ac */ /* 0x000f580008000800 */
[----:B------:R1:W-:Y:S01]  /*1d450*/  @P5 STG.E desc[UR8][R6.64], R52 ;  /* 0x0000003406005986 */ /* 0x0003e2000c101908 */
[----:B----4-:R-:W-:Y:S01]  /*1d460*/  ISETP.LT.AND P1, PT, R88, UR6, !P0 ;  /* 0x0000000658007c0c */ /* 0x010fe2000c721270 */
[----:B------:R-:W2:-:S12]  /*1d470*/  LDCU UR6, c[0x0][0x39c] ;  /* 0x00007380ff0677ac */ /* 0x000e980008000800 */
[----:B------:R4:W-:Y:S01]  /*1d480*/  @P1 STG.E desc[UR8][R4.64], R44 ;  /* 0x0000002c04001986 */ /* 0x0009e2000c101908 */
[----:B---3--:R-:W-:Y:S01]  /*1d490*/  ISETP.LT.AND P3, PT, R40, UR7, !P0 ;  /* 0x0000000728007c0c */ /* 0x008fe2000c761270 */
[----:B------:R-:W3:Y:S02]  /*1d4a0*/  LDCU UR7, c[0x0][0x39c] ;  /* 0x00007380ff0777ac */ /* 0x000ee40008000800 */
[----:B------:R-:W4:Y:S01]  /*1d4b0*/  LDL.LU R40, [R1+0x7d4] ;  /* 0x0007d40001287983 */ /* 0x000f220000300800 */
[----:B-----5:R-:W-:Y:S01]  /*1d4c0*/  ISETP.LT.AND P2, PT, R23, UR5, !P0 ;  /* 0x0000000517007c0c */ /* 0x020fe2000c741270 */
[----:B------:R-:W5:Y:S02]  /*1d4d0*/  LDCU UR5, c[0x0][0x39c] ;  /* 0x00007380ff0577ac */ /* 0x000f640008000800 */
[----:B------:R-:W4:Y:S01]  /*1d4e0*/  LDL.LU R23, [R1+0x7d8] ;  /* 0x0007d80001177983 */ /* 0x000f220000300800 */
[----:B--2---:R-:W-:Y:S01]  /*1d4f0*/  ISETP.LT.AND P4, PT, R21, UR6, !P0 ;  /* 0x0000000615007c0c */ /* 0x004fe2000c781270 */
[----:B------:R-:W2:Y:S02]  /*1d500*/  LDCU UR6, c[0x0][0x39c] ;  /* 0x00007380ff0677ac */ /* 0x000ea40008000800 */
[----:B------:R-:W4:Y:S01]  /*1d510*/  LDL.LU R21, [R1+0x7dc] ;  /* 0x0007dc0001157983 */ /* 0x000f220000300800 */
[----:B---3--:R-:W-:Y:S01]  /*1d520*/  ISETP.LT.AND P5, PT, R22, UR7, !P0 ;  /* 0x0000000716007c0c */ /* 0x008fe2000c7a1270 */
[----:B------:R-:W-:-:S02]  /*1d530*/  VIADD R0, R20, UR4 ;  /* 0x0000000414007c36 */ /* 0x000fc40008000000 */
[----:B------:R-:W3:Y:S01]  /*1d540*/  LDL.LU R22, [R1+0x7d0] ;  /* 0x0007d00001167983 */ /* 0x000ee20000300800 */
[----:B------:R-:W2:Y:S01]  /*1d550*/  LDCU UR7, c[0x0][0x39c] ;  /* 0x00007380ff0777ac */ /* 0x000ea20008000800 */
[----:B-----5:R-:W-:Y:S02]  /*1d560*/  ISETP.LT.AND P1, PT, R41, UR5, !P0 ;  /* 0x0000000529007c0c */ /* 0x020fe4000c721270 */
[----:B------:R-:W5:Y:S01]  /*1d570*/  LDL.LU R41, [R1+0x7e4] ;  /* 0x0007e40001297983 */ /* 0x000f620000300800 */
[CC--:B-1----:R-:W-:Y:S01]  /*1d580*/  LEA R6, P6, R0.reuse, R3.reuse, 0x2 ;  /* 0x0000000300067211 */ /* 0x0c2fe200078c10ff */
[C---:B------:R-:W-:Y:S01]  /*1d590*/  VIADD R20, R0.reuse, UR4 ;  /* 0x0000000400147c36 */ /* 0x040fe20008000000 */
[----:B------:R-:W1:Y:S02]  /*1d5a0*/  LDCU UR5, c[0x0][0x39c] ;  /* 0x00007380ff0577ac */ /* 0x000e640008000800 */
[----:B------:R-:W-:Y:S01]  /*1d5b0*/  LEA.HI.X.SX32 R7, R0, R42, 0x2, P6 ;  /* 0x0000002a00077211 */ /* 0x000fe200030f16ff */
[C---:B------:R-:W-:Y:S01]  /*1d5c0*/  VIADD R0, R20.reuse, UR4 ;  /* 0x0000000414007c36 */ /* 0x040fe20008000000 */
[----:B----4-:R-:W-:-:S03]  /*1d5d0*/  LEA R4, P6, R20, R3, 0x2 ;  /* 0x0000000314047211 */ /* 0x010fc600078c10ff */
[----:B------:R4:W-:Y:S01]  /*1d5e0*/  @P3 STG.E desc[UR8][R6.64], R53 ;  /* 0x0000003506003986 */ /* 0x0009e2000c101908 */
[----:B------:R-:W-:Y:S01]  /*1d5f0*/  LEA.HI.X.SX32 R5, R20, R42, 0x2, P6 ;  /* 0x0000002a14057211 */ /* 0x000fe200030f16ff */
[----:B------:R-:W-:-:S04]  /*1d600*/  VIADD R20, R0, UR4 ;  /* 0x0000000400147c36 */ /* 0x000fc80008000000 */
[----:B------:R1:W-:Y:S01]  /*1d610*/  @P2 STG.E desc[UR8][R4.64], R45 ;  /* 0x0000002d04002986 */ /* 0x0003e2000c101908 */
[----:B----4-:R-:W-:-:S04]  /*1d620*/  LEA R6, P6, R0, R3, 0x2 ;  /* 0x0000000300067211 */ /* 0x010fc800078c10ff */
[----:B------:R-:W-:Y:S02]  /*1d630*/  LEA.HI.X.SX32 R7, R0, R42, 0x2, P6 ;  /* 0x0000002a00077211 */ /* 0x000fe400030f16ff */
[----:B-1----:R-:W-:-:S04]  /*1d640*/  LEA R4, P6, R20, R3, 0x2 ;  /* 0x0000000314047211 */ /* 0x002fc800078c10ff */
[C---:B------:R-:W-:Y:S01]  /*1d650*/  LEA.HI.X.SX32 R5, R20.reuse, R42, 0x2, P6 ;  /* 0x0000002a14057211 */ /* 0x040fe200030f16ff */
[----:B------:R1:W-:Y:S04]  /*1d660*/  @P4 STG.E desc[UR8][R6.64], R54 ;  /* 0x0000003606004986 */ /* 0x0003e8000c101908 */
[----:B------:R4:W-:Y:S01]  /*1d670*/  @P5 STG.E desc[UR8][R4.64], R46 ;  /* 0x0000002e04005986 */ /* 0x0009e2000c101908 */
[----:B------:R-:W-:-:S05]  /*1d680*/  VIADD R0, R20, UR4 ;  /* 0x0000000414007c36 */ /* 0x000fca0008000000 */
[----:B-1----:R-:W-:-:S04]  /*1d690*/  LEA R6, P6, R0, R3, 0x2 ;  /* 0x0000000300067211 */ /* 0x002fc800078c10ff */
[----:B------:R-:W-:-:S05]  /*1d6a0*/  LEA.HI.X.SX32 R7, R0, R42, 0x2, P6 ;  /* 0x0000002a00077211 */ /* 0x000fca00030f16ff */
[----:B------:R1:W-:Y:S01]  /*1d6b0*/  @P1 STG.E desc[UR8][R6.64], R55 ;  /* 0x0000003706001986 */ /* 0x0003e2000c101908 */
[----:B--2---:R-:W-:Y:S01]  /*1d6c0*/  ISETP.LT.AND P3, PT, R40, UR6, !P0 ;  /* 0x0000000628007c0c */ /* 0x004fe2000c761270 */
[----:B------:R-:W3:Y:S02]  /*1d6d0*/  LDCU UR6, c[0x0][0x39c] ;  /* 0x00007380ff0677ac */ /* 0x000ee40008000800 */
[----:B------:R-:W2:Y:S01]  /*1d6e0*/  LDL.LU R40, [R1+0x7ec] ;  /* 0x0007ec0001287983 */ /* 0x000ea20000300800 */
[----:B------:R-:W-:Y:S01]  /*1d6f0*/  ISETP.LT.AND P2, PT, R23, UR7, !P0 ;  /* 0x0000000717007c0c */ /* 0x000fe2000c741270 */
[----:B------:R-:W5:Y:S02]  /*1d700*/  LDCU UR7, c[0x0][0x39c] ;  /* 0x00007380ff0777ac */ /* 0x000f640008000800 */
[----:B------:R-:W2:Y:S01]  /*1d710*/  LDL.LU R23, [R1+0x7f0] ;  /* 0x0007f00001177983 */ /* 0x000ea20000300800 */
[----:B------:R-:W-:Y:S01]  /*1d720*/  ISETP.LT.AND P4, PT, R21, UR5, !P0 ;  /* 0x0000000515007c0c */ /* 0x000fe2000c781270 */
[----:B------:R-:W2:Y:S02]  /*1d730*/  LDCU UR5, c[0x0][0x39c] ;  /* 0x00007380ff0577ac */ /* 0x000ea40008000800 */
[----:B------:R-:W2:Y:S01]  /*1d740*/  LDL.LU R21, [R1+0x7f4] ;  /* 0x0007f40001157983 */ /* 0x000ea20000300800 */
[----:B---3--:R-:W-:Y:S01]  /*1d750*/  ISETP.LT.AND P5, PT, R22, UR6, !P0 ;  /* 0x0000000616007c0c */ /* 0x008fe2000c7a1270 */
[----:B------:R-:W-:-:S02]  /*1d760*/  VIADD R20, R0, UR4 ;  /* 0x0000000400147c36 */ /* 0x000fc40008000000 */
[----:B------:R-:W3:Y:S01]  /*1d770*/  LDL.LU R22, [R1+0x7fc] ;  /* 0x0007fc0001167983 */ /* 0x000ee20000300800 */
[----:B------:R-:W2:Y:S01]  /*1d780*/  LDCU UR6, c[0x0][0x39c] ;  /* 0x00007380ff0677ac */ /* 0x000ea20008000800 */
[----:B-----5:R-:W-:Y:S02]  /*1d790*/  ISETP.LT.AND P1, PT, R41, UR7, !P0 ;  /* 0x0000000729007c0c */ /* 0x020fe4000c721270 */
[----:B------:R-:W5:Y:S01]  /*1d7a0*/  LDL.LU R41, [R1+0x804] ;  /* 0x0008040001297983 */ /* 0x000f620000300800 */
[CC--:B----4-:R-:W-:Y:S01]  /*1d7b0*/  LEA R4, P6, R20.reuse, R3.reuse, 0x2 ;  /* 0x0000000314047211 */ /* 0x0d0fe200078c10ff */
[----:B------:R-:W4:Y:S01]  /*1d7c0*/  LDCU UR7, c[0x0][0x39c] ;  /* 0x00007380ff0777ac */ /* 0x000f220008000800 */
[C---:B------:R-:W-:Y:S02]  /*1d7d0*/  IADD3 R0, PT, PT, R20.reuse, UR4, RZ ;  /* 0x0000000414007c10 */ /* 0x040fe4000fffe0ff */
[----:B------:R-:W-:Y:S02]  /*1d7e0*/  LEA.HI.X.SX32 R5, R20, R42, 0x2, P6 ;  /* 0x0000002a14057211 */ /* 0x000fe400030f16ff */
[C---:B-1----:R-:W-:Y:S01]  /*1d7f0*/  LEA R6, P6, R0.reuse, R3, 0x2 ;  /* 0x0000000300067211 */ /* 0x042fe200078c10ff */
[----:B------:R-:W-:-:S02]  /*1d800*/  VIADD R20, R0, UR4 ;  /* 0x0000000400147c36 */ /* 0x000fc40008000000 */
[----:B------:R1:W-:Y:S01]  /*1d810*/  @P3 STG.E desc[UR8][R4.64], R47 ;  /* 0x0000002f04003986 */ /* 0x0003e2000c101908 */
[----:B------:R-:W-:Y:S01]  /*1d820*/  LEA.HI.X.SX32 R7, R0, R42, 0x2, P6 ;  /* 0x0000002a00077211 */ /* 0x000fe200030f16ff */
[----:B------:R-:W-:-:S04]  /*1d830*/  VIADD R0, R20, UR4 ;  /* 0x0000000414007c36 */ /* 0x000fc80008000000 */
[----:B------:R4:W-:Y:S01]  /*1d840*/  @P2 STG.E desc[UR8][R6.64], R68 ;  /* 0x0000004406002986 */ /* 0x0009e2000c101908 */
[----:B-1----:R-:W-:-:S04]  /*1d850*/  LEA R4, P6, R20, R3, 0x2 ;  /* 0x0000000314047211 */ /* 0x002fc800078c10ff */
[----:B------:R-:W-:Y:S02]  /*1d860*/  LEA.HI.X.SX32 R5, R20, R42, 0x2, P6 ;  /* 0x0000002a14057211 */ /* 0x000fe400030f16ff */
[----:B----4-:R-:W-:-:S04]  /*1d870*/  LEA R6, P6, R0, R3, 0x2 ;  /* 0x0000000300067211 */ /* 0x010fc800078c10ff */
        /* <DEDUP_REMOVED lines=23> */
[C---:B------:R-:W-:Y:S01]  /*1d9f0*/  VIADD R20, R0.reuse, UR4 ;  /* 0x0000000400147c36 */ /* 0x040fe20008000000 */
[----:B------:R-:W4:Y:S02]  /*1da00*/  LDCU UR6, c[0x0][0x39c] ;  /* 0x00007380ff0677ac */ /* 0x000f240008000800 */
[----:B------:R-:W-:Y:S01]  /*1da10*/  LEA.HI.X.SX32 R7, R0, R42, 0x2, P6 ;  /* 0x0000002a00077211 */ /* 0x000fe200030f16ff */
[C---:B------:R-:W-:Y:S01]  /*1da20*/  VIADD R0, R20.reuse, UR4 ;  /* 0x0000000414007c36 */ /* 0x040fe20008000000 */
[----:B-1----:R-:W-:-:S03]  /*1da30*/  LEA R4, P6, R20, R3, 0x2 ;  /* 0x0000000314047211 */ /* 0x002fc600078c10ff */
[----:B------:R1:W-:Y:S01]  /*1da40*/  @P3 STG.E desc[UR8][R6.64], R70 ;  /* 0x0000004606003986 */ /* 0x0003e2000c101908 */
[----:B------:R-:W-:Y:S02]  /*1da50*/  LEA.HI.X.SX32 R5, R20, R42, 0x2, P6 ;  /* 0x0000002a14057211 */ /* 0x000fe400030f16ff */
[----:B------:R-:W-:-:S03]  /*1da60*/  IADD3 R20, PT, PT, R0, UR4, RZ ;  /* 0x0000000400147c10 */ /* 0x000fc6000fffe0ff */
        /* <DEDUP_REMOVED lines=56> */
[----:B------:R-:W3:Y:S02]  /*1ddf0*/  LDCU UR6, c[0x0][0x39c] ;  /* 0x00007380ff0677ac */ /* 0x000ee40008000800 */
[----:B------:R-:W2:Y:S01]  /*1de00*/  LDL.LU R22, [R1+0x854] ;  /* 0x0008540001167983 */ /* 0x000ea20000300800 */
[----:B-----5:R-:W-:Y:S01]  /*1de10*/  ISETP.LT.AND P1, PT, R41, UR7, !P0 ;  /* 0x0000000729007c0c */ /* 0x020fe2000c721270 */
[----:B------:R-:W5:Y:S02]  /*1de20*/  LDCU UR7, c[0x0][0x39c] ;  /* 0x00007380ff0777ac */ /* 0x000f640008000800 */
[----:B------:R-:W2:Y:S01]  /*1de30*/  LDL.LU R41, [R1+0x85c] ;  /* 0x00085c0001297983 */ /* 0x000ea20000300800 */
[----:B------:R-:W-:-:S04]  /*1de40*/  IADD3 R0, PT, PT, R20, UR4, RZ ;  /* 0x0000000414007c10 */ /* 0x000fc8000fffe0ff */
[C---:B----4-:R-:W-:Y:S01]  /*1de50*/  LEA R6, P6, R0.reuse, R3, 0x2 ;  /* 0x0000000300067211 */ /* 0x050fe200078c10ff */
[----:B------:R-:W-:-:S03]  /*1de60*/  VIADD R20, R0, UR4 ;  /* 0x0000000400147c36 */ /* 0x000fc60008000000 */
        /* <DEDUP_REMOVED lines=18> */
[----:B------:R-:W2:Y:S02]  /*1df90*/  LDCU UR5, c[0x0][0x39c] ;  /* 0x00007380ff0577ac */ /* 0x000ea40008000800 */
[----:B------:R-:W4:Y:S01]  /*1dfa0*/  LDL.LU R40, [R1+0x864] ;  /* 0x0008640001287983 */ /* 0x000f220000300800 */
[----:B---3--:R-:W-:Y:S01]  /*1dfb0*/  ISETP.LT.AND P2, PT, R23, UR6, !P0 ;  /* 0x0000000617007c0c */ /* 0x008fe2000c741270 */
[----:B------:R-:W3:Y:S02]  /*1dfc0*/  LDCU UR6, c[0x0][0x39c] ;  /* 0x00007380ff0677ac */ /* 0x000ee40008000800 */
[----:B------:R-:W4:Y:S01]  /*1dfd0*/  LDL.LU R23, [R1+0x868] ;  /* 0x0008680001177983 */ /* 0x000f220000300800 */
[----:B-----5:R-:W-:Y:S01]  /*1dfe0*/  ISETP.LT.AND P4, PT, R21, UR7, !P0 ;  /* 0x0000000715007c0c */ /* 0x020fe2000c781270 */
[----:B------:R-:W5:Y:S02]  /*1dff0*/  LDCU UR7, c[0x0][0x39c] ;  /* 0x00007380ff0777ac */ /* 0x000f640008000800 */
[----:B------:R-:W4:Y:S01]  /*1e000*/  LDL.LU R21, [R1+0x86c] ;  /* 0x00086c0001157983 */ /* 0x000f220000300800 */
[----:B--2---:R-:W-:Y:S01]  /*1e010*/  ISETP.LT.AND P5, PT, R22, UR5, !P0 ;  /* 0x0000000516007c0c */ /* 0x004fe2000c7a1270 */
[----:B------:R-:W-:-:S02]  /*1e020*/  VIADD R20, R0, UR4 ;  /* 0x0000000400147c36 */ /* 0x000fc40008000000 */
[----:B------:R-:W2:Y:S01]  /*1e030*/  LDL.LU R22, [R1+0x874] ;  /* 0x0008740001167983 */ /* 0x000ea20000300800 */
[----:B------:R-:W4:Y:S01]  /*1e040*/  LDCU UR5, c[0x0][0x39c] ;  /* 0x00007380ff0577ac */ /* 0x000f220008000800 */
[----:B---3--:R-:W-:Y:S02]  /*1e050*/  ISETP.LT.AND P1, PT, R41, UR6, !P0 ;  /* 0x0000000629007c0c */ /* 0x008fe4000c721270 */
[----:B------:R-:W3:Y:S01]  /*1e060*/  LDL.LU R41, [R1+0x87c] ;  /* 0x00087c0001297983 */ /* 0x000ee20000300800 */
[CC--:B----4-:R-:W-:Y:S01]  /*1e070*/  LEA R4, P6, R20.reuse, R3.reuse, 0x2 ;  /* 0x0000000314047211 */ /* 0x0d0fe200078c10ff */
[C---:B------:R-:W-:Y:S01]  /*1e080*/  VIADD R0, R20.reuse, UR4 ;  /* 0x0000000414007c36 */ /* 0x040fe20008000000 */
[----:B------:R-:W4:Y:S02]  /*1e090*/  LDCU UR6, c[0x0][0x39c] ;  /* 0x00007380ff0677ac */ /* 0x000f240008000800 */
[----:B------:R-:W-:Y:S02]  /*1e0a0*/  LEA.HI.X.SX32 R5, R20, R42, 0x2, P6 ;  /* 0x0000002a14057211 */ /* 0x000fe400030f16ff */
[----:B-1----:R-:W-:-:S02]  /*1e0b0*/  LEA R6, P6, R0, R3, 0x2 ;  /* 0x0000000300067211 */ /* 0x002fc400078c10ff */
[C---:B------:R-:W-:Y:S01]  /*1e0c0*/  IADD3 R20, PT, PT, R0.reuse, UR4, RZ ;  /* 0x0000000400147c10 */ /* 0x040fe2000fffe0ff */
[----:B------:R1:W-:Y:S01]  /*1e0d0*/  @P3 STG.E desc[UR8][R4.64], R109 ;  /* 0x0000006d04003986 */ /* 0x0003e2000c101908 */
[----:B------:R-:W-:-:S03]  /*1e0e0*/  LEA.HI.X.SX32 R7, R0, R42, 0x2, P6 ;  /* 0x0000002a00077211 */ /* 0x000fc600030f16ff */
[C---:B------:R-:W-:Y:S02]  /*1e0f0*/  VIADD R0, R20.reuse, UR4 ;  /* 0x0000000414007c36 */ /* 0x040fe40008000000 */
[----:B------:R5:W-:Y:S01]  /*1e100*/  @P2 STG.E desc[UR8][R6.64], R106 ;  /* 0x0000006a06002986 */ /* 0x000be2000c101908 */
[----:B-1----:R-:W-:-:S04]  /*1e110*/  LEA R4, P6, R20, R3, 0x2 ;  /* 0x0000000314047211 */ /* 0x002fc800078c10ff */
[----:B------:R-:W-:Y:S02]  /*1e120*/  LEA.HI.X.SX32 R5, R20, R42, 0x2, P6 ;  /* 0x0000002a14057211 */ /* 0x000fe400030f16ff */
[----:B-----5:R-:W-:-:S04]  /*1e130*/  LEA R6, P6, R0, R3, 0x2 ;  /* 0x0000000300067211 */ /* 0x020fc800078c10ff */
[C---:B------:R-:W-:Y:S01]  /*1e140*/  LEA.HI.X.SX32 R7, R0.reuse, R42, 0x2, P6 ;  /* 0x0000002a00077211 */ /* 0x040fe200030f16ff */
[----:B------:R1:W-:Y:S04]  /*1e150*/  @P4 STG.E desc[UR8][R4.64], R110 ;  /* 0x0000006e04004986 */ /* 0x0003e8000c101908 */
[----:B------:R5:W-:Y:S01]  /*1e160*/  @P5 STG.E desc[UR8][R6.64], R107 ;  /* 0x0000006b06005986 */ /* 0x000be2000c101908 */
[----:B------:R-:W-:-:S05]  /*1e170*/  VIADD R20, R0, UR4 ;  /* 0x0000000400147c36 */ /* 0x000fca0008000000 */
[----:B-1----:R-:W-:-:S04]  /*1e180*/  LEA R4, P6, R20, R3, 0x2 ;  /* 0x0000000314047211 */ /* 0x002fc800078c10ff */
[----:B------:R-:W-:-:S05]  /*1e190*/  LEA.HI.X.SX32 R5, R20, R42, 0x2, P6 ;  /* 0x0000002a14057211 */ /* 0x000fca00030f16ff */
[----:B------:R1:W-:Y:S01]  /*1e1a0*/  @P1 STG.E desc[UR8][R4.64], R111 ;  /* 0x0000006f04001986 */ /* 0x0003e2000c101908 */
[----:B------:R-:W-:Y:S01]  /*1e1b0*/  ISETP.LT.AND P3, PT, R40, UR7, !P0 ;  /* 0x0000000728007c0c */ /* 0x000fe2000c761270 */
[----:B------:R-:W2:Y:S02]  /*1e1c0*/  LDCU UR7, c[0x0][0x39c] ;  /* 0x00007380ff0777ac */ /* 0x000ea40008000800 */
[----:B------:R-:W5:Y:S01]  /*1e1d0*/  LDL.LU R40, [R1+0x880] ;  /* 0x0008800001287983 */ /* 0x000f620000300800 */
[----:B------:R-:W-:Y:S01]  /*1e1e0*/  ISETP.LT.AND P2, PT, R23, UR5, !P0 ;  /* 0x0000000517007c0c */ /* 0x000fe2000c741270 */
[----:B------:R-:W3:Y:S02]  /*1e1f0*/  LDCU UR5, c[0x0][0x39c] ;  /* 0x00007380ff0577ac */ /* 0x000ee40008000800 */
[----:B------:R-:W5:Y:S01]  /*1e200*/  LDL.LU R23, [R1+0x884] ;  /* 0x0008840001177983 */ /* 0x000f620000300800 */
[----:B----4-:R-:W-:Y:S01]  /*1e210*/  ISETP.LT.AND P4, PT, R21, UR6, !P0 ;  /* 0x0000000615007c0c */ /* 0x010fe2000c781270 */
[----:B------:R-:W4:Y:S02]  /*1e220*/  LDCU UR6, c[0x0][0x39c] ;  /* 0x00007380ff0677ac */ /* 0x000f240008000800 */
[----:B------:R-:W5:Y:S01]  /*1e230*/  LDL.LU R21, [R1+0x888] ;  /* 0x0008880001157983 */ /* 0x000f620000300800 */
[----:B--2---:R-:W-:Y:S01]  /*1e240*/  ISETP.LT.AND P5, PT, R22, UR7, !P0 ;  /* 0x0000000716007c0c */ /* 0x004fe2000c7a1270 */
[----:B------:R-:W-:-:S02]  /*1e250*/  VIADD R0, R20, UR4 ;  /* 0x0000000414007c36 */ /* 0x000fc40008000000 */
[----:B------:R-:W2:Y:S01]  /*1e260*/  LDL.LU R22, [R1+0x878] ;  /* 0x0008780001167983 */ /* 0x000ea20000300800 */
[----:B------:R-:W4:Y:S01]  /*1e270*/  LDCU UR7, c[0x0][0x39c] ;  /* 0x00007380ff0777ac */ /* 0x000f220008000800 */
[----:B---3--:R-:W-:Y:S02]  /*1e280*/  ISETP.LT.AND P1, PT, R41, UR5, !P0 ;  /* 0x0000000529007c0c */ /* 0x008fe4000c721270 */
[----:B------:R-:W3:Y:S01]  /*1e290*/  LDL.LU R45, [R1+0x870] ;  /* 0x00087000012d7983 */ /* 0x000ee20000300800 */
[CC--:B-----5:R-:W-:Y:S01]  /*1e2a0*/  LEA R6, P6, R0.reuse, R3.reuse, 0x2 ;  /* 0x0000000300067211 */ /* 0x0e0fe200078c10ff */
[C---:B------:R-:W-:Y:S01]  /*1e2b0*/  VIADD R20, R0.reuse, UR4 ;  /* 0x0000000400147c36 */ /* 0x040fe20008000000 */
[----:B------:R-:W5:Y:S01]  /*1e2c0*/  LDCU UR5, c[0x0][0x39c] ;  /* 0x00007380ff0577ac */ /* 0x000f620008000800 */
[----:B------:R-:W3:Y:S04]  /*1e2d0*/  LDL.LU R44, [R1+0x860] ;  /* 0x00086000012c7983 */ /* 0x000ee80000300800 */
[----:B------:R-:W3:Y:S01]  /*1e2e0*/  LDL.LU R41, [R1+0x858] ;  /* 0x0008580001297983 */ /* 0x000ee20000300800 */
[-C--:B------:R-:W-:Y:S01]  /*1e2f0*/  LEA.HI.X.SX32 R7, R0, R42.reuse, 0x2, P6 ;  /* 0x0000002a00077211 */ /* 0x080fe200030f16ff */
[C---:B------:R-:W-:Y:S01]  /*1e300*/  VIADD R0, R20.reuse, UR4 ;  /* 0x0000000414007c36 */ /* 0x040fe20008000000 */
[C---:B-1----:R-:W-:Y:S01]  /*1e310*/  LEA R4, P6, R20.reuse, R3, 0x2 ;  /* 0x0000000314047211 */ /* 0x042fe200078c10ff */
[----:B------:R-:W3:Y:S04]  /*1e320*/  LDL.LU R43, [R1+0x848] ;  /* 0x00084800012b7983 */ /* 0x000ee80000300800 */
[----:B------:R1:W-:Y:S01]  /*1e330*/  @P3 STG.E desc[UR8][R6.64], R100 ;  /* 0x0000006406003986 */ /* 0x0003e2000c101908 */
[----:B------:R-:W-:Y:S01]  /*1e340*/  LEA.HI.X.SX32 R5, R20, R42, 0x2, P6 ;  /* 0x0000002a14057211 */ /* 0x000fe200030f16ff */
[----:B------:R-:W-:-:S04]  /*1e350*/  VIADD R20, R0, UR4 ;  /* 0x0000000400147c36 */ /* 0x000fc80008000000 */
[----:B------:R4:W-:Y:S01]  /*1e360*/  @P2 STG.E desc[UR8][R4.64], R96 ;  /* 0x0000006004002986 */ /* 0x0009e2000c101908 */
[----:B-1----:R-:W-:-:S04]  /*1e370*/  LEA R6, P6, R0, R3, 0x2 ;  /* 0x0000000300067211 */ /* 0x002fc800078c10ff */
[-C--:B------:R-:W-:Y:S02]  /*1e380*/  LEA.HI.X.SX32 R7, R0, R42.reuse, 0x2, P6 ;  /* 0x0000002a00077211 */ /* 0x080fe400030f16ff */
[CC--:B----4-:R-:W-:Y:S02]  /*1e390*/  LEA R4, P6, R20.reuse, R3.reuse, 0x2 ;  /* 0x0000000314047211 */ /* 0x0d0fe400078c10ff */
[C---:B------:R-:W-:Y:S02]  /*1e3a0*/  IADD3 R0, PT, PT, R20.reuse, UR4, RZ ;  /* 0x0000000414007c10 */ /* 0x040fe4000fffe0ff */
[----:B------:R-:W-:Y:S01]  /*1e3b0*/  LEA.HI.X.SX32 R5, R20, R42, 0x2, P6 ;  /* 0x0000002a14057211 */ /* 0x000fe200030f16ff */
[----:B------:R1:W-:Y:S01]  /*1e3c0*/  @P4 STG.E desc[UR8][R6.64], R101 ;  /* 0x0000006506004986 */ /* 0x0003e2000c101908 */
[----:B------:R-:W-:-:S03]  /*1e3d0*/  LEA R20, P6, R0, R3, 0x2 ;  /* 0x0000000300147211 */ /* 0x000fc600078c10ff */
[----:B------:R4:W-:Y:S01]  /*1e3e0*/  @P5 STG.E desc[UR8][R4.64], R97 ;  /* 0x0000006104005986 */ /* 0x0009e2000c101908 */
[----:B------:R-:W-:Y:S01]  /*1e3f0*/  ISETP.LT.AND P3, PT, R40, UR6, !P0 ;  /* 0x0000000628007c0c */ /* 0x000fe2000c761270 */
[----:B------:R-:W2:Y:S02]  /*1e400*/  LDCU UR6, c[0x0][0x39c] ;  /* 0x00007380ff0677ac */ /* 0x000ea40008000800 */
[----:B------:R-:W4:Y:S01]  /*1e410*/  LDL.LU R40, [R1+0x840] ;  /* 0x0008400001287983 */ /* 0x000f220000300800 */
[----:B------:R-:W-:Y:S01]  /*1e420*/  ISETP.LT.AND P2, PT, R23, UR7, !P0 ;  /* 0x0000000717007c0c */ /* 0x000fe2000c741270 */
[----:B------:R-:W3:Y:S01]  /*1e430*/  LDCU UR7, c[0x0][0x39c] ;  /* 0x00007380ff0777ac */ /* 0x000ee20008000800 */
[C---:B------:R-:W-:Y:S01]  /*1e440*/  VIADD R23, R0.reuse, UR4 ;  /* 0x0000000400177c36 */ /* 0x040fe20008000000 */
[----:B-----5:R-:W-:Y:S01]  /*1e450*/  ISETP.LT.AND P4, PT, R21, UR5, !P0 ;  /* 0x0000000515007c0c */ /* 0x020fe2000c781270 */
[----:B------:R-:W5:Y:S01]  /*1e460*/  LDCU UR5, c[0x0][0x39c] ;  /* 0x00007380ff0577ac */ /* 0x000f620008000800 */
[----:B------:R-:W-:Y:S01]  /*1e470*/  LEA.HI.X.SX32 R21, R0, R42, 0x2, P6 ;  /* 0x0000002a00157211 */ /* 0x000fe200030f16ff */
[C---:B------:R-:W-:Y:S01]  /*1e480*/  VIADD R0, R23.reuse, UR4 ;  /* 0x0000000417007c36 */ /* 0x040fe20008000000 */
[----:B--2---:R-:W-:Y:S01]  /*1e490*/  ISETP.LT.AND P5, PT, R22, UR6, !P0 ;  /* 0x0000000616007c0c */ /* 0x004fe2000c7a1270 */
[----:B------:R-:W2:Y:S01]  /*1e4a0*/  LDCU UR6, c[0x0][0x39c] ;  /* 0x00007380ff0677ac */ /* 0x000ea20008000800 */
[----:B------:R-:W-:-:S04]  /*1e4b0*/  LEA R22, P6, R23, R3, 0x2 ;  /* 0x0000000317167211 */ /* 0x000fc800078c10ff */
[-C--:B------:R-:W-:Y:S02]  /*1e4c0*/  LEA.HI.X.SX32 R23, R23, R42.reuse, 0x2, P6 ;  /* 0x0000002a17177211 */ /* 0x080fe400030f16ff */
[C---:B-1----:R-:W-:Y:S01]  /*1e4d0*/  LEA R6, P6, R0.reuse, R3, 0x2 ;  /* 0x0000000300067211 */ /* 0x042fe200078c10ff */
[----:B------:R-:W-:Y:S03]  /*1e4e0*/  @P1 STG.E desc[UR8][R20.64], R102 ;  /* 0x0000006614001986 */ /* 0x000fe6000c101908 */
[----:B------:R-:W-:Y:S01]  /*1e4f0*/  LEA.HI.X.SX32 R7, R0, R42, 0x2, P6 ;  /* 0x0000002a00077211 */ /* 0x000fe200030f16ff */
[----:B------:R1:W-:Y:S01]  /*1e500*/  @P3 STG.E desc[UR8][R22.64], R98 ;  /* 0x0000006216003986 */ /* 0x0003e2000c101908 */
[----:B---3--:R-:W-:Y:S01]  /*1e510*/  ISETP.LT.AND P1, PT, R45, UR7, !P0 ;  /* 0x000000072d007c0c */ /* 0x008fe2000c721270 */
[----:B------:R-:W3:Y:S01]  /*1e520*/  LDCU UR7, c[0x0][0x39c] ;  /* 0x00007380ff0777ac */ /* 0x000ee20008000800 */
[----:B-----5:R-:W-:Y:S01]  /*1e530*/  ISETP.LT.AND P3, PT, R44, UR5, !P0 ;  /* 0x000000052c007c0c */ /* 0x020fe2000c761270 */
[----:B------:R-:W5:Y:S01]  /*1e540*/  LDL.LU R45, [R1+0x830] ;  /* 0x00083000012d7983 */ /* 0x000f620000300800 */
[----:B----4-:R-:W-:Y:S01]  /*1e550*/  VIADD R5, R0, UR4 ;  /* 0x0000000400057c36 */ /* 0x010fe20008000000 */
[----:B------:R-:W4:Y:S02]  /*1e560*/  LDCU UR5, c[0x0][0x39c] ;  /* 0x00007380ff0577ac */ /* 0x000f240008000800 */
[----:B------:R1:W-:Y:S01]  /*1e570*/  @P2 STG.E desc[UR8][R6.64], R103 ;  /* 0x0000006706002986 */ /* 0x0003e2000c101908 */
[----:B--2---:R-:W-:-:S03]  /*1e580*/  ISETP.LT.AND P2, PT, R41, UR6, !P0 ;  /* 0x0000000629007c0c */ /* 0x004fc6000c741270 */
[----:B------:R-:W2:Y:S01]  /*1e590*/  LDL.LU R44, [R1+0x828] ;  /* 0x00082800012c7983 */ /* 0x000ea20000300800 */
[C---:B------:R-:W-:Y:S01]  /*1e5a0*/  LEA R4, P6, R5.reuse, R3, 0x2 ;  /* 0x0000000305047211 */ /* 0x040fe200078c10ff */
[C---:B------:R-:W-:Y:S01]  /*1e5b0*/  VIADD R0, R5.reuse, UR4 ;  /* 0x0000000405007c36 */ /* 0x040fe20008000000 */
[----:B------:R-:W5:Y:S01]  /*1e5c0*/  LDCU UR6, c[0x0][0x39c] ;  /* 0x00007380ff0677ac */ /* 0x000f620008000800 */
[----:B------:R-:W2:Y:S01]  /*1e5d0*/  LDL.LU R41, [R1+0x818] ;  /* 0x0008180001297983 */ /* 0x000ea20000300800 */
[----:B------:R-:W-:-:S05]  /*1e5e0*/  LEA.HI.X.SX32 R5, R5, R42, 0x2, P6 ;  /* 0x0000002a05057211 */ /* 0x000fca00030f16ff */
[----:B------:R4:W-:Y:S01]  /*1e5f0*/  @P4 STG.E desc[UR8][R4.64], R99 ;  /* 0x0000006304004986 */ /* 0x0009e2000c101908 */
[----:B---3--:R-:W-:Y:S01]  /*1e600*/  ISETP.LT.AND P4, PT, R43, UR7, !P0 ;  /* 0x000000072b007c0c */ /* 0x008fe2000c781270 */
[C---:B-1----:R-:W-:Y:S01]  /*1e610*/  VIADD R23, R0.reuse, UR4 ;  /* 0x0000000400177c36 */ /* 0x042fe20008000000 */
[CC--:B------:R-:W-:Y:S01]  /*1e620*/  LEA R20, P6, R0.reuse, R3.reuse, 0x2 ;  /* 0x0000000300147211 */ /* 0x0c0fe200078c10ff */
[----:B------:R-:W3:Y:S01]  /*1e630*/  LDL.LU R43, [R1+0x810] ;  /* 0x00081000012b7983 */ /* 0x000ee20000300800 */
[----:B------:R-:W2:Y:S02]  /*1e640*/  LDCU UR7, c[0x0][0x39c] ;  /* 0x00007380ff0777ac */ /* 0x000ea40008000800 */
[-C--:B------:R-:W-:Y:S01]  /*1e650*/  LEA.HI.X.SX32 R21, R0, R42.reuse, 0x2, P6 ;  /* 0x0000002a00157211 */ /* 0x080fe200030f16ff */
[C---:B------:R-:W-:Y:S01]  /*1e660*/  VIADD R0, R23.reuse, UR4 ;  /* 0x0000000417007c36 */ /* 0x040fe20008000000 */
[C---:B------:R-:W-:Y:S01]  /*1e670*/  LEA R22, P6, R23.reuse, R3, 0x2 ;  /* 0x0000000317167211 */ /* 0x040fe200078c10ff */
[----:B------:R-:W3:Y:S04]  /*1e680*/  LDL.LU R46, [R1+0x800] ;  /* 0x00080000012e7983 */ /* 0x000ee80000300800 */
[----:B------:R1:W-:Y:S01]  /*1e690*/  @P5 STG.E desc[UR8][R20.64], R120 ;  /* 0x0000007814005986 */ /* 0x0003e2000c101908 */
[----:B------:R-:W-:-:S02]  /*1e6a0*/  LEA.HI.X.SX32 R23, R23, R42, 0x2, P6 ;  /* 0x0000002a17177211 */ /* 0x000fc400030f16ff */
[----:B------:R-:W-:-:S04]  /*1e6b0*/  LEA R6, P6, R0, R3, 0x2 ;  /* 0x0000000300067211 */ /* 0x000fc800078c10ff */
[----:B------:R-:W-:Y:S01]  /*1e6c0*/  LEA.HI.X.SX32 R7, R0, R42, 0x2, P6 ;  /* 0x0000002a00077211 */ /* 0x000fe200030f16ff */
[----:B------:R1:W-:Y:S04]  /*1e6d0*/  @P1 STG.E desc[UR8][R22.64], R124 ;  /* 0x0000007c16001986 */ /* 0x0003e8000c101908 */
[----:B------:R-:W-:Y:S01]  /*1e6e0*/  @P3 STG.E desc[UR8][R6.64], R121 ;  /* 0x0000007906003986 */ /* 0x000fe2000c101908 */
[----:B----4-:R-:W-:Y:S01]  /*1e6f0*/  ISETP.LT.AND P5, PT, R40, UR5, !P0 ;  /* 0x0000000528007c0c */ /* 0x010fe2000c7a1270 */
[----:B------:R-:W4:Y:S01]  /*1e700*/  LDCU UR5, c[0x0][0x39c] ;  /* 0x00007380ff0577ac */ /* 0x000f220008000800 */
[----:B------:R-:W-:-:S04]  /*1e710*/  IADD3 R40, PT, PT, R0, UR4, RZ ;  /* 0x0000000400287c10 */ /* 0x000fc8000fffe0ff */
[----:B------:R-:W-:-:S04]  /*1e720*/  LEA R4, P6, R40, R3, 0x2 ;  /* 0x0000000328047211 */ /* 0x000fc800078c10ff */
[----:B------:R-:W-:-:S05]  /*1e730*/  LEA.HI.X.SX32 R5, R40, R42, 0x2, P6 ;  /* 0x0000002a28057211 */ /* 0x000fca00030f16ff */
[----:B------:R1:W-:Y:S01]  /*1e740*/  @P2 STG.E desc[UR8][R4.64], R125 ;  /* 0x0000007d04002986 */ /* 0x0003e2000c101908 */
[----:B-----5:R-:W-:Y:S01]  /*1e750*/  ISETP.LT.AND P1, PT, R45, UR6, !P0 ;  /* 0x000000062d007c0c */ /* 0x020fe2000c721270 */
[----:B------:R-:W3:Y:S02]  /*1e760*/  LDCU UR6, c[0x0][0x39c] ;  /* 0x00007380ff0677ac */ /* 0x000ee40008000800 */
[----:B------:R-:W5:Y:S01]  /*1e770*/  LDL.LU R45, [R1+0x7f8] ;  /* 0x0007f800012d7983 */ /* 0x000f620000300800 */
[----:B--2---:R-:W-:Y:S01]  /*1e780*/  ISETP.LT.AND P3, PT, R44, UR7, !P0 ;  /* 0x000000072c007c0c */ /* 0x004fe2000c761270 */
[----:B------:R-:W-:Y:S02]  /*1e790*/  VIADD R0, R40, UR4 ;  /* 0x0000000428007c36 */ /* 0x000fe40008000000 */
[----:B------:R-:W2:Y:S01]  /*1e7a0*/  LDL.LU R44, [R1+0x7e8] ;  /* 0x0007e800012c7983 */ /* 0x000ea20000300800 */
[----:B------:R-:W3:Y:S01]  /*1e7b0*/  LDCU UR7, c[0x0][0x39c] ;  /* 0x00007380ff0777ac */ /* 0x000ee20008000800 */
[----:B----4-:R-:W-:-:S02]  /*1e7c0*/  ISETP.LT.AND P2, PT, R41, UR5, !P0 ;  /* 0x0000000529007c0c */ /* 0x010fc4000c741270 */
[----:B------:R-:W4:Y:S01]  /*1e7d0*/  LDL.LU R41, [R1+0x7e0] ;  /* 0x0007e00001297983 */ /* 0x000f220000300800 */
[C---:B-1----:R-:W-:Y:S01]  /*1e7e0*/  LEA R20, P6, R0.reuse, R3, 0x2 ;  /* 0x0000000300147211 */ /* 0x042fe200078c10ff */
[C---:B------:R-:W-:Y:S01]  /*1e7f0*/  VIADD R23, R0.reuse, UR4 ;  /* 0x0000000400177c36 */ /* 0x040fe20008000000 */
[----:B------:R-:W5:Y:S02]  /*1e800*/  LDCU UR5, c[0x0][0x39c] ;  /* 0x00007380ff0577ac */ /* 0x000f640008000800 */
[----:B------:R-:W-:-:S05]  /*1e810*/  LEA.HI.X.SX32 R21, R0, R42, 0x2, P6 ;  /* 0x0000002a00157211 */ /* 0x000fca00030f16ff */
[----:B------:R1:W-:Y:S01]  /*1e820*/  @P4 STG.E desc[UR8][R20.64], R122 ;  /* 0x0000007a14004986 */ /* 0x0003e2000c101908 */
[----:B---3--:R-:W-:Y:S01]  /*1e830*/  ISETP.LT.AND P4, PT, R43, UR6, !P0 ;  /* 0x000000062b007c0c */ /* 0x008fe2000c781270 */
[C---:B------:R-:W-:Y:S01]  /*1e840*/  VIADD R0, R23.reuse, UR4 ;  /* 0x0000000417007c36 */ /* 0x040fe20008000000 */
[CC--:B------:R-:W-:Y:S01]  /*1e850*/  LEA R22, P6, R23.reuse, R3.reuse, 0x2 ;  /* 0x0000000317167211 */ /* 0x0c0fe200078c10ff */
[----:B------:R-:W3:Y:S01]  /*1e860*/  LDL.LU R43, [R1+0x7c0] ;  /* 0x0007c000012b7983 */ /* 0x000ee20000300800 */
[----:B------:R-:W2:Y:S02]  /*1e870*/  LDCU UR6, c[0x0][0x39c] ;  /* 0x00007380ff0677ac */ /* 0x000ea40008000800 */
[----:B------:R-:W-:Y:S01]  /*1e880*/  LEA.HI.X.SX32 R23, R23, R42, 0x2, P6 ;  /* 0x0000002a17177211 */ /* 0x000fe200030f16ff */
[C---:B------:R-:W-:Y:S01]  /*1e890*/  VIADD R5, R0.reuse, UR4 ;  /* 0x0000000400057c36 */ /* 0x040fe20008000000 */
[----:B------:R-:W-:-:S03]  /*1e8a0*/  LEA R6, P6, R0, R3, 0x2 ;  /* 0x0000000300067211 */ /* 0x000fc600078c10ff */
[----:B------:R1:W-:Y:S01]  /*1e8b0*/  @P5 STG.E desc[UR8][R22.64], R126 ;  /* 0x0000007e16005986 */ /* 0x0003e2000c101908 */
[----:B------:R-:W-:Y:S01]  /*1e8c0*/  ISETP.LT.AND P5, PT, R46, UR7, !P0 ;  /* 0x000000072e007c0c */ /* 0x000fe2000c7a1270 */
[----:B------:R-:W4:Y:S02]  /*1e8d0*/  LDCU UR7, c[0x0][0x39c] ;  /* 0x00007380ff0777ac */ /* 0x000f240008000800 */
[----:B------:R-:W3:Y:S01]  /*1e8e0*/  LDL.LU R46, [R1+0x7b8] ;  /* 0x0007b800012e7983 */ /* 0x000ee20000300800 */
[----:B------:R-:W-:Y:S01]  /*1e8f0*/  LEA.HI.X.SX32 R7, R0, R42, 0x2, P6 ;  /* 0x0000002a00077211 */ /* 0x000fe200030f16ff */
[C---:B------:R-:W-:Y:S01]  /*1e900*/  VIADD R0, R5.reuse, UR4 ;  /* 0x0000000405007c36 */ /* 0x040fe20008000000 */
[----:B------:R-:W-:-:S04]  /*1e910*/  LEA R4, P6, R5, R3, 0x2 ;  /* 0x0000000305047211 */ /* 0x000fc800078c10ff */
[-C--:B------:R-:W-:Y:S02]  /*1e920*/  LEA.HI.X.SX32 R5, R5, R42.reuse, 0x2, P6 ;  /* 0x0000002a05057211 */ /* 0x080fe400030f16ff */
[C---:B-1----:R-:W-:Y:S01]  /*1e930*/  LEA R20, P6, R0.reuse, R3, 0x2 ;  /* 0x0000000300147211 */ /* 0x042fe200078c10ff */
[----:B------:R1:W-:Y:S03]  /*1e940*/  @P1 STG.E desc[UR8][R6.64], R123 ;  /* 0x0000007b06001986 */ /* 0x0003e6000c101908 */
[----:B------:R-:W-:Y:S01]  /*1e950*/  LEA.HI.X.SX32 R21, R0, R42, 0x2, P6 ;  /* 0x0000002a00157211 */ /* 0x000fe200030f16ff */
[----:B------:R1:W-:Y:S04]  /*1e960*/  @P3 STG.E desc[UR8][R4.64], R127 ;  /* 0x0000007f04003986 */ /* 0x0003e8000c101908 */
[----:B------:R-:W-:Y:S01]  /*1e970*/  @P2 STG.E desc[UR8][R20.64], R116 ;  /* 0x0000007414002986 */ /* 0x000fe2000c101908 */
[----:B-----5:R-:W-:Y:S01]  /*1e980*/  ISETP.LT.AND P1, PT, R45, UR5, !P0 ;  /* 0x000000052d007c0c */ /* 0x020fe2000c721270 */
[----:B------:R-:W3:Y:S02]  /*1e990*/  LDCU UR5, c[0x0][0x39c] ;  /* 0x00007380ff0577ac */ /* 0x000ee40008000800 */
[----:B------:R-:W5:Y:S01]  /*1e9a0*/  LDL.LU R45, [R1+0x7a8] ;  /* 0x0007a800012d7983 */ /* 0x000f620000300800 */
[----:B--2---:R-:W-:Y:S01]  /*1e9b0*/  ISETP.LT.AND P3, PT, R44, UR6, !P0 ;  /* 0x000000062c007c0c */ /* 0x004fe2000c761270 */
[----:B------:R-:W-:-:S02]  /*1e9c0*/  VIADD R40, R0, UR4 ;  /* 0x0000000400287c36 */ /* 0x000fc40008000000 */
[----:B------:R-:W2:Y:S01]  /*1e9d0*/  LDL.LU R44, [R1+0x7a0] ;  /* 0x0007a000012c7983 */ /* 0x000ea20000300800 */
[----:B------:R-:W1:Y:S01]  /*1e9e0*/  LDCU UR6, c[0x0][0x39c] ;  /* 0x00007380ff0677ac */ /* 0x000e620008000800 */
[----:B----4-:R-:W-:Y:S02]  /*1e9f0*/  ISETP.LT.AND P2, PT, R41, UR7, !P0 ;  /* 0x0000000729007c0c */ /* 0x010fe4000c741270 */
[----:B------:R-:W4:Y:S01]  /*1ea00*/  LDL.LU R41, [R1+0x794] ;  /* 0x0007940001297983 */ /* 0x000f220000300800 */
[C---:B------:R-:W-:Y:S01]  /*1ea10*/  LEA R22, P6, R40.reuse, R3, 0x2 ;  /* 0x0000000328167211 */ /* 0x040fe200078c10ff */
[----:B------:R-:W5:Y:S03]  /*1ea20*/  LDCU UR7, c[0x0][0x39c] ;  /* 0x00007380ff0777ac */ /* 0x000f660008000800 */
[----:B------:R-:W-:-:S05]  /*1ea30*/  LEA.HI.X.SX32 R23, R40, R42, 0x2, P6 ;  /* 0x0000002a28177211 */ /* 0x000fca00030f16ff */
[----:B------:R3:W-:Y:S02]  /*1ea40*/  @P4 STG.E desc[UR8][R22.64], R112 ;  /* 0x0000007016004986 */ /* 0x0007e4000c101908 */
[----:B---3--:R-:W-:Y:S01]  /*1ea50*/  ISETP.LT.AND P4, PT, R43, UR5, !P0 ;  /* 0x000000052b007c0c */ /* 0x008fe2000c781270 */
[----:B------:R-:W2:Y:S01]  /*1ea60*/  LDCU UR5, c[0x0][0x39c] ;  /* 0x00007380ff0577ac */ /* 0x000ea20008000800 */
[----:B------:R-:W3:Y:S01]  /*1ea70*/  LDL.LU R43, [R1+0x790] ;  /* 0x00079000012b7983 */ /* 0x000ee20000300800 */
[----:B------:R-:W-:-:S04]  /*1ea80*/  IADD3 R0, PT, PT, R40, UR4, RZ ;  /* 0x0000000428007c10 */ /* 0x000fc8000fffe0ff */
[C---:B-1----:R-:W-:Y:S01]  /*1ea90*/  LEA R6, P6, R0.reuse, R3, 0x2 ;  /* 0x0000000300067211 */ /* 0x042fe200078c10ff */
[----:B------:R-:W-:-:S03]  /*1eaa0*/  VIADD R5, R0, UR4 ;  /* 0x0000000400057c36 */ /* 0x000fc60008000000 */
        /* <DEDUP_REMOVED lines=10> */
[----:B------:R-:W-:Y:S02]  /*1eb50*/  LEA.HI.X.SX32 R21, R0, R42, 0x2, P6 ;  /* 0x0000002a00157211 */ /* 0x000fe400030f16ff */
[C---:B------:R-:W-:Y:S01]  /*1eb60*/  LEA R22, P6, R23.reuse, R3, 0x2 ;  /* 0x0000000317167211 */ /* 0x040fe200078c10ff */
[----:B------:R-:W-:-:S03]  /*1eb70*/  VIADD R0, R23, UR4 ;  /* 0x0000000417007c36 */ /* 0x000fc60008000000 */
[----:B------:R-:W-:Y:S01]  /*1eb80*/  LEA.HI.X.SX32 R23, R23, R42, 0x2, P6 ;  /* 0x0000002a17177211 */ /* 0x000fe200030f16ff */
[----:B------:R1:W-:Y:S04]  /*1eb90*/  @P1 STG.E desc[UR8][R4.64], R113 ;  /* 0x0000007104001986 */ /* 0x0003e8000c101908 */
[----:B------:R1:W-:Y:S04]  /*1eba0*/  @P3 STG.E desc[UR8][R20.64], R118 ;  /* 0x0000007614003986 */ /* 0x0003e8000c101908 */
[----:B------:R1:W-:Y:S01]  /*1ebb0*/  @P2 STG.E desc[UR8][R22.64], R114 ;  /* 0x0000007216002986 */ /* 0x0003e2000c101908 */
[----:B-----5:R-:W-:Y:S01]  /*1ebc0*/  ISETP.LT.AND P1, PT, R45, UR7, !P0 ;  /* 0x000000072d007c0c */ /* 0x020fe2000c721270 */
[----:B------:R-:W3:Y:S02]  /*1ebd0*/  LDCU UR7, c[0x0][0x39c] ;  /* 0x00007380ff0777ac */ /* 0x000ee40008000800 */
[----:B------:R-:W5:Y:S01]  /*1ebe0*/  LDL.LU R45, [R1+0x788] ;  /* 0x00078800012d7983 */ /* 0x000f620000300800 */
[----:B--2---:R-:W-:Y:S01]  /*1ebf0*/  ISETP.LT.AND P3, PT, R44, UR5, !P0 ;  /* 0x000000052c007c0c */ /* 0x004fe2000c761270 */
[----:B------:R-:W-:-:S02]  /*1ec00*/  VIADD R40, R0, UR4 ;  /* 0x0000000400287c36 */ /* 0x000fc40008000000 */
[----:B------:R-:W2:Y:S01]  /*1ec10*/  LDL.LU R44, [R1+0x784] ;  /* 0x00078400012c7983 */ /* 0x000ea20000300800 */
[CC--:B-1----:R-:W-:Y:S01]  /*1ec20*/  LEA R6, P6, R0.reuse, R3.reuse, 0x2 ;  /* 0x0000000300067211 */ /* 0x0c2fe200078c10ff */
[----:B------:R-:W1:Y:S01]  /*1ec30*/  LDCU UR5, c[0x0][0x39c] ;  /* 0x00007380ff0577ac */ /* 0x000e620008000800 */
[----:B----4-:R-:W-:Y:S02]  /*1ec40*/  ISETP.LT.AND P2, PT, R41, UR6, !P0 ;  /* 0x0000000629007c0c */ /* 0x010fe4000c741270 */
[----:B------:R-:W4:Y:S01]  /*1ec50*/  LDL.LU R41, [R1+0x780] ;  /* 0x0007800001297983 */ /* 0x000f220000300800 */
[-C--:B------:R-:W-:Y:S01]  /*1ec60*/  LEA.HI.X.SX32 R7, R0, R42.reuse, 0x2, P6 ;  /* 0x0000002a00077211 */ /* 0x080fe200030f16ff */
[----:B------:R-:W5:Y:S01]  /*1ec70*/  LDCU UR6, c[0x0][0x39c] ;  /* 0x00007380ff0677ac */ /* 0x000f620008000800 */
[C---:B------:R-:W-:Y:S01]  /*1ec80*/  LEA R4, P6, R40.reuse, R3, 0x2 ;  /* 0x0000000328047211 */ /* 0x040fe200078c10ff */
[C---:B------:R-:W-:Y:S02]  /*1ec90*/  VIADD R0, R40.reuse, UR4 ;  /* 0x0000000428007c36 */ /* 0x040fe40008000000 */
[----:B------:R1:W-:Y:S01]  /*1eca0*/  @P4 STG.E desc[UR8][R6.64], R119 ;  /* 0x0000007706004986 */ /* 0x0003e2000c101908 */
[----:B------:R-:W-:-:S02]  /*1ecb0*/  LEA.HI.X.SX32 R5, R40, R42, 0x2, P6 ;  /* 0x0000002a28057211 */ /* 0x000fc400030f16ff */
[----:B---3--:R-:W-:-:S03]  /*1ecc0*/  ISETP.LT.AND P4, PT, R43, UR7, !P0 ;  /* 0x000000072b007c0c */ /* 0x008fc6000c781270 */
[----:B------:R3:W-:Y:S01]  /*1ecd0*/  @P5 STG.E desc[UR8][R4.64], R115 ;  /* 0x0000007304005986 */ /* 0x0007e2000c101908 */
[C---:B------:R-:W-:Y:S01]  /*1ece0*/  LEA R20, P6, R0.reuse, R3, 0x2 ;  /* 0x0000000300147211 */ /* 0x040fe200078c10ff */
[----:B------:R-:W2:Y:S02]  /*1ecf0*/  LDCU UR7, c[0x0][0x39c] ;  /* 0x00007380ff0777ac */ /* 0x000ea40008000800 */
[----:B------:R-:W4:Y:S04]  /*1ed00*/  LDL.LU R43, [R1+0x77c] ;  /* 0x00077c00012b7983 */ /* 0x000f280000300800 */
[----:B------:R-:W4:Y:S01]  /*1ed10*/  LDL.LU R40, [R1+0x778] ;  /* 0x0007780001287983 */ /* 0x000f220000300800 */
[C---:B------:R-:W-:Y:S02]  /*1ed20*/  IADD3 R23, PT, PT, R0.reuse, UR4, RZ ;  /* 0x0000000400177c10 */ /* 0x040fe4000fffe0ff */
[----:B------:R-:W-:-:S02]  /*1ed30*/  LEA.HI.X.SX32 R21, R0, R42, 0x2, P6 ;  /* 0x0000002a00157211 */ /* 0x000fc400030f16ff */
[C---:B------:R-:W-:Y:S02]  /*1ed40*/  LEA R22, P6, R23.reuse, R3, 0x2 ;  /* 0x0000000317167211 */ /* 0x040fe400078c10ff */
[----:B-1----:R-:W-:Y:S01]  /*1ed50*/  ISETP.LT.AND P5, PT, R46, UR5, !P0 ;  /* 0x000000052e007c0c */ /* 0x002fe2000c7a1270 */
[----:B------:R-:W4:Y:S01]  /*1ed60*/  LDCU UR5, c[0x0][0x39c] ;  /* 0x00007380ff0577ac */ /* 0x000f220008000800 */
[C---:B------:R-:W-:Y:S01]  /*1ed70*/  VIADD R0, R23.reuse, UR4 ;  /* 0x0000000417007c36 */ /* 0x040fe20008000000 */
[----:B------:R-:W-:-:S04]  /*1ed80*/  LEA.HI.X.SX32 R23, R23, R42, 0x2, P6 ;  /* 0x0000002a17177211 */ /* 0x000fc800030f16ff */
[C---:B------:R-:W-:Y:S01]  /*1ed90*/  LEA R6, P6, R0.reuse, R3, 0x2 ;  /* 0x0000000300067211 */ /* 0x040fe200078c10ff */
[----:B------:R1:W-:Y:S03]  /*1eda0*/  @P1 STG.E desc[UR8][R20.64], R28 ;  /* 0x0000001c14001986 */ /* 0x0003e6000c101908 */
[C---:B------:R-:W-:Y:S01]  /*1edb0*/  LEA.HI.X.SX32 R7, R0.reuse, R42, 0x2, P6 ;  /* 0x0000002a00077211 */ /* 0x040fe200030f16ff */
[----:B------:R1:W-:Y:S04]  /*1edc0*/  @P3 STG.E desc[UR8][R22.64], R128 ;  /* 0x0000008016003986 */ /* 0x0003e8000c101908 */
[----:B------:R1:W-:Y:S01]  /*1edd0*/  @P2 STG.E desc[UR8][R6.64], R29 ;  /* 0x0000001d06002986 */ /* 0x0003e2000c101908 */
[----:B-----5:R-:W-:Y:S01]  /*1ede0*/  ISETP.LT.AND P1, PT, R45, UR6, !P0 ;  /* 0x000000062d007c0c */ /* 0x020fe2000c721270 */
[----:B---3--:R-:W-:-:S02]  /*1edf0*/  VIADD R5, R0, UR4 ;  /* 0x0000000400057c36 */ /* 0x008fc40008000000 */
[----:B------:R-:W3:Y:S01]  /*1ee00*/  LDL.LU R45, [R1+0x774] ;  /* 0x00077400012d7983 */ /* 0x000ee20000300800 */
[----:B------:R-:W5:Y:S01]  /*1ee10*/  LDCU UR6, c[0x0][0x39c] ;  /* 0x00007380ff0677ac */ /* 0x000f620008000800 */
[----:B--2---:R-:W-:Y:S01]  /*1ee20*/  ISETP.LT.AND P3, PT, R44, UR7, !P0 ;  /* 0x000000072c007c0c */ /* 0x004fe2000c761270 */
[----:B------:R-:W2:Y:S01]  /*1ee30*/  LDCU UR7, c[0x0][0x39c] ;  /* 0x00007380ff0777ac */ /* 0x000ea20008000800 */
[----:B------:R-:W3:Y:S01]  /*1ee40*/  LDL.LU R44, [R1+0x770] ;  /* 0x00077000012c7983 */ /* 0x000ee20000300800 */
[----:B----4-:R-:W-:Y:S01]  /*1ee50*/  ISETP.LT.AND P2, PT, R41, UR5, !P0 ;  /* 0x0000000529007c0c */ /* 0x010fe2000c741270 */
[C---:B------:R-:W-:Y:S02]  /*1ee60*/  VIADD R0, R5.reuse, UR4 ;  /* 0x0000000405007c36 */ /* 0x040fe40008000000 */
[----:B------:R-:W4:Y:S01]  /*1ee70*/  LDL.LU R41, [R1+0x76c] ;  /* 0x00076c0001297983 */ /* 0x000f220000300800 */
[C---:B------:R-:W-:Y:S01]  /*1ee80*/  LEA R4, P6, R5.reuse, R3, 0x2 ;  /* 0x0000000305047211 */ /* 0x040fe200078c10ff */
[----:B------:R-:W3:Y:S03]  /*1ee90*/  LDCU UR5, c[0x0][0x39c] ;  /* 0x00007380ff0577ac */ /* 0x000ee60008000800 */
[----:B------:R-:W-:-:S02]  /*1eea0*/  LEA.HI.X.SX32 R5, R5, R42, 0x2, P6 ;  /* 0x0000002a05057211 */ /* 0x000fc400030f16ff */
[----:B-1----:R-:W-:-:S04]  /*1eeb0*/  LEA R20, P6, R0, R3, 0x2 ;  /* 0x0000000300147211 */ /* 0x002fc800078c10ff */
[CC--:B------:R-:W-:Y:S01]  /*1eec0*/  LEA.HI.X.SX32 R21, R0.reuse, R42.reuse, 0x2, P6 ;  /* 0x0000002a00157211 */ /* 0x0c0fe200030f16ff */
[----:B------:R1:W-:Y:S01]  /*1eed0*/  @P4 STG.E desc[UR8][R4.64], R129 ;  /* 0x0000008104004986 */ /* 0x0003e2000c101908 */
[----:B------:R-:W-:Y:S01]  /*1eee0*/  VIADD R28, R0, UR4 ;  /* 0x00000004001c7c36 */ /* 0x000fe20008000000 */
[----:B-----5:R-:W-:Y:S01]  /*1eef0*/  ISETP.LT.AND P4, PT, R43, UR6, !P0 ;  /* 0x000000062b007c0c */ /* 0x020fe2000c781270 */
[----:B------:R-:W5:Y:S01]  /*1ef00*/  LDCU UR6, c[0x0][0x39c] ;  /* 0x00007380ff0677ac */ /* 0x000f620008000800 */
[----:B------:R-:W-:Y:S01]  /*1ef10*/  @P5 STG.E desc[UR8][R20.64], R30 ;  /* 0x0000001e14005986 */ /* 0x000fe2000c101908 */
[----:B--2---:R-:W-:Y:S01]  /*1ef20*/  ISETP.LT.AND P5, PT, R40, UR7, !P0 ;  /* 0x0000000728007c0c */ /* 0x004fe2000c7a1270 */
[C---:B------:R-:W-:Y:S02]  /*1ef30*/  VIADD R0, R28.reuse, UR4 ;  /* 0x000000041c007c36 */ /* 0x040fe40008000000 */
[----:B------:R-:W2:Y:S01]  /*1ef40*/  LDL.LU R43, [R1+0x768] ;  /* 0x00076800012b7983 */ /* 0x000ea20000300800 */
[C---:B------:R-:W-:Y:S01]  /*1ef50*/  LEA R22, P6, R28.reuse, R3, 0x2 ;  /* 0x000000031c167211 */ /* 0x040fe200078c10ff */
[----:B------:R-:W4:Y:S02]  /*1ef60*/  LDCU UR7, c[0x0][0x39c] ;  /* 0x00007380ff0777ac */ /* 0x000f240008000800 */
[----:B------:R-:W2:Y:S04]  /*1ef70*/  LDL.LU R40, [R1+0x764] ;  /* 0x0007640001287983 */ /* 0x000ea80000300800 */
[----:B------:R-:W2:Y:S01]  /*1ef80*/  LDL.LU R29, [R1+0x760] ;  /* 0x00076000011d7983 */ /* 0x000ea20000300800 */
[----:B------:R-:W-:-:S02]  /*1ef90*/  LEA.HI.X.SX32 R23, R28, R42, 0x2, P6 ;  /* 0x0000002a1c177211 */ /* 0x000fc400030f16ff */
[----:B------:R-:W-:-:S04]  /*1efa0*/  LEA R6, P6, R0, R3, 0x2 ;  /* 0x0000000300067211 */ /* 0x000fc800078c10ff */
[C---:B------:R-:W-:Y:S01]  /*1efb0*/  LEA.HI.X.SX32 R7, R0.reuse, R42, 0x2, P6 ;  /* 0x0000002a00077211 */ /* 0x040fe200030f16ff */
[----:B------:R-:W-:Y:S01]  /*1efc0*/  @P1 STG.E desc[UR8][R22.64], R130 ;  /* 0x0000008216001986 */ /* 0x000fe2000c101908 */
[----:B-1----:R-:W-:-:S03]  /*1efd0*/  VIADD R5, R0, UR4 ;  /* 0x0000000400057c36 */ /* 0x002fc60008000000 */
[----:B------:R1:W-:Y:S02]  /*1efe0*/  @P3 STG.E desc[UR8][R6.64], R31 ;  /* 0x0000001f06003986 */ /* 0x0003e4000c101908 */
[C---:B------:R-:W-:Y:S02]  /*1eff0*/  LEA R4, P6, R5.reuse, R3, 0x2 ;  /* 0x0000000305047211 */ /* 0x040fe400078c10ff */
[----:B-1----:R-:W2:Y:S01]  /*1f000*/  LDL.LU R31, [R1+0x75c] ;  /* 0x00075c00011f7983 */ /* 0x002ea20000300800 */
[C---:B------:R-:W-:Y:S02]  /*1f010*/  IADD3 R0, PT, PT, R5.reuse, UR4, RZ ;  /* 0x0000000405007c10 */ /* 0x040fe4000fffe0ff */
[----:B------:R-:W-:-:S05]  /*1f020*/  LEA.HI.X.SX32 R5, R5, R42, 0x2, P6 ;  /* 0x0000002a05057211 */ /* 0x000fca00030f16ff */
[----:B------:R1:W-:Y:S01]  /*1f030*/  @P2 STG.E desc[UR8][R4.64], R131 ;  /* 0x0000008304002986 */ /* 0x0003e2000c101908 */
[----:B----4-:R-:W-:Y:S01]  /*1f040*/  ISETP.LT.AND P2, PT, R41, UR7, !P0 ;  /* 0x0000000729007c0c */ /* 0x010fe2000c741270 */
[----:B------:R-:W-:Y:S02]  /*1f050*/  VIADD R23, R0, UR4 ;  /* 0x0000000400177c36 */ /* 0x000fe40008000000 */
[----:B------:R-:W4:Y:S01]  /*1f060*/  LDL.LU R41, [R1+0x758] ;  /* 0x0007580001297983 */ /* 0x000f220000300800 */
[----:B---3--:R-:W-:Y:S01]  /*1f070*/  ISETP.LT.AND P1, PT, R45, UR5, !P0 ;  /* 0x000000052d007c0c */ /* 0x008fe2000c721270 */
[----:B------:R-:W2:Y:S02]  /*1f080*/  LDCU UR5, c[0x0][0x39c] ;  /* 0x00007380ff0577ac */ /* 0x000ea40008000800 */
[----:B------:R-:W3:Y:S01]  /*1f090*/  LDL.LU R30, [R1+0x754] ;  /* 0x00075400011e7983 */ /* 0x000ee20000300800 */
[----:B-----5:R-:W-:Y:S01]  /*1f0a0*/  ISETP.LT.AND P3, PT, R44, UR6, !P0 ;  /* 0x000000062c007c0c */ /* 0x020fe2000c761270 */
[----:B------:R-:W5:Y:S01]  /*1f0b0*/  LDCU UR6, c[0x0][0x39c] ;  /* 0x00007380ff0677ac */ /* 0x000f620008000800 */
[CC--:B------:R-:W-:Y:S01]  /*1f0c0*/  LEA R20, P6, R0.reuse, R3.reuse, 0x2 ;  /* 0x0000000300147211 */ /* 0x0c0fe200078c10ff */
[----:B------:R-:W1:Y:S03]  /*1f0d0*/  LDCU UR7, c[0x0][0x39c] ;  /* 0x00007380ff0777ac */ /* 0x000e660008000800 */
[----:B------:R-:W-:Y:S01]  /*1f0e0*/  LEA.HI.X.SX32 R21, R0, R42, 0x2, P6 ;  /* 0x0000002a00157211 */ /* 0x000fe200030f16ff */
[C---:B------:R-:W-:Y:S01]  /*1f0f0*/  VIADD R0, R23.reuse, UR4 ;  /* 0x0000000417007c36 */ /* 0x040fe20008000000 */
[----:B------:R-:W-:-:S04]  /*1f100*/  LEA R22, P6, R23, R3, 0x2 ;  /* 0x0000000317167211 */ /* 0x000fc800078c10ff */
[-C--:B------:R-:W-:Y:S02]  /*1f110*/  LEA.HI.X.SX32 R23, R23, R42.reuse, 0x2, P6 ;  /* 0x0000002a17177211 */ /* 0x080fe400030f16ff */
[CC--:B------:R-:W-:Y:S01]  /*1f120*/  LEA R6, P6, R0.reuse, R3.reuse, 0x2 ;  /* 0x0000000300067211 */ /* 0x0c0fe200078c10ff */
[----:B------:R2:W-:Y:S03]  /*1f130*/  @P4 STG.E desc[UR8][R20.64], R12 ;  /* 0x0000000c14004986 */ /* 0x0005e6000c101908 */
[----:B------:R-:W-:Y:S01]  /*1f140*/  LEA.HI.X.SX32 R7, R0, R42, 0x2, P6 ;  /* 0x0000002a00077211 */ /* 0x000fe200030f16ff */
[----:B------:R2:W-:Y:S02]  /*1f150*/  @P5 STG.E desc[UR8][R22.64], R84 ;  /* 0x0000005416005986 */ /* 0x0005e4000c101908 */
[----:B--2---:R-:W-:Y:S01]  /*1f160*/  ISETP.LT.AND P4, PT, R43, UR5, !P0 ;  /* 0x000000052b007c0c */ /* 0x004fe2000c781270 */
[----:B------:R-:W2:Y:S01]  /*1f170*/  LDCU UR5, c[0x0][0x39c] ;  /* 0x00007380ff0577ac */ /* 0x000ea20008000800 */
[----:B-----5:R-:W-:Y:S01]  /*1f180*/  ISETP.LT.AND P5, PT, R40, UR6, !P0 ;  /* 0x0000000628007c0c */ /* 0x020fe2000c7a1270 */
[----:B------:R-:W-:Y:S01]  /*1f190*/  @P1 STG.E desc[UR8][R6.64], R13 ;  /* 0x0000000d06001986 */ /* 0x000fe2000c101908 */
[----:B-1----:R-:W-:Y:S01]  /*1f1a0*/  ISETP.LT.AND P1, PT, R29, UR7, !P0 ;  /* 0x000000071d007c0c */ /* 0x002fe2000c721270 */
[----:B------:R-:W-:Y:S01]  /*1f1b0*/  VIADD R28, R0, UR4 ;  /* 0x00000004001c7c36 */ /* 0x000fe20008000000 */
[----:B------:R-:W3:Y:S01]  /*1f1c0*/  LDCU UR7, c[0x0][0x39c] ;  /* 0x00007380ff0777ac */ /* 0x000ee20008000800 */
[----:B------:R-:W5:Y:S01]  /*1f1d0*/  LDL.LU R40, [R1+0x750] ;  /* 0x0007500001287983 */ /* 0x000f620000300800 */
[----:B------:R-:W4:Y:S03]  /*1f1e0*/  LDCU UR6, c[0x0][0x39c] ;  /* 0x00007380ff0677ac */ /* 0x000f260008000800 */
[----:B------:R-:W5:Y:S01]  /*1f1f0*/  LDL.LU R29, [R1+0x74c] ;  /* 0x00074c00011d7983 */ /* 0x000f620000300800 */
[----:B------:R-:W-:-:S04]  /*1f200*/  LEA R4, P6, R28, R3, 0x2 ;  /* 0x000000031c047211 */ /* 0x000fc800078c10ff */
[C---:B------:R-:W-:Y:S01]  /*1f210*/  LEA.HI.X.SX32 R5, R28.reuse, R42, 0x2, P6 ;  /* 0x0000002a1c057211 */ /* 0x040fe200030f16ff */
[----:B------:R-:W-:-:S04]  /*1f220*/  VIADD R0, R28, UR4 ;  /* 0x000000041c007c36 */ /* 0x000fc80008000000 */
[----:B------:R-:W-:Y:S01]  /*1f230*/  @P3 STG.E desc[UR8][R4.64], R85 ;  /* 0x0000005504003986 */ /* 0x000fe2000c101908 */
[CC--:B------:R-:W-:Y:S02]  /*1f240*/  LEA R20, P6, R0.reuse, R3.reuse, 0x2 ;  /* 0x0000000300147211 */ /* 0x0c0fe400078c10ff */
[----:B--2---:R-:W-:Y:S01]  /*1f250*/  ISETP.LT.AND P3, PT, R31, UR5, !P0 ;  /* 0x000000051f007c0c */ /* 0x004fe2000c761270 */
[C---:B------:R-:W-:Y:S01]  /*1f260*/  VIADD R12, R0.reuse, UR4 ;  /* 0x00000004000c7c36 */ /* 0x040fe20008000000 */
[----:B------:R-:W2:Y:S01]  /*1f270*/  LDL.LU R31, [R1+0x748] ;  /* 0x00074800011f7983 */ /* 0x000ea20000300800 */
[----:B------:R-:W-:Y:S01]  /*1f280*/  LEA.HI.X.SX32 R21, R0, R42, 0x2, P6 ;  /* 0x0000002a00157211 */ /* 0x000fe200030f16ff */
[----:B------:R-:W5:Y:S02]  /*1f290*/  LDCU UR5, c[0x0][0x39c] ;  /* 0x00007380ff0577ac */ /* 0x000f640008000800 */
[----:B------:R-:W2:Y:S01]  /*1f2a0*/  LDL.LU R28, [R1+0x744] ;  /* 0x00074400011c7983 */ /* 0x000ea20000300800 */
[----:B------:R-:W-:-:S04]  /*1f2b0*/  LEA R22, P6, R12, R3, 0x2 ;  /* 0x000000030c167211 */ /* 0x000fc800078c10ff */
[----:B------:R-:W-:Y:S01]  /*1f2c0*/  LEA.HI.X.SX32 R23, R12, R42, 0x2, P6 ;  /* 0x0000002a0c177211 */ /* 0x000fe200030f16ff */
[----:B------:R-:W-:Y:S04]  /*1f2d0*/  @P2 STG.E desc[UR8][R20.64], R14 ;  /* 0x0000000e14002986 */ /* 0x000fe8000c101908 */
[----:B------:R1:W-:Y:S01]  /*1f2e0*/  @P4 STG.E desc[UR8][R22.64], R86 ;  /* 0x0000005616004986 */ /* 0x0003e2000c101908 */
[----:B---3--:R-:W-:Y:S01]  /*1f2f0*/  ISETP.LT.AND P4, PT, R30, UR7, !P0 ;  /* 0x000000071e007c0c */ /* 0x008fe2000c781270 */
[----:B------:R-:W-:Y:S02]  /*1f300*/  VIADD R0, R12, UR4 ;  /* 0x000000040c007c36 */ /* 0x000fe40008000000 */
[----:B------:R-:W3:Y:S01]  /*1f310*/  LDL.LU R30, [R1+0x740] ;  /* 0x00074000011e7983 */ /* 0x000ee20000300800 */
[----:B----4-:R-:W-:Y:S01]  /*1f320*/  ISETP.LT.AND P2, PT, R41, UR6, !P0 ;  /* 0x0000000629007c0c */ /* 0x010fe2000c741270 */
[----:B------:R-:W4:Y:S02]  /*1f330*/  LDCU UR6, c[0x0][0x39c] ;  /* 0x00007380ff0677ac */ /* 0x000f240008000800 */
[----:B-1----:R-:W3:Y:S01]  /*1f340*/  LDL.LU R22, [R1+0x73c] ;  /* 0x00073c0001167983 */ /* 0x002ee20000300800 */
[C---:B------:R-:W-:Y:S01]  /*1f350*/  LEA R6, P6, R0.reuse, R3, 0x2 ;  /* 0x0000000300067211 */ /* 0x040fe200078c10ff */
[----:B------:R-:W2:Y:S01]  /*1f360*/  LDCU UR7, c[0x0][0x39c] ;  /* 0x00007380ff0777ac */ /* 0x000ea20008000800 */
[----:B------:R-:W-:-:S02]  /*1f370*/  IADD3 R5, PT, PT, R0, UR4, RZ ;  /* 0x0000000400057c10 */ /* 0x000fc4000fffe0ff */
[----:B------:R-:W-:Y:S02]  /*1f380*/  LEA.HI.X.SX32 R7, R0, R42, 0x2, P6 ;  /* 0x0000002a00077211 */ /* 0x000fe400030f16ff */
[C---:B------:R-:W-:Y:S01]  /*1f390*/  LEA R4, P6, R5.reuse, R3, 0x2 ;  /* 0x0000000305047211 */ /* 0x040fe200078c10ff */
[----:B------:R-:W-:-:S03]  /*1f3a0*/  VIADD R0, R5, UR4 ;  /* 0x0000000405007c36 */ /* 0x000fc60008000000 */
[-C--:B------:R-:W-:Y:S01]  /*1f3b0*/  LEA.HI.X.SX32 R5, R5, R42.reuse, 0x2, P6 ;  /* 0x0000002a05057211 */ /* 0x080fe200030f16ff */
[----:B------:R-:W-:Y:S04]  /*1f3c0*/  @P5 STG.E desc[UR8][R6.64], R15 ;  /* 0x0000000f06005986 */ /* 0x000fe8000c101908 */
[----:B------:R1:W-:Y:S01]  /*1f3d0*/  @P1 STG.E desc[UR8][R4.64], R87 ;  /* 0x0000005704001986 */ /* 0x0003e2000c101908 */
[C---:B------:R-:W-:Y:S01]  /*1f3e0*/  LEA R12, P6, R0.reuse, R3, 0x2 ;  /* 0x00000003000c7211 */ /* 0x040fe200078c10ff */
[----:B------:R-:W-:Y:S01]  /*1f3f0*/  VIADD R14, R0, UR4 ;  /* 0x00000004000e7c36 */ /* 0x000fe20008000000 */
[----:B-----5:R-:W-:Y:S01]  /*1f400*/  ISETP.LT.AND P5, PT, R40, UR5, !P0 ;  /* 0x0000000528007c0c */ /* 0x020fe2000c7a1270 */
[----:B------:R-:W5:Y:S01]  /*1f410*/  LDCU UR5, c[0x0][0x39c] ;  /* 0x00007380ff0577ac */ /* 0x000f620008000800 */
[----:B----4-:R-:W-:Y:S01]  /*1f420*/  ISETP.LT.AND P1, PT, R29, UR6, !P0 ;  /* 0x000000061d007c0c */ /* 0x010fe2000c721270 */
[----:B------:R-:W4:Y:S01]  /*1f430*/  LDCU UR6, c[0x0][0x39c] ;  /* 0x00007380ff0677ac */ /* 0x000f220008000800 */
[----:B------:R-:W4:Y:S01]  /*1f440*/  LDL.LU R29, [R1+0x738] ;  /* 0x00073800011d7983 */ /* 0x000f220000300800 */
[----:B------:R-:W-:-:S02]  /*1f450*/  LEA.HI.X.SX32 R13, R0, R42, 0x2, P6 ;  /* 0x0000002a000d7211 */ /* 0x000fc400030f16ff */
[CC--:B------:R-:W-:Y:S01]  /*1f460*/  LEA R20, P6, R14.reuse, R3.reuse, 0x2 ;  /* 0x000000030e147211 */ /* 0x0c0fe200078c10ff */
[----:B------:R-:W4:Y:S03]  /*1f470*/  LDL.LU R23, [R1+0x734] ;  /* 0x0007340001177983 */ /* 0x000f260000300800 */
[CC--:B------:R-:W-:Y:S01]  /*1f480*/  LEA.HI.X.SX32 R21, R14.reuse, R42.reuse, 0x2, P6 ;  /* 0x0000002a0e157211 */ /* 0x0c0fe200030f16ff */
[----:B------:R-:W-:Y:S01]  /*1f490*/  VIADD R0, R14, UR4 ;  /* 0x000000040e007c36 */ /* 0x000fe20008000000 */
[----:B------:R-:W-:Y:S04]  /*1f4a0*/  @P3 STG.E desc[UR8][R12.64], R32 ;  /* 0x000000200c003986 */ /* 0x000fe8000c101908 */
[----:B------:R1:W-:Y:S01]  /*1f4b0*/  @P2 STG.E desc[UR8][R20.64], R136 ;  /* 0x0000008814002986 */ /* 0x0003e2000c101908 */
[----:B--2---:R-:W-:Y:S01]  /*1f4c0*/  ISETP.LT.AND P3, PT, R31, UR7, !P0 ;  /* 0x000000071f007c0c */ /* 0x004fe2000c761270 */
[----:B------:R-:W3:Y:S01]  /*1f4d0*/  LDCU UR7, c[0x0][0x39c] ;  /* 0x00007380ff0777ac */ /* 0x000ee20008000800 */
[----:B-----5:R-:W-:Y:S01]  /*1f4e0*/  ISETP.LT.AND P2, PT, R28, UR5, !P0 ;  /* 0x000000051c007c0c */ /* 0x020fe2000c741270 */
[C---:B-1----:R-:W-:Y:S01]  /*1f4f0*/  VIADD R5, R0.reuse, UR4 ;  /* 0x0000000400057c36 */ /* 0x042fe20008000000 */
[----:B------:R-:W2:Y:S01]  /*1f500*/  LDL.LU R28, [R1+0x730] ;  /* 0x00073000011c7983 */ /* 0x000ea20000300800 */
[C---:B------:R-:W-:Y:S01]  /*1f510*/  LEA R6, P6, R0.reuse, R3, 0x2 ;  /* 0x0000000300067211 */ /* 0x040fe200078c10ff */
[----:B------:R-:W1:Y:S02]  /*1f520*/  LDCU UR5, c[0x0][0x39c] ;  /* 0x00007380ff0577ac */ /* 0x000e640008000800 */
[----:B------:R-:W5:Y:S01]  /*1f530*/  LDL.LU R21, [R1+0x72c] ;  /* 0x00072c0001157983 */ /* 0x000f620000300800 */
[----:B------:R-:W-:-:S02]  /*1f540*/  LEA.HI.X.SX32 R7, R0, R42, 0x2, P6 ;  /* 0x0000002a00077211 */ /* 0x000fc400030f16ff */
[C---:B------:R-:W-:Y:S01]  /*1f550*/  LEA R4, P6, R5.reuse, R3, 0x2 ;  /* 0x0000000305047211 */ /* 0x040fe200078c10ff */
[----:B------:R-:W-:-:S03]  /*1f560*/  VIADD R0, R5, UR4 ;  /* 0x0000000405007c36 */ /* 0x000fc60008000000 */
[----:B------:R-:W-:Y:S01]  /*1f570*/  LEA.HI.X.SX32 R5, R5, R42, 0x2, P6 ;  /* 0x0000002a05057211 */ /* 0x000fe200030f16ff */
[----:B------:R1:W-:Y:S04]  /*1f580*/  @P4 STG.E desc[UR8][R6.64], R33 ;  /* 0x0000002106004986 */ /* 0x0003e8000c101908 */
[----:B------:R1:W-:Y:S01]  /*1f590*/  @P5 STG.E desc[UR8][R4.64], R137 ;  /* 0x0000008904005986 */ /* 0x0003e2000c101908 */
[----:B---3--:R-:W-:Y:S01]  /*1f5a0*/  ISETP.LT.AND P5, PT, R22, UR7, !P0 ;  /* 0x0000000716007c0c */ /* 0x008fe2000c7a1270 */
[C---:B------:R-:W-:Y:S02]  /*1f5b0*/  VIADD R15, R0.reuse, UR4 ;  /* 0x00000004000f7c36 */ /* 0x040fe40008000000 */
[----:B------:R-:W3:Y:S01]  /*1f5c0*/  LDL.LU R22, [R1+0x728] ;  /* 0x0007280001167983 */ /* 0x000ee20000300800 */
[----:B------:R-:W-:Y:S01]  /*1f5d0*/  LEA R12, P6, R0, R3, 0x2 ;  /* 0x00000003000c7211 */ /* 0x000fe200078c10ff */
[----:B------:R-:W2:Y:S01]  /*1f5e0*/  LDCU UR7, c[0x0][0x39c] ;  /* 0x00007380ff0777ac */ /* 0x000ea20008000800 */
[----:B----4-:R-:W-:-:S02]  /*1f5f0*/  ISETP.LT.AND P4, PT, R30, UR6, !P0 ;  /* 0x000000061e007c0c */ /* 0x010fc4000c781270 */
[-C--:B------:R-:W-:Y:S01]  /*1f600*/  LEA.HI.X.SX32 R13, R0, R42.reuse, 0x2, P6 ;  /* 0x0000002a000d7211 */ /* 0x080fe200030f16ff */
[----:B------:R-:W4:Y:S01]  /*1f610*/  LDCU UR6, c[0x0][0x39c] ;  /* 0x00007380ff0677ac */ /* 0x000f220008000800 */
[CC--:B------:R-:W-:Y:S02]  /*1f620*/  LEA R14, P6, R15.reuse, R3.reuse, 0x2 ;  /* 0x000000030f0e7211 */ /* 0x0c0fe400078c10ff */
[C---:B------:R-:W-:Y:S01]  /*1f630*/  IADD3 R0, PT, PT, R15.reuse, UR4, RZ ;  /* 0x000000040f007c10 */ /* 0x040fe2000fffe0ff */
[----:B------:R-:W-:Y:S01]  /*1f640*/  @P1 STG.E desc[UR8][R12.64], R34 ;  /* 0x000000220c001986 */ /* 0x000fe2000c101908 */
[----:B------:R-:W-:Y:S02]  /*1f650*/  LEA.HI.X.SX32 R15, R15, R42, 0x2, P6 ;  /* 0x0000002a0f0f7211 */ /* 0x000fe400030f16ff */
[C---:B-1----:R-:W-:Y:S01]  /*1f660*/  LEA R6, P6, R0.reuse, R3, 0x2 ;  /* 0x0000000300067211 */ /* 0x042fe200078c10ff */
[----:B------:R-:W-:-:S03]  /*1f670*/  VIADD R20, R0, UR4 ;  /* 0x0000000400147c36 */ /* 0x000fc60008000000 */
[----:B------:R-:W-:Y:S02]  /*1f680*/  LEA.HI.X.SX32 R7, R0, R42, 0x2, P6 ;  /* 0x0000002a00077211 */ /* 0x000fe400030f16ff */
[----:B------:R-:W-:Y:S01]  /*1f690*/  ISETP.LT.AND P1, PT, R29, UR5, !P0 ;  /* 0x000000051d007c0c */ /* 0x000fe2000c721270 */
[----:B------:R-:W5:Y:S01]  /*1f6a0*/  LDCU UR5, c[0x0][0x39c] ;  /* 0x00007380ff0577ac */ /* 0x000f620008000800 */
[----:B------:R-:W3:Y:S01]  /*1f6b0*/  LDL.LU R29, [R1+0x724] ;  /* 0x00072400011d7983 */ /* 0x000ee20000300800 */
[----:B------:R-:W-:-:S03]  /*1f6c0*/  LEA R4, P6, R20, R3, 0x2 ;  /* 0x0000000314047211 */ /* 0x000fc600078c10ff */
[----:B------:R1:W-:Y:S01]  /*1f6d0*/  @P3 STG.E desc[UR8][R14.64], R138 ;  /* 0x0000008a0e003986 */ /* 0x0003e2000c101908 */
[C---:B------:R-:W-:Y:S02]  /*1f6e0*/  LEA.HI.X.SX32 R5, R20.reuse, R42, 0x2, P6 ;  /* 0x0000002a14057211 */ /* 0x040fe400030f16ff */
[----:B----4-:R-:W-:Y:S01]  /*1f6f0*/  ISETP.LT.AND P3, PT, R23, UR6, !P0 ;  /* 0x0000000617007c0c */ /* 0x010fe2000c761270 */
[----:B------:R-:W-:Y:S01]  /*1f700*/  @P2 STG.E desc[UR8][R6.64], R35 ;  /* 0x0000002306002986 */ /* 0x000fe2000c101908 */
[----:B------:R-:W3:Y:S03]  /*1f710*/  LDCU UR6, c[0x0][0x39c] ;  /* 0x00007380ff0677ac */ /* 0x000ee60008000800 */
[----:B------:R-:W4:Y:S01]  /*1f720*/  LDL.LU R23, [R1+0x720] ;  /* 0x0007200001177983 */ /* 0x000f220000300800 */
[----:B------:R-:W-:-:S03]  /*1f730*/  VIADD R0, R20, UR4 ;  /* 0x0000000414007c36 */ /* 0x000fc60008000000 */
[----:B------:R3:W-:Y:S01]  /*1f740*/  @P4 STG.E desc[UR8][R4.64], R139 ;  /* 0x0000008b04004986 */ /* 0x0007e2000c101908 */
[----:B--2---:R-:W-:Y:S01]  /*1f750*/  ISETP.LT.AND P2, PT, R28, UR7, !P0 ;  /* 0x000000071c007c0c */ /* 0x004fe2000c741270 */
[----:B------:R-:W2:Y:S02]  /*1f760*/  LDCU UR7, c[0x0][0x39c] ;  /* 0x00007380ff0777ac */ /* 0x000ea40008000800 */
[----:B------:R-:W4:Y:S01]  /*1f770*/  LDL.LU R28, [R1+0x71c] ;  /* 0x00071c00011c7983 */ /* 0x000f220000300800 */
[----:B-----5:R-:W-:Y:S01]  /*1f780*/  ISETP.LT.AND P4, PT, R21, UR5, !P0 ;  /* 0x0000000515007c0c */ /* 0x020fe2000c781270 */
[C---:B-1----:R-:W-:Y:S02]  /*1f790*/  VIADD R15, R0.reuse, UR4 ;  /* 0x00000004000f7c36 */ /* 0x042fe40008000000 */
[----:B------:R-:W5:Y:S01]  /*1f7a0*/  LDL.LU R21, [R1+0x718] ;  /* 0x0007180001157983 */ /* 0x000f620000300800 */
[C---:B------:R-:W-:Y:S01]  /*1f7b0*/  LEA R12, P6, R0.reuse, R3, 0x2 ;  /* 0x00000003000c7211 */ /* 0x040fe200078c10ff */
[----:B------:R-:W4:Y:S03]  /*1f7c0*/  LDCU UR5, c[0x0][0x39c] ;  /* 0x00007380ff0577ac */ /* 0x000f260008000800 */
[----:B------:R-:W-:-:S05]  /*1f7d0*/  LEA.HI.X.SX32 R13, R0, R42, 0x2, P6 ;  /* 0x0000002a000d7211 */ /* 0x000fca00030f16ff */
[----:B------:R1:W-:Y:S01]  /*1f7e0*/  @P5 STG.E desc[UR8][R12.64], R16 ;  /* 0x000000100c005986 */ /* 0x0003e2000c101908 */
[----:B---3--:R-:W-:Y:S01]  /*1f7f0*/  ISETP.LT.AND P5, PT, R22, UR6, !P0 ;  /* 0x0000000616007c0c */ /* 0x008fe2000c7a1270 */
[C---:B------:R-:W-:Y:S02]  /*1f800*/  VIADD R0, R15.reuse, UR4 ;  /* 0x000000040f007c36 */ /* 0x040fe40008000000 */
[----:B------:R-:W3:Y:S01]  /*1f810*/  LDL.LU R22, [R1+0x714] ;  /* 0x0007140001167983 */ /* 0x000ee20000300800 */
[CC--:B------:R-:W-:Y:S01]  /*1f820*/  LEA R14, P6, R15.reuse, R3.reuse, 0x2 ;  /* 0x000000030f0e7211 */ /* 0x0c0fe200078c10ff */
[----:B------:R-:W1:Y:S02]  /*1f830*/  LDCU UR6, c[0x0][0x39c] ;  /* 0x00007380ff0677ac */ /* 0x000e640008000800 */
[----:B------:R-:W3:Y:S01]  /*1f840*/  LDL.LU R20, [R1+0x710] ;  /* 0x0007100001147983 */ /* 0x000ee20000300800 */
[----:B------:R-:W-:Y:S01]  /*1f850*/  LEA.HI.X.SX32 R15, R15, R42, 0x2, P6 ;  /* 0x0000002a0f0f7211 */ /* 0x000fe200030f16ff */
[C---:B------:R-:W-:Y:S01]  /*1f860*/  VIADD R5, R0.reuse, UR4 ;  /* 0x0000000400057c36 */ /* 0x040fe20008000000 */
[----:B------:R-:W-:-:S03]  /*1f870*/  LEA R6, P6, R0, R3, 0x2 ;  /* 0x0000000300067211 */ /* 0x000fc600078c10ff */
[----:B------:R-:W-:Y:S01]  /*1f880*/  @P1 STG.E desc[UR8][R14.64], R140 ;  /* 0x0000008c0e001986 */ /* 0x000fe2000c101908 */
[----:B------:R-:W-:Y:S01]  /*1f890*/  LEA.HI.X.SX32 R7, R0, R42, 0x2, P6 ;  /* 0x0000002a00077211 */ /* 0x000fe200030f16ff */
[C---:B------:R-:W-:Y:S01]  /*1f8a0*/  VIADD R0, R5.reuse, UR4 ;  /* 0x0000000405007c36 */ /* 0x040fe20008000000 */
[----:B------:R-:W-:-:S04]  /*1f8b0*/  LEA R4, P6, R5, R3, 0x2 ;  /* 0x0000000305047211 */ /* 0x000fc800078c10ff */
[-C--:B------:R-:W-:Y:S02]  /*1f8c0*/  LEA.HI.X.SX32 R5, R5, R42.reuse, 0x2, P6 ;  /* 0x0000002a05057211 */ /* 0x080fe400030f16ff */
[----:B--2---:R-:W-:Y:S01]  /*1f8d0*/  ISETP.LT.AND P1, PT, R29, UR7, !P0 ;  /* 0x000000071d007c0c */ /* 0x004fe2000c721270 */
[----:B------:R-:W5:Y:S01]  /*1f8e0*/  LDCU UR7, c[0x0][0x39c] ;  /* 0x00007380ff0777ac */ /* 0x000f620008000800 */
[C---:B-1----:R-:W-:Y:S01]  /*1f8f0*/  LEA R12, P6, R0.reuse, R3, 0x2 ;  /* 0x00000003000c7211 */ /* 0x042fe200078c10ff */
[----:B------:R1:W-:Y:S03]  /*1f900*/  @P3 STG.E desc[UR8][R6.64], R17 ;  /* 0x0000001106003986 */ /* 0x0003e6000c101908 */
[C---:B------:R-:W-:Y:S01]  /*1f910*/  LEA.HI.X.SX32 R13, R0.reuse, R42, 0x2, P6 ;  /* 0x0000002a000d7211 */ /* 0x040fe200030f16ff */
[----:B------:R2:W-:Y:S01]  /*1f920*/  @P2 STG.E desc[UR8][R4.64], R141 ;  /* 0x0000008d04002986 */ /* 0x0005e2000c101908 */
[----:B------:R-:W-:-:S02]  /*1f930*/  IADD3 R16, PT, PT, R0, UR4, RZ ;  /* 0x0000000400107c10 */ /* 0x000fc4000fffe0ff */
[----:B----4-:R-:W-:Y:S01]  /*1f940*/  ISETP.LT.AND P3, PT, R23, UR5, !P0 ;  /* 0x0000000517007c0c */ /* 0x010fe2000c761270 */
[----:B------:R-:W3:Y:S01]  /*1f950*/  LDCU UR5, c[0x0][0x39c] ;  /* 0x00007380ff0577ac */ /* 0x000ee20008000800 */
[----:B------:R-:W4:Y:S04]  /*1f960*/  LDL.LU R23, [R1+0x70c] ;  /* 0x00070c0001177983 */ /* 0x000f280000300800 */
[----:B-1----:R-:W4:Y:S01]  /*1f970*/  LDL.LU R17, [R1+0x708] ;  /* 0x0007080001117983 */ /* 0x002f220000300800 */
[----:B------:R-:W-:Y:S01]  /*1f980*/  ISETP.LT.AND P2, PT, R28, UR6, !P0 ;  /* 0x000000061c007c0c */ /* 0x000fe2000c741270 */
[----:B------:R-:W1:Y:S02]  /*1f990*/  LDCU UR6, c[0x0][0x39c] ;  /* 0x00007380ff0677ac */ /* 0x000e640008000800 */
[----:B------:R1:W-:Y:S01]  /*1f9a0*/  @P4 STG.E desc[UR8][R12.64], R18 ;  /* 0x000000120c004986 */ /* 0x0003e2000c101908 */
[----:B-----5:R-:W-:Y:S01]  /*1f9b0*/  ISETP.LT.AND P4, PT, R21, UR7, !P0 ;  /* 0x0000000715007c0c */ /* 0x020fe2000c781270 */
[----:B------:R-:W-:-:S02]  /*1f9c0*/  VIADD R0, R16, UR4 ;  /* 0x0000000410007c36 */ /* 0x000fc40008000000 */
[----:B------:R-:W5:Y:S01]  /*1f9d0*/  LDL.LU R21, [R1+0x704] ;  /* 0x0007040001157983 */ /* 0x000f620000300800 */
[CC--:B------:R-:W-:Y:S01]  /*1f9e0*/  LEA R14, P6, R16.reuse, R3.reuse, 0x2 ;  /* 0x00000003100e7211 */ /* 0x0c0fe200078c10ff */
[----:B------:R-:W1:Y:S03]  /*1f9f0*/  LDCU UR7, c[0x0][0x39c] ;  /* 0x00007380ff0777ac */ /* 0x000e660008000800 */
[----:B------:R-:W-:Y:S02]  /*1fa00*/  LEA.HI.X.SX32 R15, R16, R42, 0x2, P6 ;  /* 0x0000002a100f7211 */ /* 0x000fe400030f16ff */
[----:B------:R-:W-:-:S04]  /*1fa10*/  LEA R6, P6, R0, R3, 0x2 ;  /* 0x0000000300067211 */ /* 0x000fc800078c10ff */
[----:B------:R-:W-:Y:S01]  /*1fa20*/  LEA.HI.X.SX32 R7, R0, R42, 0x2, P6 ;  /* 0x0000002a00077211 */ /* 0x000fe200030f16ff */
[----:B------:R1:W-:Y:S04]  /*1fa30*/  @P5 STG.E desc[UR8][R14.64], R142 ;  /* 0x0000008e0e005986 */ /* 0x0003e8000c101908 */
[----:B------:R1:W-:Y:S01]  /*1fa40*/  @P1 STG.E desc[UR8][R6.64], R19 ;  /* 0x0000001306001986 */ /* 0x0003e2000c101908 */
[----:B---3--:R-:W-:Y:S01]  /*1fa50*/  ISETP.LT.AND P5, PT, R22, UR5, !P0 ;  /* 0x0000000516007c0c */ /* 0x008fe2000c7a1270 */
[----:B--2---:R-:W-:Y:S02]  /*1fa60*/  VIADD R5, R0, UR4 ;  /* 0x0000000400057c36 */ /* 0x004fe40008000000 */
[----:B------:R-:W2:Y:S01]  /*1fa70*/  LDL.LU R22, [R1+0x700] ;  /* 0x0007000001167983 */ /* 0x000ea20000300800 */
[----:B------:R-:W4:Y:S01]  /*1fa80*/  LDCU UR5, c[0x0][0x39c] ;  /* 0x00007380ff0577ac */ /* 0x000f220008000800 */
[----:B-1----:R-:W-:-:S02]  /*1fa90*/  ISETP.LT.AND P1, PT, R20, UR6, !P0 ;  /* 0x0000000614007c0c */ /* 0x002fc4000c721270 */
[----:B------:R-:W3:Y:S01]  /*1faa0*/  LDL.LU R20, [R1+0x6ec] ;  /* 0x0006ec0001147983 */ /* 0x000ee20000300800 */
[CC--:B------:R-:W-:Y:S01]  /*1fab0*/  LEA R4, P6, R5.reuse, R3.reuse, 0x2 ;  /* 0x0000000305047211 */ /* 0x0c0fe200078c10ff */
[C---:B------:R-:W-:Y:S01]  /*1fac0*/  VIADD R0, R5.reuse, UR4 ;  /* 0x0000000405007c36 */ /* 0x040fe20008000000 */
[----:B------:R-:W5:Y:S01]  /*1fad0*/  LDCU UR6, c[0x0][0x39c] ;  /* 0x00007380ff0677ac */ /* 0x000f620008000800 */
[----:B------:R-:W2:Y:S01]  /*1fae0*/  LDL.LU R18, [R1+0x6e8] ;  /* 0x0006e80001127983 */ /* 0x000ea20000300800 */
[----:B------:R-:W-:Y:S01]  /*1faf0*/  LEA.HI.X.SX32 R5, R5, R42, 0x2, P6 ;  /* 0x0000002a05057211 */ /* 0x000fe200030f16ff */
[C---:B------:R-:W-:Y:S01]  /*1fb00*/  VIADD R15, R0.reuse, UR4 ;  /* 0x00000004000f7c36 */ /* 0x040fe20008000000 */
[----:B------:R-:W-:-:S04]  /*1fb10*/  LEA R12, P6, R0, R3, 0x2 ;  /* 0x00000003000c7211 */ /* 0x000fc800078c10ff */
[-C--:B------:R-:W-:Y:S02]  /*1fb20*/  LEA.HI.X.SX32 R13, R0, R42.reuse, 0x2, P6 ;  /* 0x0000002a000d7211 */ /* 0x080fe400030f16ff */
[CC--:B------:R-:W-:Y:S01]  /*1fb30*/  LEA R14, P6, R15.reuse, R3.reuse, 0x2 ;  /* 0x000000030f0e7211 */ /* 0x0c0fe200078c10ff */
[C---:B------:R-:W-:Y:S01]  /*1fb40*/  VIADD R0, R15.reuse, UR4 ;  /* 0x000000040f007c36 */ /* 0x040fe20008000000 */
[----:B------:R1:W-:Y:S02]  /*1fb50*/  @P3 STG.E desc[UR8][R4.64], R143 ;  /* 0x0000008f04003986 */ /* 0x0003e4000c101908 */
[-C--:B------:R-:W-:Y:S02]  /*1fb60*/  LEA.HI.X.SX32 R15, R15, R42.reuse, 0x2, P6 ;  /* 0x0000002a0f0f7211 */ /* 0x080fe400030f16ff */
[----:B------:R4:W-:Y:S01]  /*1fb70*/  @P2 STG.E desc[UR8][R12.64], R76 ;  /* 0x0000004c0c002986 */ /* 0x0009e2000c101908 */
[C---:B------:R-:W-:Y:S02]  /*1fb80*/  LEA R6, P6, R0.reuse, R3, 0x2 ;  /* 0x0000000300067211 */ /* 0x040fe400078c10ff */
[C---:B------:R-:W-:Y:S01]  /*1fb90*/  IADD3 R16, PT, PT, R0.reuse, UR4, RZ ;  /* 0x0000000400107c10 */ /* 0x040fe2000fffe0ff */
[----:B------:R3:W-:Y:S01]  /*1fba0*/  @P4 STG.E desc[UR8][R14.64], R92 ;  /* 0x0000005c0e004986 */ /* 0x0007e2000c101908 */
[----:B------:R-:W-:-:S02]  /*1fbb0*/  LEA.HI.X.SX32 R7, R0, R42, 0x2, P6 ;  /* 0x0000002a00077211 */ /* 0x000fc400030f16ff */
[C---:B-1----:R-:W-:Y:S01]  /*1fbc0*/  LEA R4, P6, R16.reuse, R3, 0x2 ;  /* 0x0000000310047211 */ /* 0x042fe200078c10ff */
[C---:B------:R-:W-:Y:S01]  /*1fbd0*/  VIADD R0, R16.reuse, UR4 ;  /* 0x0000000410007c36 */ /* 0x040fe20008000000 */
[----:B----4-:R-:W-:Y:S01]  /*1fbe0*/  ISETP.LT.AND P2, PT, R17, UR5, !P0 ;  /* 0x0000000511007c0c */ /* 0x010fe2000c741270 */
[----:B------:R-:W3:Y:S01]  /*1fbf0*/  LDCU UR5, c[0x0][0x39c] ;  /* 0x00007380ff0577ac */ /* 0x000ee20008000800 */
[----:B------:R-:W4:Y:S01]  /*1fc00*/  LDL.LU R17, [R1+0x6e4] ;  /* 0x0006e40001117983 */ /* 0x000f220000300800 */
[----:B------:R-:W-:Y:S02]  /*1fc10*/  ISETP.LT.AND P3, PT, R23, UR7, !P0 ;  /* 0x0000000717007c0c */ /* 0x000fe4000c761270 */
[----:B-----5:R-:W-:Y:S01]  /*1fc20*/  ISETP.LT.AND P4, PT, R21, UR6, !P0 ;  /* 0x0000000615007c0c */ /* 0x020fe2000c781270 */
[----:B------:R-:W1:Y:S01]  /*1fc30*/  LDCU UR6, c[0x0][0x39c] ;  /* 0x00007380ff0677ac */ /* 0x000e620008000800 */
[----:B------:R-:W5:Y:S01]  /*1fc40*/  LDL.LU R21, [R1+0x6e0] ;  /* 0x0006e00001157983 */ /* 0x000f620000300800 */
[----:B------:R-:W-:-:S02]  /*1fc50*/  LEA.HI.X.SX32 R5, R16, R42, 0x2, P6 ;  /* 0x0000002a10057211 */ /* 0x000fc400030f16ff */
[C---:B------:R-:W-:Y:S01]  /*1fc60*/  LEA R12, P6, R0.reuse, R3, 0x2 ;  /* 0x00000003000c7211 */ /* 0x040fe200078c10ff */
[----:B------:R1:W-:Y:S01]  /*1fc70*/  @P5 STG.E desc[UR8][R6.64], R77 ;  /* 0x0000004d06005986 */ /* 0x0003e2000c101908 */
[----:B------:R-:W2:Y:S02]  /*1fc80*/  LDCU UR7, c[0x0][0x39c] ;  /* 0x00007380ff0777ac */ /* 0x000ea40008000800 */
[----:B------:R-:W-:Y:S01]  /*1fc90*/  LEA.HI.X.SX32 R13, R0, R42, 0x2, P6 ;  /* 0x0000002a000d7211 */ /* 0x000fe200030f16ff */
[----:B------:R1:W-:Y:S04]  /*1fca0*/  @P1 STG.E desc[UR8][R4.64], R93 ;  /* 0x0000005d04001986 */ /* 0x0003e8000c101908 */
[----:B------:R-:W5:Y:S04]  /*1fcb0*/  LDL.LU R19, [R1+0x6dc] ;  /* 0x0006dc0001137983 */ /* 0x000f680000300800 */
[----:B------:R1:W-:Y:S01]  /*1fcc0*/  @P3 STG.E desc[UR8][R12.64], R78 ;  /* 0x0000004e0c003986 */ /* 0x0003e2000c101908 */
[----:B---3--:R-:W-:Y:S01]  /*1fcd0*/  ISETP.LT.AND P1, PT, R20, UR5, !P0 ;  /* 0x0000000514007c0c */ /* 0x008fe2000c721270 */
[----:B------:R-:W-:-:S02]  /*1fce0*/  VIADD R15, R0, UR4 ;  /* 0x00000004000f7c36 */ /* 0x000fc40008000000 */
[----:B------:R-:W3:Y:S01]  /*1fcf0*/  LDL.LU R20, [R1+0x6d8] ;  /* 0x0006d80001147983 */ /* 0x000ee20000300800 */
[----:B--2---:R-:W-:Y:S01]  /*1fd00*/  ISETP.LT.AND P5, PT, R22, UR7, !P0 ;  /* 0x0000000716007c0c */ /* 0x004fe2000c7a1270 */
[----:B------:R-:W4:Y:S01]  /*1fd10*/  LDCU UR7, c[0x0][0x39c] ;  /* 0x00007380ff0777ac */ /* 0x000f220008000800 */
[----:B-1----:R-:W-:Y:S02]  /*1fd20*/  ISETP.LT.AND P3, PT, R18, UR6, !P0 ;  /* 0x0000000612007c0c */ /* 0x002fe4000c761270 */
[----:B------:R-:W2:Y:S01]  /*1fd30*/  LDL.LU R18, [R1+0x6d4] ;  /* 0x0006d40001127983 */ /* 0x000ea20000300800 */
[----:B------:R-:W5:Y:S01]  /*1fd40*/  LDCU UR5, c[0x0][0x39c] ;  /* 0x00007380ff0577ac */ /* 0x000f620008000800 */
[C---:B------:R-:W-:Y:S01]  /*1fd50*/  LEA R14, P6, R15.reuse, R3, 0x2 ;  /* 0x000000030f0e7211 */ /* 0x040fe200078c10ff */
[C---:B------:R-:W-:Y:S01]  /*1fd60*/  VIADD R0, R15.reuse, UR4 ;  /* 0x000000040f007c36 */ /* 0x040fe20008000000 */
[----:B------:R-:W1:Y:S02]  /*1fd70*/  LDCU UR6, c[0x0][0x39c] ;  /* 0x00007380ff0677ac */ /* 0x000e640008000800 */
[----:B------:R-:W-:-:S02]  /*1fd80*/  LEA.HI.X.SX32 R15, R15, R42, 0x2, P6 ;  /* 0x0000002a0f0f7211 */ /* 0x000fc400030f16ff */
[CC--:B------:R-:W-:Y:S01]  /*1fd90*/  LEA R6, P6, R0.reuse, R3.reuse, 0x2 ;  /* 0x0000000300067211 */ /* 0x0c0fe200078c10ff */
[C---:B------:R-:W-:Y:S02]  /*1fda0*/  VIADD R5, R0.reuse, UR4 ;  /* 0x0000000400057c36 */ /* 0x040fe40008000000 */
[----:B------:R1:W-:Y:S01]  /*1fdb0*/  @P2 STG.E desc[UR8][R14.64], R94 ;  /* 0x0000005e0e002986 */ /* 0x0003e2000c101908 */
[----:B------:R-:W-:Y:S01]  /*1fdc0*/  LEA.HI.X.SX32 R7, R0, R42, 0x2, P6 ;  /* 0x0000002a00077211 */ /* 0x000fe200030f16ff */
[C---:B------:R-:W-:Y:S01]  /*1fdd0*/  VIADD R0, R5.reuse, UR4 ;  /* 0x0000000405007c36 */ /* 0x040fe20008000000 */
[----:B------:R-:W-:-:S03]  /*1fde0*/  LEA R4, P6, R5, R3, 0x2 ;  /* 0x0000000305047211 */ /* 0x000fc600078c10ff */
[----:B------:R1:W-:Y:S01]  /*1fdf0*/  @P4 STG.E desc[UR8][R6.64], R79 ;  /* 0x0000004f06004986 */ /* 0x0003e2000c101908 */
[-C--:B------:R-:W-:Y:S02]  /*1fe00*/  LEA.HI.X.SX32 R5, R5, R42.reuse, 0x2, P6 ;  /* 0x0000002a05057211 */ /* 0x080fe400030f16ff */
[CC--:B------:R-:W-:Y:S02]  /*1fe10*/  LEA R12, P6, R0.reuse, R3.reuse, 0x2 ;  /* 0x00000003000c7211 */ /* 0x0c0fe400078c10ff */
[C---:B------:R-:W-:Y:S02]  /*1fe20*/  IADD3 R16, PT, PT, R0.reuse, UR4, RZ ;  /* 0x0000000400107c10 */ /* 0x040fe4000fffe0ff */
[----:B----4-:R-:W-:Y:S02]  /*1fe30*/  ISETP.LT.AND P2, PT, R17, UR7, !P0 ;  /* 0x0000000711007c0c */ /* 0x010fe4000c741270 */
[----:B-----5:R-:W-:Y:S01]  /*1fe40*/  ISETP.LT.AND P4, PT, R21, UR5, !P0 ;  /* 0x0000000515007c0c */ /* 0x020fe2000c781270 */
[----:B------:R-:W4:Y:S01]  /*1fe50*/  LDL.LU R17, [R1+0x6d0] ;  /* 0x0006d00001117983 */ /* 0x000f220000300800 */
[----:B------:R-:W2:Y:S03]  /*1fe60*/  LDCU UR5, c[0x0][0x39c] ;  /* 0x00007380ff0577ac */ /* 0x000ea60008000800 */
[----:B------:R-:W5:Y:S01]  /*1fe70*/  LDL.LU R29, [R1+0x6cc] ;  /* 0x0006cc00011d7983 */ /* 0x000f620000300800 */
[----:B------:R-:W-:Y:S01]  /*1fe80*/  LEA.HI.X.SX32 R13, R0, R42, 0x2, P6 ;  /* 0x0000002a000d7211 */ /* 0x000fe200030f16ff */
[----:B------:R-:W-:Y:S01]  /*1fe90*/  VIADD R0, R16, UR4 ;  /* 0x0000000410007c36 */ /* 0x000fe20008000000 */
[----:B------:R-:W3:Y:S01]  /*1fea0*/  LDCU UR7, c[0x0][0x39c] ;  /* 0x00007380ff0777ac */ /* 0x000ee20008000800 */
[----:B------:R2:W-:Y:S04]  /*1feb0*/  @P5 STG.E desc[UR8][R4.64], R95 ;  /* 0x0000005f04005986 */ /* 0x0005e8000c101908 */
[----:B------:R2:W-:Y:S01]  /*1fec0*/  @P1 STG.E desc[UR8][R12.64], R36 ;  /* 0x000000240c001986 */ /* 0x0005e2000c101908 */
[----:B-1----:R-:W-:-:S02]  /*1fed0*/  LEA R14, P1, R0, R3, 0x2 ;  /* 0x00000003000e7211 */ /* 0x002fc400078210ff */
[----:B------:R-:W-:Y:S01]  /*1fee0*/  ISETP.LT.AND P5, PT, R19, UR6, !P0 ;  /* 0x0000000613007c0c */ /* 0x000fe2000c7a1270 */
[----:B------:R-:W5:Y:S01]  /*1fef0*/  LDL.LU R28, [R1+0x6c8] ;  /* 0x0006c800011c7983 */ /* 0x000f620000300800 */
[----:B------:R-:W-:Y:S01]  /*1ff00*/  LEA.HI.X.SX32 R15, R0, R42, 0x2, P1 ;  /* 0x0000002a000f7211 */ /* 0x000fe200008f16ff */
[----:B------:R-:W4:Y:S02]  /*1ff10*/  LDCU UR6, c[0x0][0x39c] ;  /* 0x00007380ff0677ac */ /* 0x000f240008000800 */
[----:B------:R-:W5:Y:S01]  /*1ff20*/  LDL.LU R19, [R1+0x6c4] ;  /* 0x0006c40001137983 */ /* 0x000f620000300800 */
[----:B--2---:R-:W-:Y:S01]  /*1ff30*/  ISETP.LT.AND P1, PT, R18, UR5, !P0 ;  /* 0x0000000512007c0c */ /* 0x004fe2000c721270 */
[----:B------:R-:W1:Y:S02]  /*1ff40*/  LDCU UR5, c[0x0][0x39c] ;  /* 0x00007380ff0577ac */ /* 0x000e640008000800 */
[----:B------:R-:W2:Y:S01]  /*1ff50*/  LDL.LU R18, [R1+0x6c0] ;  /* 0x0006c00001127983 */ /* 0x000ea20000300800 */
[----:B------:R-:W-:-:S04]  /*1ff60*/  LEA R6, P6, R16, R3, 0x2 ;  /* 0x0000000310067211 */ /* 0x000fc800078c10ff */
[----:B------:R-:W-:Y:S01]  /*1ff70*/  LEA.HI.X.SX32 R7, R16, R42, 0x2, P6 ;  /* 0x0000002a10077211 */ /* 0x000fe200030f16ff */
[----:B------:R-:W-:-:S05]  /*1ff80*/  VIADD R16, R0, UR4 ;  /* 0x0000000400107c36 */ /* 0x000fca0008000000 */
[CC--:B------:R-:W-:Y:S01]  /*1ff90*/  LEA R4, P6, R16.reuse, R3.reuse, 0x2 ;  /* 0x0000000310047211 */ /* 0x0c0fe200078c10ff */
[----:B------:R1:W-:Y:S03]  /*1ffa0*/  @P3 STG.E desc[UR8][R6.64], R132 ;  /* 0x0000008406003986 */ /* 0x0003e6000c101908 */
[C---:B------:R-:W-:Y:S01]  /*1ffb0*/  LEA.HI.X.SX32 R5, R16.reuse, R42, 0x2, P6 ;  /* 0x0000002a10057211 */ /* 0x040fe200030f16ff */
[----:B------:R-:W-:Y:S01]  /*1ffc0*/  VIADD R16, R16, UR4 ;  /* 0x0000000410107c36 */ /* 0x000fe20008000000 */
[----:B------:R1:W-:Y:S04]  /*1ffd0*/  @P2 STG.E desc[UR8][R14.64], R37 ;  /* 0x000000250e002986 */ /* 0x0003e8000c101908 */
[----:B------:R4:W-:Y:S01]  /*1ffe0*/  @P4 STG.E desc[UR8][R4.64], R133 ;  /* 0x0000008504004986 */ /* 0x0009e2000c101908 */
[C---:B------:R-:W-:Y:S01]  /*1fff0*/  LEA R12, P4, R16.reuse, R3, 0x2 ;  /* 0x00000003100c7211 */ /* 0x040fe200078810ff */
[----:B------:R-:W-:-:S03]  /*20000*/  VIADD R0, R16, UR4 ;  /* 0x0000000410007c36 */ /* 0x000fc60008000000 */
[-C--:B------:R-:W-:Y:S02]  /*20010*/  LEA.HI.X.SX32 R13, R16, R42.reuse, 0x2, P4 ;  /* 0x0000002a100d7211 */ /* 0x080fe400020f16ff */
[----:B---3--:R-:W-:Y:S01]  /*20020*/  ISETP.LT.AND P3, PT, R20, UR7, !P0 ;  /* 0x0000000714007c0c */ /* 0x008fe2000c761270 */
[----:B------:R-:W2:Y:S01]  /*20030*/  LDCU UR7, c[0x0][0x39c] ;  /* 0x00007380ff0777ac */ /* 0x000ea20008000800 */
[C---:B-1----:R-:W-:Y:S01]  /*20040*/  LEA R6, P6, R0.reuse, R3, 0x2 ;  /* 0x0000000300067211 */ /* 0x042fe200078c10ff */
[C---:B------:R-:W-:Y:S01]  /*20050*/  VIADD R14, R0.reuse, UR4 ;  /* 0x00000004000e7c36 */ /* 0x040fe20008000000 */
[----:B----4-:R-:W-:Y:S01]  /*20060*/  ISETP.LT.AND P2, PT, R17, UR6, !P0 ;  /* 0x0000000611007c0c */ /* 0x010fe2000c741270 */
[----:B------:R-:W1:Y:S01]  /*20070*/  LDCU UR6, c[0x0][0x39c] ;  /* 0x00007380ff0677ac */ /* 0x000e620008000800 */
[----:B------:R-:W3:Y:S01]  /*20080*/  LDL.LU R17, [R1+0x6bc] ;  /* 0x0006bc0001117983 */ /* 0x000ee20000300800 */
[----:B-----5:R-:W-:Y:S01]  /*20090*/  ISETP.LT.AND P4, PT, R29, UR10, !P0 ;  /* 0x0000000a1d007c0c */ /* 0x020fe2000c781270 */
[----:B------:R-:W4:Y:S02]  /*200a0*/  LDCU UR10, c[0x0][0x39c] ;  /* 0x00007380ff0a77ac */ /* 0x000f240008000800 */
[----:B------:R-:W5:Y:S04]  /*200b0*/  LDL.LU R29, [R1+0x6b8] ;  /* 0x0006b800011d7983 */ /* 0x000f680000300800 */
[----:B------:R-:W4:Y:S01]  /*200c0*/  LDL.LU R16, [R1+0x6b4] ;  /* 0x0006b40001107983 */ /* 0x000f220000300800 */
[----:B------:R-:W-:-:S02]  /*200d0*/  LEA.HI.X.SX32 R7, R0, R42, 0x2, P6 ;  /* 0x0000002a00077211 */ /* 0x000fc400030f16ff */
[C---:B------:R-:W-:Y:S01]  /*200e0*/  LEA R4, P6, R14.reuse, R3, 0x2 ;  /* 0x000000030e047211 */ /* 0x040fe200078c10ff */
[----:B------:R2:W-:Y:S03]  /*200f0*/  @P5 STG.E desc[UR8][R12.64], R38 ;  /* 0x000000260c005986 */ /* 0x0005e6000c101908 */
[----:B------:R-:W-:Y:S01]  /*20100*/  LEA.HI.X.SX32 R5, R14, R42, 0x2, P6 ;  /* 0x0000002a0e057211 */ /* 0x000fe200030f16ff */
[----:B------:R2:W-:Y:S01]  /*20110*/  @P3 STG.E desc[UR8][R6.64], R134 ;  /* 0x0000008606003986 */ /* 0x0005e2000c101908 */
[----:B------:R-:W-:Y:S01]  /*20120*/  ISETP.LT.AND P5, PT, R28, UR5, !P0 ;  /* 0x000000051c007c0c */ /* 0x000fe2000c7a1270 */
[----:B------:R-:W3:Y:S01]  /*20130*/  LDCU UR5, c[0x0][0x39c] ;  /* 0x00007380ff0577ac */ /* 0x000ee20008000800 */
[----:B-1----:R-:W-:Y:S01]  /*20140*/  ISETP.LT.AND P3, PT, R19, UR6, !P0 ;  /* 0x0000000613007c0c */ /* 0x002fe2000c761270 */
[----:B------:R-:W4:Y:S04]  /*20150*/  LDL.LU R28, [R1+0x6b0] ;  /* 0x0006b000011c7983 */ /* 0x000f280000300800 */
[----:B------:R-:W1:Y:S01]  /*20160*/  LDS.128 R20, [R2] ;  /* 0x0000000002147984 */ /* 0x000e620000000c00 */
[----:B------:R-:W-:Y:S01]  /*20170*/  IADD3 R0, PT, PT, R14, UR4, RZ ;  /* 0x000000040e007c10 */ /* 0x000fe2000fffe0ff */
[----:B------:R-:W5:Y:S02]  /*20180*/  LDCU UR6, c[0x0][0x39c] ;  /* 0x00007380ff0677ac */ /* 0x000f640008000800 */
[----:B------:R1:W-:Y:S04]  /*20190*/  @P1 STG.E desc[UR8][R4.64], R39 ;  /* 0x0000002704001986 */ /* 0x0003e8000c101908 */
[----:B------:R-:W4:Y:S01]  /*201a0*/  LDL.LU R19, [R1+0x6ac] ;  /* 0x0006ac0001137983 */ /* 0x000f220000300800 */
[----:B--2---:R-:W-:Y:S01]  /*201b0*/  ISETP.LT.AND P1, PT, R18, UR7, !P0 ;  /* 0x0000000712007c0c */ /* 0x004fe2000c721270 */
[----:B------:R-:W-:-:S02]  /*201c0*/  VIADD R13, R0, UR4 ;  /* 0x00000004000d7c36 */ /* 0x000fc40008000000 */
[----:B------:R-:W2:Y:S01]  /*201d0*/  LDL.LU R18, [R1+0x6a8] ;  /* 0x0006a80001127983 */ /* 0x000ea20000300800 */
[CC--:B------:R-:W-:Y:S01]  /*201e0*/  LEA R14, P6, R0.reuse, R3.reuse, 0x2 ;  /* 0x00000003000e7211 */ /* 0x0c0fe200078c10ff */
[----:B------:R-:W4:Y:S03]  /*201f0*/  LDCU UR7, c[0x0][0x39c] ;  /* 0x00007380ff0777ac */ /* 0x000f260008000800 */
[----:B------:R-:W-:Y:S01]  /*20200*/  LEA.HI.X.SX32 R15, R0, R42, 0x2, P6 ;  /* 0x0000002a000f7211 */ /* 0x000fe200030f16ff */
[C---:B------:R-:W-:Y:S01]  /*20210*/  VIADD R0, R13.reuse, UR4 ;  /* 0x000000040d007c36 */ /* 0x040fe20008000000 */
[----:B------:R-:W-:-:S04]  /*20220*/  LEA R12, P6, R13, R3, 0x2 ;  /* 0x000000030d0c7211 */ /* 0x000fc800078c10ff */
[-C--:B------:R-:W-:Y:S01]  /*20230*/  LEA.HI.X.SX32 R13, R13, R42.reuse, 0x2, P6 ;  /* 0x0000002a0d0d7211 */ /* 0x080fe200030f16ff */
[C---:B------:R-:W-:Y:S01]  /*20240*/  VIADD R7, R0.reuse, UR4 ;  /* 0x0000000400077c36 */ /* 0x040fe20008000000 */
[CC--:B-1----:R-:W-:Y:S01]  /*20250*/  LEA R4, P6, R0.reuse, R3.reuse, 0x2 ;  /* 0x0000000300047211 */ /* 0x0c2fe200078c10ff */
[----:B------:R1:W-:Y:S03]  /*20260*/  @P2 STG.E desc[UR8][R14.64], R135 ;  /* 0x000000870e002986 */ /* 0x0003e6000c101908 */
[----:B------:R-:W-:Y:S01]  /*20270*/  LEA.HI.X.SX32 R5, R0, R42, 0x2, P6 ;  /* 0x0000002a00057211 */ /* 0x000fe200030f16ff */
[C---:B------:R-:W-:Y:S01]  /*20280*/  VIADD R0, R7.reuse, UR4 ;  /* 0x0000000407007c36 */ /* 0x040fe20008000000 */
[----:B------:R-:W-:Y:S01]  /*20290*/  @P4 STG.E desc[UR8][R12.64], R8 ;  /* 0x000000080c004986 */ /* 0x000fe2000c101908 */
[----:B------:R-:W-:-:S03]  /*202a0*/  LEA R6, P4, R7, R3, 0x2 ;  /* 0x0000000307067211 */ /* 0x000fc600078810ff */
[C---:B-1----:R-:W-:Y:S02]  /*202b0*/  LEA R14, P6, R0.reuse, R3, 0x2 ;  /* 0x00000003000e7211 */ /* 0x042fe400078c10ff */
[-C--:B------:R-:W-:Y:S02]  /*202c0*/  LEA.HI.X.SX32 R7, R7, R42.reuse, 0x2, P4 ;  /* 0x0000002a07077211 */ /* 0x080fe400020f16ff */
[C---:B------:R-:W-:Y:S01]  /*202d0*/  LEA.HI.X.SX32 R15, R0.reuse, R42, 0x2, P6 ;  /* 0x0000002a000f7211 */ /* 0x040fe200030f16ff */
[----:B------:R1:W-:Y:S04]  /*202e0*/  @P5 STG.E desc[UR8][R4.64], R20 ;  /* 0x0000001404005986 */ /* 0x0003e8000c101908 */
[----:B------:R-:W-:Y:S04]  /*202f0*/  @P3 STG.E desc[UR8][R6.64], R9 ;  /* 0x0000000906003986 */ /* 0x000fe8000c101908 */
[----:B------:R4:W-:Y:S01]  /*20300*/  @P1 STG.E desc[UR8][R14.64], R21 ;  /* 0x000000150e001986 */ /* 0x0009e2000c101908 */
[----:B---3--:R-:W-:Y:S01]  /*20310*/  ISETP.LT.AND P2, PT, R17, UR5, !P0 ;  /* 0x0000000511007c0c */ /* 0x008fe2000c741270 */
[----:B------:R-:W-:-:S02]  /*20320*/  VIADD R0, R0, UR4 ;  /* 0x0000000400007c36 */ /* 0x000fc40008000000 */
[----:B------:R-:W3:Y:S01]  /*20330*/  LDL.LU R17, [R1+0x6a4] ;  /* 0x0006a40001117983 */ /* 0x000ee20000300800 */
[----:B------:R-:W2:Y:S01]  /*20340*/  LDCU UR5, c[0x0][0x39c] ;  /* 0x00007380ff0577ac */ /* 0x000ea20008000800 */
[----:B-----5:R-:W-:Y:S01]  /*20350*/  ISETP.LT.AND P5, PT, R29, UR6, !P0 ;  /* 0x000000061d007c0c */ /* 0x020fe2000c7a1270 */
[----:B------:R-:W2:Y:S01]  /*20360*/  LDCU UR6, c[0x0][0x39c] ;  /* 0x00007380ff0677ac */ /* 0x000ea20008000800 */
[----:B----4-:R-:W-:Y:S02]  /*20370*/  ISETP.LT.AND P4, PT, R16, UR7, !P0 ;  /* 0x0000000710007c0c */ /* 0x010fe4000c781270 */
[----:B------:R-:W4:Y:S01]  /*20380*/  LDL.LU R16, [R1+0x6a0] ;  /* 0x0006a00001107983 */ /* 0x000f220000300800 */
[C---:B-1----:R-:W-:Y:S01]  /*20390*/  LEA R4, P6, R0.reuse, R3, 0x2 ;  /* 0x0000000300047211 */ /* 0x042fe200078c10ff */
[----:B------:R-:W4:Y:S02]  /*203a0*/  LDCU UR7, c[0x0][0x39c] ;  /* 0x00007380ff0777ac */ /* 0x000f240008000800 */
[----:B------:R-:W5:Y:S01]  /*203b0*/  LDL.LU R15, [R1+0x69c] ;  /* 0x00069c00010f7983 */ /* 0x000f620000300800 */
[----:B------:R-:W-:-:S03]  /*203c0*/  LEA.HI.X.SX32 R5, R0, R42, 0x2, P6 ;  /* 0x0000002a00057211 */ /* 0x000fc600030f16ff */
[----:B------:R-:W5:Y:S04]  /*203d0*/  LDL.LU R20, [R1+0x698] ;  /* 0x0006980001147983 */ /* 0x000f680000300800 */
[----:B------:R-:W-:Y:S01]  /*203e0*/  @P2 STG.E desc[UR8][R4.64], R10 ;  /* 0x0000000a04002986 */ /* 0x000fe2000c101908 */
[----:B------:R-:W-:-:S03]  /*203f0*/  ISETP.LT.AND P1, PT, R19, UR10, !P0 ;  /* 0x0000000a13007c0c */ /* 0x000fc6000c721270 */
[----:B------:R-:W5:Y:S01]  /*20400*/  LDL.LU R19, [R1+0x694] ;  /* 0x0006940001137983 */ /* 0x000f620000300800 */
[----:B--2---:R-:W-:Y:S01]  /*20410*/  ISETP.LT.AND P2, PT, R18, UR6, !P0 ;  /* 0x0000000612007c0c */ /* 0x004fe2000c741270 */
[----:B------:R-:W5:Y:S02]  /*20420*/  LDCU UR6, c[0x0][0x39c] ;  /* 0x00007380ff0677ac */ /* 0x000f640008000800 */
[----:B------:R-:W2:Y:S01]  /*20430*/  LDL.LU R18, [R1+0x690] ;  /* 0x0006900001127983 */ /* 0x000ea20000300800 */
[----:B------:R-:W-:Y:S02]  /*20440*/  IADD3 R8, PT, PT, R0, UR4, RZ ;  /* 0x0000000400087c10 */ /* 0x000fe4000fffe0ff */
[----:B------:R-:W-:Y:S01]  /*20450*/  ISETP.LT.AND P3, PT, R28, UR5, !P0 ;  /* 0x000000051c007c0c */ /* 0x000fe2000c761270 */
[----:B------:R-:W3:Y:S01]  /*20460*/  LDCU UR5, c[0x0][0x39c] ;  /* 0x00007380ff0577ac */ /* 0x000ee20008000800 */
[----:B------:R1:W4:Y:S01]  /*20470*/  LDS.128 R28, [R2+0x400] ;  /* 0x00040000021c7984 */ /* 0x0003220000000c00 */
[C---:B------:R-:W-:Y:S01]  /*20480*/  LEA R6, P6, R8.reuse, R3, 0x2 ;  /* 0x0000000308067211 */ /* 0x040fe200078c10ff */
[----:B------:R-:W-:-:S03]  /*20490*/  VIADD R0, R8, UR4 ;  /* 0x0000000408007c36 */ /* 0x000fc60008000000 */
[----:B------:R-:W-:Y:S01]  /*204a0*/  LEA.HI.X.SX32 R7, R8, R42, 0x2, P6 ;  /* 0x0000002a08077211 */ /* 0x000fe200030f16ff */
[C---:B------:R-:W-:Y:S01]  /*204b0*/  VIADD R13, R0.reuse, UR4 ;  /* 0x00000004000d7c36 */ /* 0x040fe20008000000 */
[----:B------:R-:W-:-:S04]  /*204c0*/  LEA R8, P6, R0, R3, 0x2 ;  /* 0x0000000300087211 */ /* 0x000fc800078c10ff */
[----:B------:R-:W-:Y:S01]  /*204d0*/  LEA.HI.X.SX32 R9, R0, R42, 0x2, P6 ;  /* 0x0000002a00097211 */ /* 0x000fe200030f16ff */
[C---:B------:R-:W-:Y:S01]  /*204e0*/  VIADD R0, R13.reuse, UR4 ;  /* 0x000000040d007c36 */ /* 0x040fe20008000000 */
[----:B------:R-:W-:-:S03]  /*204f0*/  LEA R12, P6, R13, R3, 0x2 ;  /* 0x000000030d0c7211 */ /* 0x000fc600078c10ff */
[C---:B-1----:R-:W-:Y:S01]  /*20500*/  VIADD R2, R0.reuse, UR4 ;  /* 0x0000000400027c36 */ /* 0x042fe20008000000 */
[-C--:B------:R-:W-:Y:S02]  /*20510*/  LEA.HI.X.SX32 R13, R13, R42.reuse, 0x2, P6 ;  /* 0x0000002a0d0d7211 */ /* 0x080fe400030f16ff */
[-C--:B------:R-:W-:Y:S01]  /*20520*/  LEA R4, P6, R0, R3.reuse, 0x2 ;  /* 0x0000000300047211 */ /* 0x080fe200078c10ff */
[----:B------:R-:W-:Y:S01]  /*20530*/  VIADD R14, R2, UR4 ;  /* 0x00000004020e7c36 */ /* 0x000fe20008000000 */
[----:B------:R1:W-:Y:S02]  /*20540*/  @P5 STG.E desc[UR8][R6.64], R22 ;  /* 0x0000001606005986 */ /* 0x0003e4000c101908 */
[----:B------:R-:W-:Y:S02]  /*20550*/  LEA.HI.X.SX32 R5, R0, R42, 0x2, P6 ;  /* 0x0000002a00057211 */ /* 0x000fe400030f16ff */
[----:B------:R-:W-:Y:S01]  /*20560*/  IADD3 R0, PT, PT, R14, UR4, RZ ;  /* 0x000000040e007c10 */ /* 0x000fe2000fffe0ff */
[----:B------:R4:W-:Y:S04]  /*20570*/  @P4 STG.E desc[UR8][R8.64], R11 ;  /* 0x0000000b08004986 */ /* 0x0009e8000c101908 */
[----:B------:R5:W-:Y:S01]  /*20580*/  @P3 STG.E desc[UR8][R12.64], R23 ;  /* 0x000000170c003986 */ /* 0x000be2000c101908 */
[----:B-1----:R-:W-:-:S02]  /*20590*/  LEA R6, P6, R2, R3, 0x2 ;  /* 0x0000000302067211 */ /* 0x002fc400078c10ff */
[----:B---3--:R-:W-:Y:S01]  /*205a0*/  ISETP.LT.AND P5, PT, R17, UR5, !P0 ;  /* 0x0000000511007c0c */ /* 0x008fe2000c7a1270 */
[----:B------:R-:W1:Y:S01]  /*205b0*/  LDCU UR5, c[0x0][0x39c] ;  /* 0x00007380ff0577ac */ /* 0x000e620008000800 */
[----:B------:R-:W-:Y:S02]  /*205c0*/  LEA.HI.X.SX32 R7, R2, R42, 0x2, P6 ;  /* 0x0000002a02077211 */ /* 0x000fe400030f16ff */
[----:B----4-:R-:W-:Y:S01]  /*205d0*/  ISETP.LT.AND P4, PT, R16, UR7, !P0 ;  /* 0x0000000710007c0c */ /* 0x010fe2000c781270 */
[----:B------:R-:W2:Y:S01]  /*205e0*/  LDCU UR7, c[0x0][0x39c] ;  /* 0x00007380ff0777ac */ /* 0x000ea20008000800 */
[----:B-----5:R-:W-:Y:S01]  /*205f0*/  ISETP.LT.AND P3, PT, R15, UR6, !P0 ;  /* 0x000000060f007c0c */ /* 0x020fe2000c761270 */
[----:B------:R-:W3:Y:S01]  /*20600*/  LDCU UR6, c[0x0][0x39c] ;  /* 0x00007380ff0677ac */ /* 0x000ee20008000800 */
[----:B------:R-:W-:Y:S01]  /*20610*/  VIADD R15, R0, UR4 ;  /* 0x00000004000f7c36 */ /* 0x000fe20008000000 */
[----:B------:R4:W-:Y:S03]  /*20620*/  @P1 STG.E desc[UR8][R4.64], R24 ;  /* 0x0000001804001986 */ /* 0x0009e6000c101908 */
[----:B------:R-:W-:Y:S01]  /*20630*/  VIADD R2, R15, UR4 ;  /* 0x000000040f027c36 */ /* 0x000fe20008000000 */
[----:B------:R-:W-:-:S03]  /*20640*/  LEA R8, P1, R14, R3, 0x2 ;  /* 0x000000030e087211 */ /* 0x000fc600078210ff */
[----:B------:R-:W-:Y:S01]  /*20650*/  VIADD R16, R2, UR4 ;  /* 0x0000000402107c36 */ /* 0x000fe20008000000 */
[----:B------:R1:W-:Y:S01]  /*20660*/  @P2 STG.E desc[UR8][R6.64], R28 ;  /* 0x0000001c06002986 */ /* 0x0003e2000c101908 */
[-C--:B------:R-:W-:Y:S02]  /*20670*/  LEA R10, P2, R0, R3.reuse, 0x2 ;  /* 0x00000003000a7211 */ /* 0x080fe400078410ff */
[-C--:B------:R-:W-:Y:S01]  /*20680*/  LEA.HI.X.SX32 R9, R14, R42.reuse, 0x2, P1 ;  /* 0x0000002a0e097211 */ /* 0x080fe200008f16ff */
[----:B------:R-:W-:Y:S01]  /*20690*/  VIADD R17, R16, UR4 ;  /* 0x0000000410117c36 */ /* 0x000fe20008000000 */
[-C--:B------:R-:W-:Y:S02]  /*206a0*/  LEA R12, P6, R15, R3.reuse, 0x2 ;  /* 0x000000030f0c7211 */ /* 0x080fe400078c10ff */
[----:B----4-:R-:W-:Y:S02]  /*206b0*/  LEA R4, P1, R2, R3, 0x2 ;  /* 0x0000000302047211 */ /* 0x010fe400078210ff */
[----:B------:R-:W-:-:S02]  /*206c0*/  LEA.HI.X.SX32 R11, R0, R42, 0x2, P2 ;  /* 0x0000002a000b7211 */ /* 0x000fc400010f16ff */
[-C--:B------:R-:W-:Y:S02]  /*206d0*/  LEA.HI.X.SX32 R13, R15, R42.reuse, 0x2, P6 ;  /* 0x0000002a0f0d7211 */ /* 0x080fe400030f16ff */
[----:B------:R-:W-:Y:S02]  /*206e0*/  LEA R14, P6, R17, R3, 0x2 ;  /* 0x00000003110e7211 */ /* 0x000fe400078c10ff */
[----:B-1----:R-:W-:Y:S02]  /*206f0*/  ISETP.LT.AND P2, PT, R20, UR5, !P0 ;  /* 0x0000000514007c0c */ /* 0x002fe4000c741270 */
[-C--:B------:R-:W-:Y:S02]  /*20700*/  LEA.HI.X.SX32 R5, R2, R42.reuse, 0x2, P1 ;  /* 0x0000002a02057211 */ /* 0x080fe400008f16ff */
[----:B---3--:R-:W-:Y:S02]  /*20710*/  ISETP.LT.AND P1, PT, R19, UR6, !P0 ;  /* 0x0000000613007c0c */ /* 0x008fe4000c721270 */
[----:B------:R-:W-:-:S02]  /*20720*/  LEA.HI.X.SX32 R15, R17, R42, 0x2, P6 ;  /* 0x0000002a110f7211 */ /* 0x000fc400030f16ff */
[C---:B------:R-:W-:Y:S01]  /*20730*/  LEA R2, P6, R16.reuse, R3, 0x2 ;  /* 0x0000000310027211 */ /* 0x040fe200078c10ff */
[----:B------:R1:W-:Y:S03]  /*20740*/  @P5 STG.E desc[UR8][R8.64], R25 ;  /* 0x0000001908005986 */ /* 0x0003e6000c101908 */
[----:B------:R-:W-:Y:S01]  /*20750*/  LEA.HI.X.SX32 R3, R16, R42, 0x2, P6 ;  /* 0x0000002a10037211 */ /* 0x000fe200030f16ff */
[----:B------:R1:W-:Y:S04]  /*20760*/  @P4 STG.E desc[UR8][R10.64], R29 ;  /* 0x0000001d0a004986 */ /* 0x0003e8000c101908 */
[----:B------:R1:W-:Y:S04]  /*20770*/  @P3 STG.E desc[UR8][R12.64], R26 ;  /* 0x0000001a0c003986 */ /* 0x0003e8000c101908 */
[----:B------:R1:W-:Y:S04]  /*20780*/  @P2 STG.E desc[UR8][R4.64], R30 ;  /* 0x0000001e04002986 */ /* 0x0003e8000c101908 */
[----:B------:R1:W-:Y:S01]  /*20790*/  @P1 STG.E desc[UR8][R2.64], R27 ;  /* 0x0000001b02001986 */ /* 0x0003e2000c101908 */
[----:B--2---:R-:W-:-:S13]  /*207a0*/  ISETP.LT.AND P0, PT, R18, UR7, !P0 ;  /* 0x0000000712007c0c */ /* 0x004fda000c701270 */
[----:B-1----:R-:W-:Y:S05]  /*207b0*/  @!P0 EXIT ;  /* 0x000000000000894d */ /* 0x002fea0003800000 */
[----:B------:R-:W-:Y:S01]  /*207c0*/  STG.E desc[UR8][R14.64], R31 ;  /* 0x0000001f0e007986 */ /* 0x000fe2000c101908 */
[----:B------:R-:W-:Y:S05]  /*207d0*/  EXIT ;  /* 0x000000000000794d */ /* 0x000fea0003800000 */
.L_x_2:
[----:B------:R-:W-:-:S00]  /*207e0*/  BRA `(.L_x_2) ;  /* 0xfffffffc00fc7947 */ /* 0x000fc0000383ffff */
[----:B------:R-:W-:-:S00]  /*207f0*/  NOP ;  /* 0x0000000000007918 */ /* 0x000fc00000000000 */
        /* <DEDUP_REMOVED lines=8> */
.L_x_3:


//--------------------- .nv.shared.matmul_kernel  --------------------------
	.section	.nv.shared.matmul_kernel,"aw",@nobits
	.sectionflags	@""
	.align	16
	.zero		1024


//--------------------- .nv.shared.reserved.0     --------------------------
	.section	.nv.shared.reserved.0,"aw",@nobits
	.weak		__nv_reservedSMEM_offset_0_alias
	.size		__nv_reservedSMEM_offset_0_alias, 0, 64
	.other		__nv_reservedSMEM_offset_0_alias,@"STO_CUDA_RESERVED_SHARED STV_DEFAULT"
__nv_reservedSMEM_offset_0_alias:
	.zero		0
	.zero		64


//--------------------- .nv.constant0.matmul_kernel --------------------------
	.section	.nv.constant0.matmul_kernel,"a",@progbits
	.sectionflags	@""
	.align	4
.nv.constant0.matmul_kernel:
	.zero		976


//--------------------- SYMBOLS --------------------------

	.type		.nv.reservedSmem.offset0,@object
	.size		.nv.reservedSmem.offset0,0x4
	.type		.nv.reservedSmem.cap,@object
	.size		.nv.reservedSmem.cap,0x4
